//
// Generated by NVIDIA NVVM Compiler
//
// Compiler Build ID: CL-36424714
// Cuda compilation tools, release 13.0, V13.0.88
// Based on NVVM 20.0.0
//

.version 9.0
.target sm_100
.address_size 64

	// .globl	_Z21gpu_production_kernelPmmmmS_Pi
.const .align 8 .b8 P_DEV[48] = {1, 0, 0, 0, 0, 192, 8, 133, 187, 83, 7, 52, 3, 93, 11, 23, 47, 0, 194, 196, 53, 176, 98, 102, 123, 209, 198, 131, 116, 243, 55, 28, 1, 47, 59, 80, 77, 81, 122, 36, 53, 0, 195, 23, 70, 58, 174, 1};

.visible .entry _Z21gpu_production_kernelPmmmmS_Pi(
	.param .u64 .ptr .align 1 _Z21gpu_production_kernelPmmmmS_Pi_param_0,
	.param .u64 _Z21gpu_production_kernelPmmmmS_Pi_param_1,
	.param .u64 _Z21gpu_production_kernelPmmmmS_Pi_param_2,
	.param .u64 _Z21gpu_production_kernelPmmmmS_Pi_param_3,
	.param .u64 .ptr .align 1 _Z21gpu_production_kernelPmmmmS_Pi_param_4,
	.param .u64 .ptr .align 1 _Z21gpu_production_kernelPmmmmS_Pi_param_5
)
{
	.reg .pred 	%p<4>;
	.reg .b32 	%r<6>;
	.reg .b64 	%rd<18030>;

	ld.param.u64 	%rd7, [_Z21gpu_production_kernelPmmmmS_Pi_param_1];
	ld.param.u64 	%rd3, [_Z21gpu_production_kernelPmmmmS_Pi_param_2];
	ld.param.u64 	%rd6, [_Z21gpu_production_kernelPmmmmS_Pi_param_5];
	mov.u32 	%r1, %ctaid.x;
	mov.u32 	%r2, %ntid.x;
	mov.u32 	%r3, %tid.x;
	mad.lo.s32 	%r4, %r1, %r2, %r3;
	cvt.s64.s32 	%rd8, %r4;
	add.s64 	%rd1, %rd7, %rd8;
	setp.ge.u64 	%p1, %rd1, %rd3;
	@%p1 bra 	$L__BB0_4;
	ld.param.u64 	%rd18028, [_Z21gpu_production_kernelPmmmmS_Pi_param_3];
	ld.param.u64 	%rd18027, [_Z21gpu_production_kernelPmmmmS_Pi_param_0];
	cvta.to.global.u64 	%rd18009, %rd18027;
	shl.b64 	%rd18010, %rd1, 32;
	shr.s64 	%rd18011, %rd18010, 29;
	add.s64 	%rd18012, %rd18009, %rd18011;
	cvt.s64.s32 	%rd18013, %rd1;
	add.s64 	%rd18014, %rd18013, %rd3;
	shl.b64 	%rd18015, %rd18014, 3;
	add.s64 	%rd18016, %rd18009, %rd18015;
	shl.b64 	%rd18017, %rd3, 3;
	add.s64 	%rd18018, %rd18016, %rd18017;
	add.s64 	%rd18019, %rd18018, %rd18017;
	add.s64 	%rd18020, %rd18019, %rd18017;
	add.s64 	%rd18021, %rd18020, %rd18017;
	ld.global.u64 	%rd9, [%rd18012];
	ld.global.u64 	%rd10, [%rd18016];
	ld.global.u64 	%rd11, [%rd18018];
	ld.global.u64 	%rd12, [%rd18019];
	ld.global.u64 	%rd13, [%rd18020];
	ld.global.u64 	%rd32, [%rd18021];
	mov.b64 	%rd17997, 1;
	mov.b64 	%rd18002, 0;
	// begin inline asm
	add.cc.u64 %rd9, %rd9, %rd17997;
	addc.cc.u64 %rd10, %rd10, %rd18002;
	addc.cc.u64 %rd11, %rd11, %rd18002;
	addc.cc.u64 %rd12, %rd12, %rd18002;
	addc.cc.u64 %rd13, %rd13, %rd18002;
	addc.u64 %rd32, %rd32, %rd18002;
	
	// end inline asm
	st.global.u64 	[%rd18012], %rd9;
	st.global.u64 	[%rd18016], %rd10;
	st.global.u64 	[%rd18018], %rd11;
	st.global.u64 	[%rd18019], %rd12;
	st.global.u64 	[%rd18020], %rd13;
	st.global.u64 	[%rd18021], %rd32;
	ld.global.u64 	%rd27, [%rd18012];
	ld.global.u64 	%rd28, [%rd18016];
	ld.global.u64 	%rd29, [%rd18018];
	ld.global.u64 	%rd30, [%rd18019];
	ld.global.u64 	%rd31, [%rd18020];
	// begin inline asm
	add.cc.u64 %rd27, %rd27, %rd17997;
	addc.cc.u64 %rd28, %rd28, %rd18002;
	addc.cc.u64 %rd29, %rd29, %rd18002;
	addc.cc.u64 %rd30, %rd30, %rd18002;
	addc.cc.u64 %rd31, %rd31, %rd18002;
	addc.u64 %rd32, %rd32, %rd18002;
	
	// end inline asm
	st.global.u64 	[%rd18012], %rd27;
	st.global.u64 	[%rd18016], %rd28;
	st.global.u64 	[%rd18018], %rd29;
	st.global.u64 	[%rd18019], %rd30;
	st.global.u64 	[%rd18020], %rd31;
	st.global.u64 	[%rd18021], %rd32;
	ld.global.u64 	%rd45, [%rd18012];
	ld.global.u64 	%rd46, [%rd18016];
	ld.global.u64 	%rd47, [%rd18018];
	ld.global.u64 	%rd48, [%rd18019];
	ld.global.u64 	%rd49, [%rd18020];
	// begin inline asm
	add.cc.u64 %rd45, %rd45, %rd17997;
	addc.cc.u64 %rd46, %rd46, %rd18002;
	addc.cc.u64 %rd47, %rd47, %rd18002;
	addc.cc.u64 %rd48, %rd48, %rd18002;
	addc.cc.u64 %rd49, %rd49, %rd18002;
	addc.u64 %rd32, %rd32, %rd18002;
	
	// end inline asm
	st.global.u64 	[%rd18012], %rd45;
	st.global.u64 	[%rd18016], %rd46;
	st.global.u64 	[%rd18018], %rd47;
	st.global.u64 	[%rd18019], %rd48;
	st.global.u64 	[%rd18020], %rd49;
	st.global.u64 	[%rd18021], %rd32;
	ld.global.u64 	%rd63, [%rd18012];
	ld.global.u64 	%rd64, [%rd18016];
	ld.global.u64 	%rd65, [%rd18018];
	ld.global.u64 	%rd66, [%rd18019];
	ld.global.u64 	%rd67, [%rd18020];
	// begin inline asm
	add.cc.u64 %rd63, %rd63, %rd17997;
	addc.cc.u64 %rd64, %rd64, %rd18002;
	addc.cc.u64 %rd65, %rd65, %rd18002;
	addc.cc.u64 %rd66, %rd66, %rd18002;
	addc.cc.u64 %rd67, %rd67, %rd18002;
	addc.u64 %rd32, %rd32, %rd18002;
	
	// end inline asm
	st.global.u64 	[%rd18012], %rd63;
	st.global.u64 	[%rd18016], %rd64;
	st.global.u64 	[%rd18018], %rd65;
	st.global.u64 	[%rd18019], %rd66;
	st.global.u64 	[%rd18020], %rd67;
	st.global.u64 	[%rd18021], %rd32;
	ld.global.u64 	%rd81, [%rd18012];
	ld.global.u64 	%rd82, [%rd18016];
	ld.global.u64 	%rd83, [%rd18018];
	ld.global.u64 	%rd84, [%rd18019];
	ld.global.u64 	%rd85, [%rd18020];
	// begin inline asm
	add.cc.u64 %rd81, %rd81, %rd17997;
	addc.cc.u64 %rd82, %rd82, %rd18002;
	addc.cc.u64 %rd83, %rd83, %rd18002;
	addc.cc.u64 %rd84, %rd84, %rd18002;
	addc.cc.u64 %rd85, %rd85, %rd18002;
	addc.u64 %rd32, %rd32, %rd18002;
	
	// end inline asm
	st.global.u64 	[%rd18012], %rd81;
	st.global.u64 	[%rd18016], %rd82;
	st.global.u64 	[%rd18018], %rd83;
	st.global.u64 	[%rd18019], %rd84;
	st.global.u64 	[%rd18020], %rd85;
	st.global.u64 	[%rd18021], %rd32;
	ld.global.u64 	%rd99, [%rd18012];
	ld.global.u64 	%rd100, [%rd18016];
	ld.global.u64 	%rd101, [%rd18018];
	ld.global.u64 	%rd102, [%rd18019];
	ld.global.u64 	%rd103, [%rd18020];
	// begin inline asm
	add.cc.u64 %rd99, %rd99, %rd17997;
	addc.cc.u64 %rd100, %rd100, %rd18002;
	addc.cc.u64 %rd101, %rd101, %rd18002;
	addc.cc.u64 %rd102, %rd102, %rd18002;
	addc.cc.u64 %rd103, %rd103, %rd18002;
	addc.u64 %rd32, %rd32, %rd18002;
	
	// end inline asm
	st.global.u64 	[%rd18012], %rd99;
	st.global.u64 	[%rd18016], %rd100;
	st.global.u64 	[%rd18018], %rd101;
	st.global.u64 	[%rd18019], %rd102;
	st.global.u64 	[%rd18020], %rd103;
	st.global.u64 	[%rd18021], %rd32;
	ld.global.u64 	%rd117, [%rd18012];
	ld.global.u64 	%rd118, [%rd18016];
	ld.global.u64 	%rd119, [%rd18018];
	ld.global.u64 	%rd120, [%rd18019];
	ld.global.u64 	%rd121, [%rd18020];
	// begin inline asm
	add.cc.u64 %rd117, %rd117, %rd17997;
	addc.cc.u64 %rd118, %rd118, %rd18002;
	addc.cc.u64 %rd119, %rd119, %rd18002;
	addc.cc.u64 %rd120, %rd120, %rd18002;
	addc.cc.u64 %rd121, %rd121, %rd18002;
	addc.u64 %rd32, %rd32, %rd18002;
	
	// end inline asm
	st.global.u64 	[%rd18012], %rd117;
	st.global.u64 	[%rd18016], %rd118;
	st.global.u64 	[%rd18018], %rd119;
	st.global.u64 	[%rd18019], %rd120;
	st.global.u64 	[%rd18020], %rd121;
	st.global.u64 	[%rd18021], %rd32;
	ld.global.u64 	%rd135, [%rd18012];
	ld.global.u64 	%rd136, [%rd18016];
	ld.global.u64 	%rd137, [%rd18018];
	ld.global.u64 	%rd138, [%rd18019];
	ld.global.u64 	%rd139, [%rd18020];
	// begin inline asm
	add.cc.u64 %rd135, %rd135, %rd17997;
	addc.cc.u64 %rd136, %rd136, %rd18002;
	addc.cc.u64 %rd137, %rd137, %rd18002;
	addc.cc.u64 %rd138, %rd138, %rd18002;
	addc.cc.u64 %rd139, %rd139, %rd18002;
	addc.u64 %rd32, %rd32, %rd18002;
	
	// end inline asm
	st.global.u64 	[%rd18012], %rd135;
	st.global.u64 	[%rd18016], %rd136;
	st.global.u64 	[%rd18018], %rd137;
	st.global.u64 	[%rd18019], %rd138;
	st.global.u64 	[%rd18020], %rd139;
	st.global.u64 	[%rd18021], %rd32;
	ld.global.u64 	%rd153, [%rd18012];
	ld.global.u64 	%rd154, [%rd18016];
	ld.global.u64 	%rd155, [%rd18018];
	ld.global.u64 	%rd156, [%rd18019];
	ld.global.u64 	%rd157, [%rd18020];
	// begin inline asm
	add.cc.u64 %rd153, %rd153, %rd17997;
	addc.cc.u64 %rd154, %rd154, %rd18002;
	addc.cc.u64 %rd155, %rd155, %rd18002;
	addc.cc.u64 %rd156, %rd156, %rd18002;
	addc.cc.u64 %rd157, %rd157, %rd18002;
	addc.u64 %rd32, %rd32, %rd18002;
	
	// end inline asm
	st.global.u64 	[%rd18012], %rd153;
	st.global.u64 	[%rd18016], %rd154;
	st.global.u64 	[%rd18018], %rd155;
	st.global.u64 	[%rd18019], %rd156;
	st.global.u64 	[%rd18020], %rd157;
	st.global.u64 	[%rd18021], %rd32;
	ld.global.u64 	%rd171, [%rd18012];
	ld.global.u64 	%rd172, [%rd18016];
	ld.global.u64 	%rd173, [%rd18018];
	ld.global.u64 	%rd174, [%rd18019];
	ld.global.u64 	%rd175, [%rd18020];
	// begin inline asm
	add.cc.u64 %rd171, %rd171, %rd17997;
	addc.cc.u64 %rd172, %rd172, %rd18002;
	addc.cc.u64 %rd173, %rd173, %rd18002;
	addc.cc.u64 %rd174, %rd174, %rd18002;
	addc.cc.u64 %rd175, %rd175, %rd18002;
	addc.u64 %rd32, %rd32, %rd18002;
	
	// end inline asm
	st.global.u64 	[%rd18012], %rd171;
	st.global.u64 	[%rd18016], %rd172;
	st.global.u64 	[%rd18018], %rd173;
	st.global.u64 	[%rd18019], %rd174;
	st.global.u64 	[%rd18020], %rd175;
	st.global.u64 	[%rd18021], %rd32;
	ld.global.u64 	%rd189, [%rd18012];
	ld.global.u64 	%rd190, [%rd18016];
	ld.global.u64 	%rd191, [%rd18018];
	ld.global.u64 	%rd192, [%rd18019];
	ld.global.u64 	%rd193, [%rd18020];
	// begin inline asm
	add.cc.u64 %rd189, %rd189, %rd17997;
	addc.cc.u64 %rd190, %rd190, %rd18002;
	addc.cc.u64 %rd191, %rd191, %rd18002;
	addc.cc.u64 %rd192, %rd192, %rd18002;
	addc.cc.u64 %rd193, %rd193, %rd18002;
	addc.u64 %rd32, %rd32, %rd18002;
	
	// end inline asm
	st.global.u64 	[%rd18012], %rd189;
	st.global.u64 	[%rd18016], %rd190;
	st.global.u64 	[%rd18018], %rd191;
	st.global.u64 	[%rd18019], %rd192;
	st.global.u64 	[%rd18020], %rd193;
	st.global.u64 	[%rd18021], %rd32;
	ld.global.u64 	%rd207, [%rd18012];
	ld.global.u64 	%rd208, [%rd18016];
	ld.global.u64 	%rd209, [%rd18018];
	ld.global.u64 	%rd210, [%rd18019];
	ld.global.u64 	%rd211, [%rd18020];
	// begin inline asm
	add.cc.u64 %rd207, %rd207, %rd17997;
	addc.cc.u64 %rd208, %rd208, %rd18002;
	addc.cc.u64 %rd209, %rd209, %rd18002;
	addc.cc.u64 %rd210, %rd210, %rd18002;
	addc.cc.u64 %rd211, %rd211, %rd18002;
	addc.u64 %rd32, %rd32, %rd18002;
	
	// end inline asm
	st.global.u64 	[%rd18012], %rd207;
	st.global.u64 	[%rd18016], %rd208;
	st.global.u64 	[%rd18018], %rd209;
	st.global.u64 	[%rd18019], %rd210;
	st.global.u64 	[%rd18020], %rd211;
	st.global.u64 	[%rd18021], %rd32;
	ld.global.u64 	%rd225, [%rd18012];
	ld.global.u64 	%rd226, [%rd18016];
	ld.global.u64 	%rd227, [%rd18018];
	ld.global.u64 	%rd228, [%rd18019];
	ld.global.u64 	%rd229, [%rd18020];
	// begin inline asm
	add.cc.u64 %rd225, %rd225, %rd17997;
	addc.cc.u64 %rd226, %rd226, %rd18002;
	addc.cc.u64 %rd227, %rd227, %rd18002;
	addc.cc.u64 %rd228, %rd228, %rd18002;
	addc.cc.u64 %rd229, %rd229, %rd18002;
	addc.u64 %rd32, %rd32, %rd18002;
	
	// end inline asm
	st.global.u64 	[%rd18012], %rd225;
	st.global.u64 	[%rd18016], %rd226;
	st.global.u64 	[%rd18018], %rd227;
	st.global.u64 	[%rd18019], %rd228;
	st.global.u64 	[%rd18020], %rd229;
	st.global.u64 	[%rd18021], %rd32;
	ld.global.u64 	%rd243, [%rd18012];
	ld.global.u64 	%rd244, [%rd18016];
	ld.global.u64 	%rd245, [%rd18018];
	ld.global.u64 	%rd246, [%rd18019];
	ld.global.u64 	%rd247, [%rd18020];
	// begin inline asm
	add.cc.u64 %rd243, %rd243, %rd17997;
	addc.cc.u64 %rd244, %rd244, %rd18002;
	addc.cc.u64 %rd245, %rd245, %rd18002;
	addc.cc.u64 %rd246, %rd246, %rd18002;
	addc.cc.u64 %rd247, %rd247, %rd18002;
	addc.u64 %rd32, %rd32, %rd18002;
	
	// end inline asm
	st.global.u64 	[%rd18012], %rd243;
	st.global.u64 	[%rd18016], %rd244;
	st.global.u64 	[%rd18018], %rd245;
	st.global.u64 	[%rd18019], %rd246;
	st.global.u64 	[%rd18020], %rd247;
	st.global.u64 	[%rd18021], %rd32;
	ld.global.u64 	%rd261, [%rd18012];
	ld.global.u64 	%rd262, [%rd18016];
	ld.global.u64 	%rd263, [%rd18018];
	ld.global.u64 	%rd264, [%rd18019];
	ld.global.u64 	%rd265, [%rd18020];
	// begin inline asm
	add.cc.u64 %rd261, %rd261, %rd17997;
	addc.cc.u64 %rd262, %rd262, %rd18002;
	addc.cc.u64 %rd263, %rd263, %rd18002;
	addc.cc.u64 %rd264, %rd264, %rd18002;
	addc.cc.u64 %rd265, %rd265, %rd18002;
	addc.u64 %rd32, %rd32, %rd18002;
	
	// end inline asm
	st.global.u64 	[%rd18012], %rd261;
	st.global.u64 	[%rd18016], %rd262;
	st.global.u64 	[%rd18018], %rd263;
	st.global.u64 	[%rd18019], %rd264;
	st.global.u64 	[%rd18020], %rd265;
	st.global.u64 	[%rd18021], %rd32;
	ld.global.u64 	%rd279, [%rd18012];
	ld.global.u64 	%rd280, [%rd18016];
	ld.global.u64 	%rd281, [%rd18018];
	ld.global.u64 	%rd282, [%rd18019];
	ld.global.u64 	%rd283, [%rd18020];
	// begin inline asm
	add.cc.u64 %rd279, %rd279, %rd17997;
	addc.cc.u64 %rd280, %rd280, %rd18002;
	addc.cc.u64 %rd281, %rd281, %rd18002;
	addc.cc.u64 %rd282, %rd282, %rd18002;
	addc.cc.u64 %rd283, %rd283, %rd18002;
	addc.u64 %rd32, %rd32, %rd18002;
	
	// end inline asm
	st.global.u64 	[%rd18012], %rd279;
	st.global.u64 	[%rd18016], %rd280;
	st.global.u64 	[%rd18018], %rd281;
	st.global.u64 	[%rd18019], %rd282;
	st.global.u64 	[%rd18020], %rd283;
	st.global.u64 	[%rd18021], %rd32;
	ld.global.u64 	%rd297, [%rd18012];
	ld.global.u64 	%rd298, [%rd18016];
	ld.global.u64 	%rd299, [%rd18018];
	ld.global.u64 	%rd300, [%rd18019];
	ld.global.u64 	%rd301, [%rd18020];
	// begin inline asm
	add.cc.u64 %rd297, %rd297, %rd17997;
	addc.cc.u64 %rd298, %rd298, %rd18002;
	addc.cc.u64 %rd299, %rd299, %rd18002;
	addc.cc.u64 %rd300, %rd300, %rd18002;
	addc.cc.u64 %rd301, %rd301, %rd18002;
	addc.u64 %rd32, %rd32, %rd18002;
	
	// end inline asm
	st.global.u64 	[%rd18012], %rd297;
	st.global.u64 	[%rd18016], %rd298;
	st.global.u64 	[%rd18018], %rd299;
	st.global.u64 	[%rd18019], %rd300;
	st.global.u64 	[%rd18020], %rd301;
	st.global.u64 	[%rd18021], %rd32;
	ld.global.u64 	%rd315, [%rd18012];
	ld.global.u64 	%rd316, [%rd18016];
	ld.global.u64 	%rd317, [%rd18018];
	ld.global.u64 	%rd318, [%rd18019];
	ld.global.u64 	%rd319, [%rd18020];
	// begin inline asm
	add.cc.u64 %rd315, %rd315, %rd17997;
	addc.cc.u64 %rd316, %rd316, %rd18002;
	addc.cc.u64 %rd317, %rd317, %rd18002;
	addc.cc.u64 %rd318, %rd318, %rd18002;
	addc.cc.u64 %rd319, %rd319, %rd18002;
	addc.u64 %rd32, %rd32, %rd18002;
	
	// end inline asm
	st.global.u64 	[%rd18012], %rd315;
	st.global.u64 	[%rd18016], %rd316;
	st.global.u64 	[%rd18018], %rd317;
	st.global.u64 	[%rd18019], %rd318;
	st.global.u64 	[%rd18020], %rd319;
	st.global.u64 	[%rd18021], %rd32;
	ld.global.u64 	%rd333, [%rd18012];
	ld.global.u64 	%rd334, [%rd18016];
	ld.global.u64 	%rd335, [%rd18018];
	ld.global.u64 	%rd336, [%rd18019];
	ld.global.u64 	%rd337, [%rd18020];
	// begin inline asm
	add.cc.u64 %rd333, %rd333, %rd17997;
	addc.cc.u64 %rd334, %rd334, %rd18002;
	addc.cc.u64 %rd335, %rd335, %rd18002;
	addc.cc.u64 %rd336, %rd336, %rd18002;
	addc.cc.u64 %rd337, %rd337, %rd18002;
	addc.u64 %rd32, %rd32, %rd18002;
	
	// end inline asm
	st.global.u64 	[%rd18012], %rd333;
	st.global.u64 	[%rd18016], %rd334;
	st.global.u64 	[%rd18018], %rd335;
	st.global.u64 	[%rd18019], %rd336;
	st.global.u64 	[%rd18020], %rd337;
	st.global.u64 	[%rd18021], %rd32;
	ld.global.u64 	%rd351, [%rd18012];
	ld.global.u64 	%rd352, [%rd18016];
	ld.global.u64 	%rd353, [%rd18018];
	ld.global.u64 	%rd354, [%rd18019];
	ld.global.u64 	%rd355, [%rd18020];
	// begin inline asm
	add.cc.u64 %rd351, %rd351, %rd17997;
	addc.cc.u64 %rd352, %rd352, %rd18002;
	addc.cc.u64 %rd353, %rd353, %rd18002;
	addc.cc.u64 %rd354, %rd354, %rd18002;
	addc.cc.u64 %rd355, %rd355, %rd18002;
	addc.u64 %rd32, %rd32, %rd18002;
	
	// end inline asm
	st.global.u64 	[%rd18012], %rd351;
	st.global.u64 	[%rd18016], %rd352;
	st.global.u64 	[%rd18018], %rd353;
	st.global.u64 	[%rd18019], %rd354;
	st.global.u64 	[%rd18020], %rd355;
	st.global.u64 	[%rd18021], %rd32;
	ld.global.u64 	%rd369, [%rd18012];
	ld.global.u64 	%rd370, [%rd18016];
	ld.global.u64 	%rd371, [%rd18018];
	ld.global.u64 	%rd372, [%rd18019];
	ld.global.u64 	%rd373, [%rd18020];
	// begin inline asm
	add.cc.u64 %rd369, %rd369, %rd17997;
	addc.cc.u64 %rd370, %rd370, %rd18002;
	addc.cc.u64 %rd371, %rd371, %rd18002;
	addc.cc.u64 %rd372, %rd372, %rd18002;
	addc.cc.u64 %rd373, %rd373, %rd18002;
	addc.u64 %rd32, %rd32, %rd18002;
	
	// end inline asm
	st.global.u64 	[%rd18012], %rd369;
	st.global.u64 	[%rd18016], %rd370;
	st.global.u64 	[%rd18018], %rd371;
	st.global.u64 	[%rd18019], %rd372;
	st.global.u64 	[%rd18020], %rd373;
	st.global.u64 	[%rd18021], %rd32;
	ld.global.u64 	%rd387, [%rd18012];
	ld.global.u64 	%rd388, [%rd18016];
	ld.global.u64 	%rd389, [%rd18018];
	ld.global.u64 	%rd390, [%rd18019];
	ld.global.u64 	%rd391, [%rd18020];
	// begin inline asm
	add.cc.u64 %rd387, %rd387, %rd17997;
	addc.cc.u64 %rd388, %rd388, %rd18002;
	addc.cc.u64 %rd389, %rd389, %rd18002;
	addc.cc.u64 %rd390, %rd390, %rd18002;
	addc.cc.u64 %rd391, %rd391, %rd18002;
	addc.u64 %rd32, %rd32, %rd18002;
	
	// end inline asm
	st.global.u64 	[%rd18012], %rd387;
	st.global.u64 	[%rd18016], %rd388;
	st.global.u64 	[%rd18018], %rd389;
	st.global.u64 	[%rd18019], %rd390;
	st.global.u64 	[%rd18020], %rd391;
	st.global.u64 	[%rd18021], %rd32;
	ld.global.u64 	%rd405, [%rd18012];
	ld.global.u64 	%rd406, [%rd18016];
	ld.global.u64 	%rd407, [%rd18018];
	ld.global.u64 	%rd408, [%rd18019];
	ld.global.u64 	%rd409, [%rd18020];
	// begin inline asm
	add.cc.u64 %rd405, %rd405, %rd17997;
	addc.cc.u64 %rd406, %rd406, %rd18002;
	addc.cc.u64 %rd407, %rd407, %rd18002;
	addc.cc.u64 %rd408, %rd408, %rd18002;
	addc.cc.u64 %rd409, %rd409, %rd18002;
	addc.u64 %rd32, %rd32, %rd18002;
	
	// end inline asm
	st.global.u64 	[%rd18012], %rd405;
	st.global.u64 	[%rd18016], %rd406;
	st.global.u64 	[%rd18018], %rd407;
	st.global.u64 	[%rd18019], %rd408;
	st.global.u64 	[%rd18020], %rd409;
	st.global.u64 	[%rd18021], %rd32;
	ld.global.u64 	%rd423, [%rd18012];
	ld.global.u64 	%rd424, [%rd18016];
	ld.global.u64 	%rd425, [%rd18018];
	ld.global.u64 	%rd426, [%rd18019];
	ld.global.u64 	%rd427, [%rd18020];
	// begin inline asm
	add.cc.u64 %rd423, %rd423, %rd17997;
	addc.cc.u64 %rd424, %rd424, %rd18002;
	addc.cc.u64 %rd425, %rd425, %rd18002;
	addc.cc.u64 %rd426, %rd426, %rd18002;
	addc.cc.u64 %rd427, %rd427, %rd18002;
	addc.u64 %rd32, %rd32, %rd18002;
	
	// end inline asm
	st.global.u64 	[%rd18012], %rd423;
	st.global.u64 	[%rd18016], %rd424;
	st.global.u64 	[%rd18018], %rd425;
	st.global.u64 	[%rd18019], %rd426;
	st.global.u64 	[%rd18020], %rd427;
	st.global.u64 	[%rd18021], %rd32;
	ld.global.u64 	%rd441, [%rd18012];
	ld.global.u64 	%rd442, [%rd18016];
	ld.global.u64 	%rd443, [%rd18018];
	ld.global.u64 	%rd444, [%rd18019];
	ld.global.u64 	%rd445, [%rd18020];
	// begin inline asm
	add.cc.u64 %rd441, %rd441, %rd17997;
	addc.cc.u64 %rd442, %rd442, %rd18002;
	addc.cc.u64 %rd443, %rd443, %rd18002;
	addc.cc.u64 %rd444, %rd444, %rd18002;
	addc.cc.u64 %rd445, %rd445, %rd18002;
	addc.u64 %rd32, %rd32, %rd18002;
	
	// end inline asm
	st.global.u64 	[%rd18012], %rd441;
	st.global.u64 	[%rd18016], %rd442;
	st.global.u64 	[%rd18018], %rd443;
	st.global.u64 	[%rd18019], %rd444;
	st.global.u64 	[%rd18020], %rd445;
	st.global.u64 	[%rd18021], %rd32;
	ld.global.u64 	%rd459, [%rd18012];
	ld.global.u64 	%rd460, [%rd18016];
	ld.global.u64 	%rd461, [%rd18018];
	ld.global.u64 	%rd462, [%rd18019];
	ld.global.u64 	%rd463, [%rd18020];
	// begin inline asm
	add.cc.u64 %rd459, %rd459, %rd17997;
	addc.cc.u64 %rd460, %rd460, %rd18002;
	addc.cc.u64 %rd461, %rd461, %rd18002;
	addc.cc.u64 %rd462, %rd462, %rd18002;
	addc.cc.u64 %rd463, %rd463, %rd18002;
	addc.u64 %rd32, %rd32, %rd18002;
	
	// end inline asm
	st.global.u64 	[%rd18012], %rd459;
	st.global.u64 	[%rd18016], %rd460;
	st.global.u64 	[%rd18018], %rd461;
	st.global.u64 	[%rd18019], %rd462;
	st.global.u64 	[%rd18020], %rd463;
	st.global.u64 	[%rd18021], %rd32;
	ld.global.u64 	%rd477, [%rd18012];
	ld.global.u64 	%rd478, [%rd18016];
	ld.global.u64 	%rd479, [%rd18018];
	ld.global.u64 	%rd480, [%rd18019];
	ld.global.u64 	%rd481, [%rd18020];
	// begin inline asm
	add.cc.u64 %rd477, %rd477, %rd17997;
	addc.cc.u64 %rd478, %rd478, %rd18002;
	addc.cc.u64 %rd479, %rd479, %rd18002;
	addc.cc.u64 %rd480, %rd480, %rd18002;
	addc.cc.u64 %rd481, %rd481, %rd18002;
	addc.u64 %rd32, %rd32, %rd18002;
	
	// end inline asm
	st.global.u64 	[%rd18012], %rd477;
	st.global.u64 	[%rd18016], %rd478;
	st.global.u64 	[%rd18018], %rd479;
	st.global.u64 	[%rd18019], %rd480;
	st.global.u64 	[%rd18020], %rd481;
	st.global.u64 	[%rd18021], %rd32;
	ld.global.u64 	%rd495, [%rd18012];
	ld.global.u64 	%rd496, [%rd18016];
	ld.global.u64 	%rd497, [%rd18018];
	ld.global.u64 	%rd498, [%rd18019];
	ld.global.u64 	%rd499, [%rd18020];
	// begin inline asm
	add.cc.u64 %rd495, %rd495, %rd17997;
	addc.cc.u64 %rd496, %rd496, %rd18002;
	addc.cc.u64 %rd497, %rd497, %rd18002;
	addc.cc.u64 %rd498, %rd498, %rd18002;
	addc.cc.u64 %rd499, %rd499, %rd18002;
	addc.u64 %rd32, %rd32, %rd18002;
	
	// end inline asm
	st.global.u64 	[%rd18012], %rd495;
	st.global.u64 	[%rd18016], %rd496;
	st.global.u64 	[%rd18018], %rd497;
	st.global.u64 	[%rd18019], %rd498;
	st.global.u64 	[%rd18020], %rd499;
	st.global.u64 	[%rd18021], %rd32;
	ld.global.u64 	%rd513, [%rd18012];
	ld.global.u64 	%rd514, [%rd18016];
	ld.global.u64 	%rd515, [%rd18018];
	ld.global.u64 	%rd516, [%rd18019];
	ld.global.u64 	%rd517, [%rd18020];
	// begin inline asm
	add.cc.u64 %rd513, %rd513, %rd17997;
	addc.cc.u64 %rd514, %rd514, %rd18002;
	addc.cc.u64 %rd515, %rd515, %rd18002;
	addc.cc.u64 %rd516, %rd516, %rd18002;
	addc.cc.u64 %rd517, %rd517, %rd18002;
	addc.u64 %rd32, %rd32, %rd18002;
	
	// end inline asm
	st.global.u64 	[%rd18012], %rd513;
	st.global.u64 	[%rd18016], %rd514;
	st.global.u64 	[%rd18018], %rd515;
	st.global.u64 	[%rd18019], %rd516;
	st.global.u64 	[%rd18020], %rd517;
	st.global.u64 	[%rd18021], %rd32;
	ld.global.u64 	%rd531, [%rd18012];
	ld.global.u64 	%rd532, [%rd18016];
	ld.global.u64 	%rd533, [%rd18018];
	ld.global.u64 	%rd534, [%rd18019];
	ld.global.u64 	%rd535, [%rd18020];
	// begin inline asm
	add.cc.u64 %rd531, %rd531, %rd17997;
	addc.cc.u64 %rd532, %rd532, %rd18002;
	addc.cc.u64 %rd533, %rd533, %rd18002;
	addc.cc.u64 %rd534, %rd534, %rd18002;
	addc.cc.u64 %rd535, %rd535, %rd18002;
	addc.u64 %rd32, %rd32, %rd18002;
	
	// end inline asm
	st.global.u64 	[%rd18012], %rd531;
	st.global.u64 	[%rd18016], %rd532;
	st.global.u64 	[%rd18018], %rd533;
	st.global.u64 	[%rd18019], %rd534;
	st.global.u64 	[%rd18020], %rd535;
	st.global.u64 	[%rd18021], %rd32;
	ld.global.u64 	%rd549, [%rd18012];
	ld.global.u64 	%rd550, [%rd18016];
	ld.global.u64 	%rd551, [%rd18018];
	ld.global.u64 	%rd552, [%rd18019];
	ld.global.u64 	%rd553, [%rd18020];
	// begin inline asm
	add.cc.u64 %rd549, %rd549, %rd17997;
	addc.cc.u64 %rd550, %rd550, %rd18002;
	addc.cc.u64 %rd551, %rd551, %rd18002;
	addc.cc.u64 %rd552, %rd552, %rd18002;
	addc.cc.u64 %rd553, %rd553, %rd18002;
	addc.u64 %rd32, %rd32, %rd18002;
	
	// end inline asm
	st.global.u64 	[%rd18012], %rd549;
	st.global.u64 	[%rd18016], %rd550;
	st.global.u64 	[%rd18018], %rd551;
	st.global.u64 	[%rd18019], %rd552;
	st.global.u64 	[%rd18020], %rd553;
	st.global.u64 	[%rd18021], %rd32;
	ld.global.u64 	%rd567, [%rd18012];
	ld.global.u64 	%rd568, [%rd18016];
	ld.global.u64 	%rd569, [%rd18018];
	ld.global.u64 	%rd570, [%rd18019];
	ld.global.u64 	%rd571, [%rd18020];
	// begin inline asm
	add.cc.u64 %rd567, %rd567, %rd17997;
	addc.cc.u64 %rd568, %rd568, %rd18002;
	addc.cc.u64 %rd569, %rd569, %rd18002;
	addc.cc.u64 %rd570, %rd570, %rd18002;
	addc.cc.u64 %rd571, %rd571, %rd18002;
	addc.u64 %rd32, %rd32, %rd18002;
	
	// end inline asm
	st.global.u64 	[%rd18012], %rd567;
	st.global.u64 	[%rd18016], %rd568;
	st.global.u64 	[%rd18018], %rd569;
	st.global.u64 	[%rd18019], %rd570;
	st.global.u64 	[%rd18020], %rd571;
	st.global.u64 	[%rd18021], %rd32;
	ld.global.u64 	%rd585, [%rd18012];
	ld.global.u64 	%rd586, [%rd18016];
	ld.global.u64 	%rd587, [%rd18018];
	ld.global.u64 	%rd588, [%rd18019];
	ld.global.u64 	%rd589, [%rd18020];
	// begin inline asm
	add.cc.u64 %rd585, %rd585, %rd17997;
	addc.cc.u64 %rd586, %rd586, %rd18002;
	addc.cc.u64 %rd587, %rd587, %rd18002;
	addc.cc.u64 %rd588, %rd588, %rd18002;
	addc.cc.u64 %rd589, %rd589, %rd18002;
	addc.u64 %rd32, %rd32, %rd18002;
	
	// end inline asm
	st.global.u64 	[%rd18012], %rd585;
	st.global.u64 	[%rd18016], %rd586;
	st.global.u64 	[%rd18018], %rd587;
	st.global.u64 	[%rd18019], %rd588;
	st.global.u64 	[%rd18020], %rd589;
	st.global.u64 	[%rd18021], %rd32;
	ld.global.u64 	%rd603, [%rd18012];
	ld.global.u64 	%rd604, [%rd18016];
	ld.global.u64 	%rd605, [%rd18018];
	ld.global.u64 	%rd606, [%rd18019];
	ld.global.u64 	%rd607, [%rd18020];
	// begin inline asm
	add.cc.u64 %rd603, %rd603, %rd17997;
	addc.cc.u64 %rd604, %rd604, %rd18002;
	addc.cc.u64 %rd605, %rd605, %rd18002;
	addc.cc.u64 %rd606, %rd606, %rd18002;
	addc.cc.u64 %rd607, %rd607, %rd18002;
	addc.u64 %rd32, %rd32, %rd18002;
	
	// end inline asm
	st.global.u64 	[%rd18012], %rd603;
	st.global.u64 	[%rd18016], %rd604;
	st.global.u64 	[%rd18018], %rd605;
	st.global.u64 	[%rd18019], %rd606;
	st.global.u64 	[%rd18020], %rd607;
	st.global.u64 	[%rd18021], %rd32;
	ld.global.u64 	%rd621, [%rd18012];
	ld.global.u64 	%rd622, [%rd18016];
	ld.global.u64 	%rd623, [%rd18018];
	ld.global.u64 	%rd624, [%rd18019];
	ld.global.u64 	%rd625, [%rd18020];
	// begin inline asm
	add.cc.u64 %rd621, %rd621, %rd17997;
	addc.cc.u64 %rd622, %rd622, %rd18002;
	addc.cc.u64 %rd623, %rd623, %rd18002;
	addc.cc.u64 %rd624, %rd624, %rd18002;
	addc.cc.u64 %rd625, %rd625, %rd18002;
	addc.u64 %rd32, %rd32, %rd18002;
	
	// end inline asm
	st.global.u64 	[%rd18012], %rd621;
	st.global.u64 	[%rd18016], %rd622;
	st.global.u64 	[%rd18018], %rd623;
	st.global.u64 	[%rd18019], %rd624;
	st.global.u64 	[%rd18020], %rd625;
	st.global.u64 	[%rd18021], %rd32;
	ld.global.u64 	%rd639, [%rd18012];
	ld.global.u64 	%rd640, [%rd18016];
	ld.global.u64 	%rd641, [%rd18018];
	ld.global.u64 	%rd642, [%rd18019];
	ld.global.u64 	%rd643, [%rd18020];
	// begin inline asm
	add.cc.u64 %rd639, %rd639, %rd17997;
	addc.cc.u64 %rd640, %rd640, %rd18002;
	addc.cc.u64 %rd641, %rd641, %rd18002;
	addc.cc.u64 %rd642, %rd642, %rd18002;
	addc.cc.u64 %rd643, %rd643, %rd18002;
	addc.u64 %rd32, %rd32, %rd18002;
	
	// end inline asm
	st.global.u64 	[%rd18012], %rd639;
	st.global.u64 	[%rd18016], %rd640;
	st.global.u64 	[%rd18018], %rd641;
	st.global.u64 	[%rd18019], %rd642;
	st.global.u64 	[%rd18020], %rd643;
	st.global.u64 	[%rd18021], %rd32;
	ld.global.u64 	%rd657, [%rd18012];
	ld.global.u64 	%rd658, [%rd18016];
	ld.global.u64 	%rd659, [%rd18018];
	ld.global.u64 	%rd660, [%rd18019];
	ld.global.u64 	%rd661, [%rd18020];
	// begin inline asm
	add.cc.u64 %rd657, %rd657, %rd17997;
	addc.cc.u64 %rd658, %rd658, %rd18002;
	addc.cc.u64 %rd659, %rd659, %rd18002;
	addc.cc.u64 %rd660, %rd660, %rd18002;
	addc.cc.u64 %rd661, %rd661, %rd18002;
	addc.u64 %rd32, %rd32, %rd18002;
	
	// end inline asm
	st.global.u64 	[%rd18012], %rd657;
	st.global.u64 	[%rd18016], %rd658;
	st.global.u64 	[%rd18018], %rd659;
	st.global.u64 	[%rd18019], %rd660;
	st.global.u64 	[%rd18020], %rd661;
	st.global.u64 	[%rd18021], %rd32;
	ld.global.u64 	%rd675, [%rd18012];
	ld.global.u64 	%rd676, [%rd18016];
	ld.global.u64 	%rd677, [%rd18018];
	ld.global.u64 	%rd678, [%rd18019];
	ld.global.u64 	%rd679, [%rd18020];
	// begin inline asm
	add.cc.u64 %rd675, %rd675, %rd17997;
	addc.cc.u64 %rd676, %rd676, %rd18002;
	addc.cc.u64 %rd677, %rd677, %rd18002;
	addc.cc.u64 %rd678, %rd678, %rd18002;
	addc.cc.u64 %rd679, %rd679, %rd18002;
	addc.u64 %rd32, %rd32, %rd18002;
	
	// end inline asm
	st.global.u64 	[%rd18012], %rd675;
	st.global.u64 	[%rd18016], %rd676;
	st.global.u64 	[%rd18018], %rd677;
	st.global.u64 	[%rd18019], %rd678;
	st.global.u64 	[%rd18020], %rd679;
	st.global.u64 	[%rd18021], %rd32;
	ld.global.u64 	%rd693, [%rd18012];
	ld.global.u64 	%rd694, [%rd18016];
	ld.global.u64 	%rd695, [%rd18018];
	ld.global.u64 	%rd696, [%rd18019];
	ld.global.u64 	%rd697, [%rd18020];
	// begin inline asm
	add.cc.u64 %rd693, %rd693, %rd17997;
	addc.cc.u64 %rd694, %rd694, %rd18002;
	addc.cc.u64 %rd695, %rd695, %rd18002;
	addc.cc.u64 %rd696, %rd696, %rd18002;
	addc.cc.u64 %rd697, %rd697, %rd18002;
	addc.u64 %rd32, %rd32, %rd18002;
	
	// end inline asm
	st.global.u64 	[%rd18012], %rd693;
	st.global.u64 	[%rd18016], %rd694;
	st.global.u64 	[%rd18018], %rd695;
	st.global.u64 	[%rd18019], %rd696;
	st.global.u64 	[%rd18020], %rd697;
	st.global.u64 	[%rd18021], %rd32;
	ld.global.u64 	%rd711, [%rd18012];
	ld.global.u64 	%rd712, [%rd18016];
	ld.global.u64 	%rd713, [%rd18018];
	ld.global.u64 	%rd714, [%rd18019];
	ld.global.u64 	%rd715, [%rd18020];
	// begin inline asm
	add.cc.u64 %rd711, %rd711, %rd17997;
	addc.cc.u64 %rd712, %rd712, %rd18002;
	addc.cc.u64 %rd713, %rd713, %rd18002;
	addc.cc.u64 %rd714, %rd714, %rd18002;
	addc.cc.u64 %rd715, %rd715, %rd18002;
	addc.u64 %rd32, %rd32, %rd18002;
	
	// end inline asm
	st.global.u64 	[%rd18012], %rd711;
	st.global.u64 	[%rd18016], %rd712;
	st.global.u64 	[%rd18018], %rd713;
	st.global.u64 	[%rd18019], %rd714;
	st.global.u64 	[%rd18020], %rd715;
	st.global.u64 	[%rd18021], %rd32;
	ld.global.u64 	%rd729, [%rd18012];
	ld.global.u64 	%rd730, [%rd18016];
	ld.global.u64 	%rd731, [%rd18018];
	ld.global.u64 	%rd732, [%rd18019];
	ld.global.u64 	%rd733, [%rd18020];
	// begin inline asm
	add.cc.u64 %rd729, %rd729, %rd17997;
	addc.cc.u64 %rd730, %rd730, %rd18002;
	addc.cc.u64 %rd731, %rd731, %rd18002;
	addc.cc.u64 %rd732, %rd732, %rd18002;
	addc.cc.u64 %rd733, %rd733, %rd18002;
	addc.u64 %rd32, %rd32, %rd18002;
	
	// end inline asm
	st.global.u64 	[%rd18012], %rd729;
	st.global.u64 	[%rd18016], %rd730;
	st.global.u64 	[%rd18018], %rd731;
	st.global.u64 	[%rd18019], %rd732;
	st.global.u64 	[%rd18020], %rd733;
	st.global.u64 	[%rd18021], %rd32;
	ld.global.u64 	%rd747, [%rd18012];
	ld.global.u64 	%rd748, [%rd18016];
	ld.global.u64 	%rd749, [%rd18018];
	ld.global.u64 	%rd750, [%rd18019];
	ld.global.u64 	%rd751, [%rd18020];
	// begin inline asm
	add.cc.u64 %rd747, %rd747, %rd17997;
	addc.cc.u64 %rd748, %rd748, %rd18002;
	addc.cc.u64 %rd749, %rd749, %rd18002;
	addc.cc.u64 %rd750, %rd750, %rd18002;
	addc.cc.u64 %rd751, %rd751, %rd18002;
	addc.u64 %rd32, %rd32, %rd18002;
	
	// end inline asm
	st.global.u64 	[%rd18012], %rd747;
	st.global.u64 	[%rd18016], %rd748;
	st.global.u64 	[%rd18018], %rd749;
	st.global.u64 	[%rd18019], %rd750;
	st.global.u64 	[%rd18020], %rd751;
	st.global.u64 	[%rd18021], %rd32;
	ld.global.u64 	%rd765, [%rd18012];
	ld.global.u64 	%rd766, [%rd18016];
	ld.global.u64 	%rd767, [%rd18018];
	ld.global.u64 	%rd768, [%rd18019];
	ld.global.u64 	%rd769, [%rd18020];
	// begin inline asm
	add.cc.u64 %rd765, %rd765, %rd17997;
	addc.cc.u64 %rd766, %rd766, %rd18002;
	addc.cc.u64 %rd767, %rd767, %rd18002;
	addc.cc.u64 %rd768, %rd768, %rd18002;
	addc.cc.u64 %rd769, %rd769, %rd18002;
	addc.u64 %rd32, %rd32, %rd18002;
	
	// end inline asm
	st.global.u64 	[%rd18012], %rd765;
	st.global.u64 	[%rd18016], %rd766;
	st.global.u64 	[%rd18018], %rd767;
	st.global.u64 	[%rd18019], %rd768;
	st.global.u64 	[%rd18020], %rd769;
	st.global.u64 	[%rd18021], %rd32;
	ld.global.u64 	%rd783, [%rd18012];
	ld.global.u64 	%rd784, [%rd18016];
	ld.global.u64 	%rd785, [%rd18018];
	ld.global.u64 	%rd786, [%rd18019];
	ld.global.u64 	%rd787, [%rd18020];
	// begin inline asm
	add.cc.u64 %rd783, %rd783, %rd17997;
	addc.cc.u64 %rd784, %rd784, %rd18002;
	addc.cc.u64 %rd785, %rd785, %rd18002;
	addc.cc.u64 %rd786, %rd786, %rd18002;
	addc.cc.u64 %rd787, %rd787, %rd18002;
	addc.u64 %rd32, %rd32, %rd18002;
	
	// end inline asm
	st.global.u64 	[%rd18012], %rd783;
	st.global.u64 	[%rd18016], %rd784;
	st.global.u64 	[%rd18018], %rd785;
	st.global.u64 	[%rd18019], %rd786;
	st.global.u64 	[%rd18020], %rd787;
	st.global.u64 	[%rd18021], %rd32;
	ld.global.u64 	%rd801, [%rd18012];
	ld.global.u64 	%rd802, [%rd18016];
	ld.global.u64 	%rd803, [%rd18018];
	ld.global.u64 	%rd804, [%rd18019];
	ld.global.u64 	%rd805, [%rd18020];
	// begin inline asm
	add.cc.u64 %rd801, %rd801, %rd17997;
	addc.cc.u64 %rd802, %rd802, %rd18002;
	addc.cc.u64 %rd803, %rd803, %rd18002;
	addc.cc.u64 %rd804, %rd804, %rd18002;
	addc.cc.u64 %rd805, %rd805, %rd18002;
	addc.u64 %rd32, %rd32, %rd18002;
	
	// end inline asm
	st.global.u64 	[%rd18012], %rd801;
	st.global.u64 	[%rd18016], %rd802;
	st.global.u64 	[%rd18018], %rd803;
	st.global.u64 	[%rd18019], %rd804;
	st.global.u64 	[%rd18020], %rd805;
	st.global.u64 	[%rd18021], %rd32;
	ld.global.u64 	%rd819, [%rd18012];
	ld.global.u64 	%rd820, [%rd18016];
	ld.global.u64 	%rd821, [%rd18018];
	ld.global.u64 	%rd822, [%rd18019];
	ld.global.u64 	%rd823, [%rd18020];
	// begin inline asm
	add.cc.u64 %rd819, %rd819, %rd17997;
	addc.cc.u64 %rd820, %rd820, %rd18002;
	addc.cc.u64 %rd821, %rd821, %rd18002;
	addc.cc.u64 %rd822, %rd822, %rd18002;
	addc.cc.u64 %rd823, %rd823, %rd18002;
	addc.u64 %rd32, %rd32, %rd18002;
	
	// end inline asm
	st.global.u64 	[%rd18012], %rd819;
	st.global.u64 	[%rd18016], %rd820;
	st.global.u64 	[%rd18018], %rd821;
	st.global.u64 	[%rd18019], %rd822;
	st.global.u64 	[%rd18020], %rd823;
	st.global.u64 	[%rd18021], %rd32;
	ld.global.u64 	%rd837, [%rd18012];
	ld.global.u64 	%rd838, [%rd18016];
	ld.global.u64 	%rd839, [%rd18018];
	ld.global.u64 	%rd840, [%rd18019];
	ld.global.u64 	%rd841, [%rd18020];
	// begin inline asm
	add.cc.u64 %rd837, %rd837, %rd17997;
	addc.cc.u64 %rd838, %rd838, %rd18002;
	addc.cc.u64 %rd839, %rd839, %rd18002;
	addc.cc.u64 %rd840, %rd840, %rd18002;
	addc.cc.u64 %rd841, %rd841, %rd18002;
	addc.u64 %rd32, %rd32, %rd18002;
	
	// end inline asm
	st.global.u64 	[%rd18012], %rd837;
	st.global.u64 	[%rd18016], %rd838;
	st.global.u64 	[%rd18018], %rd839;
	st.global.u64 	[%rd18019], %rd840;
	st.global.u64 	[%rd18020], %rd841;
	st.global.u64 	[%rd18021], %rd32;
	ld.global.u64 	%rd855, [%rd18012];
	ld.global.u64 	%rd856, [%rd18016];
	ld.global.u64 	%rd857, [%rd18018];
	ld.global.u64 	%rd858, [%rd18019];
	ld.global.u64 	%rd859, [%rd18020];
	// begin inline asm
	add.cc.u64 %rd855, %rd855, %rd17997;
	addc.cc.u64 %rd856, %rd856, %rd18002;
	addc.cc.u64 %rd857, %rd857, %rd18002;
	addc.cc.u64 %rd858, %rd858, %rd18002;
	addc.cc.u64 %rd859, %rd859, %rd18002;
	addc.u64 %rd32, %rd32, %rd18002;
	
	// end inline asm
	st.global.u64 	[%rd18012], %rd855;
	st.global.u64 	[%rd18016], %rd856;
	st.global.u64 	[%rd18018], %rd857;
	st.global.u64 	[%rd18019], %rd858;
	st.global.u64 	[%rd18020], %rd859;
	st.global.u64 	[%rd18021], %rd32;
	ld.global.u64 	%rd873, [%rd18012];
	ld.global.u64 	%rd874, [%rd18016];
	ld.global.u64 	%rd875, [%rd18018];
	ld.global.u64 	%rd876, [%rd18019];
	ld.global.u64 	%rd877, [%rd18020];
	// begin inline asm
	add.cc.u64 %rd873, %rd873, %rd17997;
	addc.cc.u64 %rd874, %rd874, %rd18002;
	addc.cc.u64 %rd875, %rd875, %rd18002;
	addc.cc.u64 %rd876, %rd876, %rd18002;
	addc.cc.u64 %rd877, %rd877, %rd18002;
	addc.u64 %rd32, %rd32, %rd18002;
	
	// end inline asm
	st.global.u64 	[%rd18012], %rd873;
	st.global.u64 	[%rd18016], %rd874;
	st.global.u64 	[%rd18018], %rd875;
	st.global.u64 	[%rd18019], %rd876;
	st.global.u64 	[%rd18020], %rd877;
	st.global.u64 	[%rd18021], %rd32;
	ld.global.u64 	%rd891, [%rd18012];
	ld.global.u64 	%rd892, [%rd18016];
	ld.global.u64 	%rd893, [%rd18018];
	ld.global.u64 	%rd894, [%rd18019];
	ld.global.u64 	%rd895, [%rd18020];
	// begin inline asm
	add.cc.u64 %rd891, %rd891, %rd17997;
	addc.cc.u64 %rd892, %rd892, %rd18002;
	addc.cc.u64 %rd893, %rd893, %rd18002;
	addc.cc.u64 %rd894, %rd894, %rd18002;
	addc.cc.u64 %rd895, %rd895, %rd18002;
	addc.u64 %rd32, %rd32, %rd18002;
	
	// end inline asm
	st.global.u64 	[%rd18012], %rd891;
	st.global.u64 	[%rd18016], %rd892;
	st.global.u64 	[%rd18018], %rd893;
	st.global.u64 	[%rd18019], %rd894;
	st.global.u64 	[%rd18020], %rd895;
	st.global.u64 	[%rd18021], %rd32;
	ld.global.u64 	%rd909, [%rd18012];
	ld.global.u64 	%rd910, [%rd18016];
	ld.global.u64 	%rd911, [%rd18018];
	ld.global.u64 	%rd912, [%rd18019];
	ld.global.u64 	%rd913, [%rd18020];
	// begin inline asm
	add.cc.u64 %rd909, %rd909, %rd17997;
	addc.cc.u64 %rd910, %rd910, %rd18002;
	addc.cc.u64 %rd911, %rd911, %rd18002;
	addc.cc.u64 %rd912, %rd912, %rd18002;
	addc.cc.u64 %rd913, %rd913, %rd18002;
	addc.u64 %rd32, %rd32, %rd18002;
	
	// end inline asm
	st.global.u64 	[%rd18012], %rd909;
	st.global.u64 	[%rd18016], %rd910;
	st.global.u64 	[%rd18018], %rd911;
	st.global.u64 	[%rd18019], %rd912;
	st.global.u64 	[%rd18020], %rd913;
	st.global.u64 	[%rd18021], %rd32;
	ld.global.u64 	%rd927, [%rd18012];
	ld.global.u64 	%rd928, [%rd18016];
	ld.global.u64 	%rd929, [%rd18018];
	ld.global.u64 	%rd930, [%rd18019];
	ld.global.u64 	%rd931, [%rd18020];
	// begin inline asm
	add.cc.u64 %rd927, %rd927, %rd17997;
	addc.cc.u64 %rd928, %rd928, %rd18002;
	addc.cc.u64 %rd929, %rd929, %rd18002;
	addc.cc.u64 %rd930, %rd930, %rd18002;
	addc.cc.u64 %rd931, %rd931, %rd18002;
	addc.u64 %rd32, %rd32, %rd18002;
	
	// end inline asm
	st.global.u64 	[%rd18012], %rd927;
	st.global.u64 	[%rd18016], %rd928;
	st.global.u64 	[%rd18018], %rd929;
	st.global.u64 	[%rd18019], %rd930;
	st.global.u64 	[%rd18020], %rd931;
	st.global.u64 	[%rd18021], %rd32;
	ld.global.u64 	%rd945, [%rd18012];
	ld.global.u64 	%rd946, [%rd18016];
	ld.global.u64 	%rd947, [%rd18018];
	ld.global.u64 	%rd948, [%rd18019];
	ld.global.u64 	%rd949, [%rd18020];
	// begin inline asm
	add.cc.u64 %rd945, %rd945, %rd17997;
	addc.cc.u64 %rd946, %rd946, %rd18002;
	addc.cc.u64 %rd947, %rd947, %rd18002;
	addc.cc.u64 %rd948, %rd948, %rd18002;
	addc.cc.u64 %rd949, %rd949, %rd18002;
	addc.u64 %rd32, %rd32, %rd18002;
	
	// end inline asm
	st.global.u64 	[%rd18012], %rd945;
	st.global.u64 	[%rd18016], %rd946;
	st.global.u64 	[%rd18018], %rd947;
	st.global.u64 	[%rd18019], %rd948;
	st.global.u64 	[%rd18020], %rd949;
	st.global.u64 	[%rd18021], %rd32;
	ld.global.u64 	%rd963, [%rd18012];
	ld.global.u64 	%rd964, [%rd18016];
	ld.global.u64 	%rd965, [%rd18018];
	ld.global.u64 	%rd966, [%rd18019];
	ld.global.u64 	%rd967, [%rd18020];
	// begin inline asm
	add.cc.u64 %rd963, %rd963, %rd17997;
	addc.cc.u64 %rd964, %rd964, %rd18002;
	addc.cc.u64 %rd965, %rd965, %rd18002;
	addc.cc.u64 %rd966, %rd966, %rd18002;
	addc.cc.u64 %rd967, %rd967, %rd18002;
	addc.u64 %rd32, %rd32, %rd18002;
	
	// end inline asm
	st.global.u64 	[%rd18012], %rd963;
	st.global.u64 	[%rd18016], %rd964;
	st.global.u64 	[%rd18018], %rd965;
	st.global.u64 	[%rd18019], %rd966;
	st.global.u64 	[%rd18020], %rd967;
	st.global.u64 	[%rd18021], %rd32;
	ld.global.u64 	%rd981, [%rd18012];
	ld.global.u64 	%rd982, [%rd18016];
	ld.global.u64 	%rd983, [%rd18018];
	ld.global.u64 	%rd984, [%rd18019];
	ld.global.u64 	%rd985, [%rd18020];
	// begin inline asm
	add.cc.u64 %rd981, %rd981, %rd17997;
	addc.cc.u64 %rd982, %rd982, %rd18002;
	addc.cc.u64 %rd983, %rd983, %rd18002;
	addc.cc.u64 %rd984, %rd984, %rd18002;
	addc.cc.u64 %rd985, %rd985, %rd18002;
	addc.u64 %rd32, %rd32, %rd18002;
	
	// end inline asm
	st.global.u64 	[%rd18012], %rd981;
	st.global.u64 	[%rd18016], %rd982;
	st.global.u64 	[%rd18018], %rd983;
	st.global.u64 	[%rd18019], %rd984;
	st.global.u64 	[%rd18020], %rd985;
	st.global.u64 	[%rd18021], %rd32;
	ld.global.u64 	%rd999, [%rd18012];
	ld.global.u64 	%rd1000, [%rd18016];
	ld.global.u64 	%rd1001, [%rd18018];
	ld.global.u64 	%rd1002, [%rd18019];
	ld.global.u64 	%rd1003, [%rd18020];
	// begin inline asm
	add.cc.u64 %rd999, %rd999, %rd17997;
	addc.cc.u64 %rd1000, %rd1000, %rd18002;
	addc.cc.u64 %rd1001, %rd1001, %rd18002;
	addc.cc.u64 %rd1002, %rd1002, %rd18002;
	addc.cc.u64 %rd1003, %rd1003, %rd18002;
	addc.u64 %rd32, %rd32, %rd18002;
	
	// end inline asm
	st.global.u64 	[%rd18012], %rd999;
	st.global.u64 	[%rd18016], %rd1000;
	st.global.u64 	[%rd18018], %rd1001;
	st.global.u64 	[%rd18019], %rd1002;
	st.global.u64 	[%rd18020], %rd1003;
	st.global.u64 	[%rd18021], %rd32;
	ld.global.u64 	%rd1017, [%rd18012];
	ld.global.u64 	%rd1018, [%rd18016];
	ld.global.u64 	%rd1019, [%rd18018];
	ld.global.u64 	%rd1020, [%rd18019];
	ld.global.u64 	%rd1021, [%rd18020];
	// begin inline asm
	add.cc.u64 %rd1017, %rd1017, %rd17997;
	addc.cc.u64 %rd1018, %rd1018, %rd18002;
	addc.cc.u64 %rd1019, %rd1019, %rd18002;
	addc.cc.u64 %rd1020, %rd1020, %rd18002;
	addc.cc.u64 %rd1021, %rd1021, %rd18002;
	addc.u64 %rd32, %rd32, %rd18002;
	
	// end inline asm
	st.global.u64 	[%rd18012], %rd1017;
	st.global.u64 	[%rd18016], %rd1018;
	st.global.u64 	[%rd18018], %rd1019;
	st.global.u64 	[%rd18019], %rd1020;
	st.global.u64 	[%rd18020], %rd1021;
	st.global.u64 	[%rd18021], %rd32;
	ld.global.u64 	%rd1035, [%rd18012];
	ld.global.u64 	%rd1036, [%rd18016];
	ld.global.u64 	%rd1037, [%rd18018];
	ld.global.u64 	%rd1038, [%rd18019];
	ld.global.u64 	%rd1039, [%rd18020];
	// begin inline asm
	add.cc.u64 %rd1035, %rd1035, %rd17997;
	addc.cc.u64 %rd1036, %rd1036, %rd18002;
	addc.cc.u64 %rd1037, %rd1037, %rd18002;
	addc.cc.u64 %rd1038, %rd1038, %rd18002;
	addc.cc.u64 %rd1039, %rd1039, %rd18002;
	addc.u64 %rd32, %rd32, %rd18002;
	
	// end inline asm
	st.global.u64 	[%rd18012], %rd1035;
	st.global.u64 	[%rd18016], %rd1036;
	st.global.u64 	[%rd18018], %rd1037;
	st.global.u64 	[%rd18019], %rd1038;
	st.global.u64 	[%rd18020], %rd1039;
	st.global.u64 	[%rd18021], %rd32;
	ld.global.u64 	%rd1053, [%rd18012];
	ld.global.u64 	%rd1054, [%rd18016];
	ld.global.u64 	%rd1055, [%rd18018];
	ld.global.u64 	%rd1056, [%rd18019];
	ld.global.u64 	%rd1057, [%rd18020];
	// begin inline asm
	add.cc.u64 %rd1053, %rd1053, %rd17997;
	addc.cc.u64 %rd1054, %rd1054, %rd18002;
	addc.cc.u64 %rd1055, %rd1055, %rd18002;
	addc.cc.u64 %rd1056, %rd1056, %rd18002;
	addc.cc.u64 %rd1057, %rd1057, %rd18002;
	addc.u64 %rd32, %rd32, %rd18002;
	
	// end inline asm
	st.global.u64 	[%rd18012], %rd1053;
	st.global.u64 	[%rd18016], %rd1054;
	st.global.u64 	[%rd18018], %rd1055;
	st.global.u64 	[%rd18019], %rd1056;
	st.global.u64 	[%rd18020], %rd1057;
	st.global.u64 	[%rd18021], %rd32;
	ld.global.u64 	%rd1071, [%rd18012];
	ld.global.u64 	%rd1072, [%rd18016];
	ld.global.u64 	%rd1073, [%rd18018];
	ld.global.u64 	%rd1074, [%rd18019];
	ld.global.u64 	%rd1075, [%rd18020];
	// begin inline asm
	add.cc.u64 %rd1071, %rd1071, %rd17997;
	addc.cc.u64 %rd1072, %rd1072, %rd18002;
	addc.cc.u64 %rd1073, %rd1073, %rd18002;
	addc.cc.u64 %rd1074, %rd1074, %rd18002;
	addc.cc.u64 %rd1075, %rd1075, %rd18002;
	addc.u64 %rd32, %rd32, %rd18002;
	
	// end inline asm
	st.global.u64 	[%rd18012], %rd1071;
	st.global.u64 	[%rd18016], %rd1072;
	st.global.u64 	[%rd18018], %rd1073;
	st.global.u64 	[%rd18019], %rd1074;
	st.global.u64 	[%rd18020], %rd1075;
	st.global.u64 	[%rd18021], %rd32;
	ld.global.u64 	%rd1089, [%rd18012];
	ld.global.u64 	%rd1090, [%rd18016];
	ld.global.u64 	%rd1091, [%rd18018];
	ld.global.u64 	%rd1092, [%rd18019];
	ld.global.u64 	%rd1093, [%rd18020];
	// begin inline asm
	add.cc.u64 %rd1089, %rd1089, %rd17997;
	addc.cc.u64 %rd1090, %rd1090, %rd18002;
	addc.cc.u64 %rd1091, %rd1091, %rd18002;
	addc.cc.u64 %rd1092, %rd1092, %rd18002;
	addc.cc.u64 %rd1093, %rd1093, %rd18002;
	addc.u64 %rd32, %rd32, %rd18002;
	
	// end inline asm
	st.global.u64 	[%rd18012], %rd1089;
	st.global.u64 	[%rd18016], %rd1090;
	st.global.u64 	[%rd18018], %rd1091;
	st.global.u64 	[%rd18019], %rd1092;
	st.global.u64 	[%rd18020], %rd1093;
	st.global.u64 	[%rd18021], %rd32;
	ld.global.u64 	%rd1107, [%rd18012];
	ld.global.u64 	%rd1108, [%rd18016];
	ld.global.u64 	%rd1109, [%rd18018];
	ld.global.u64 	%rd1110, [%rd18019];
	ld.global.u64 	%rd1111, [%rd18020];
	// begin inline asm
	add.cc.u64 %rd1107, %rd1107, %rd17997;
	addc.cc.u64 %rd1108, %rd1108, %rd18002;
	addc.cc.u64 %rd1109, %rd1109, %rd18002;
	addc.cc.u64 %rd1110, %rd1110, %rd18002;
	addc.cc.u64 %rd1111, %rd1111, %rd18002;
	addc.u64 %rd32, %rd32, %rd18002;
	
	// end inline asm
	st.global.u64 	[%rd18012], %rd1107;
	st.global.u64 	[%rd18016], %rd1108;
	st.global.u64 	[%rd18018], %rd1109;
	st.global.u64 	[%rd18019], %rd1110;
	st.global.u64 	[%rd18020], %rd1111;
	st.global.u64 	[%rd18021], %rd32;
	ld.global.u64 	%rd1125, [%rd18012];
	ld.global.u64 	%rd1126, [%rd18016];
	ld.global.u64 	%rd1127, [%rd18018];
	ld.global.u64 	%rd1128, [%rd18019];
	ld.global.u64 	%rd1129, [%rd18020];
	// begin inline asm
	add.cc.u64 %rd1125, %rd1125, %rd17997;
	addc.cc.u64 %rd1126, %rd1126, %rd18002;
	addc.cc.u64 %rd1127, %rd1127, %rd18002;
	addc.cc.u64 %rd1128, %rd1128, %rd18002;
	addc.cc.u64 %rd1129, %rd1129, %rd18002;
	addc.u64 %rd32, %rd32, %rd18002;
	
	// end inline asm
	st.global.u64 	[%rd18012], %rd1125;
	st.global.u64 	[%rd18016], %rd1126;
	st.global.u64 	[%rd18018], %rd1127;
	st.global.u64 	[%rd18019], %rd1128;
	st.global.u64 	[%rd18020], %rd1129;
	st.global.u64 	[%rd18021], %rd32;
	ld.global.u64 	%rd1143, [%rd18012];
	ld.global.u64 	%rd1144, [%rd18016];
	ld.global.u64 	%rd1145, [%rd18018];
	ld.global.u64 	%rd1146, [%rd18019];
	ld.global.u64 	%rd1147, [%rd18020];
	// begin inline asm
	add.cc.u64 %rd1143, %rd1143, %rd17997;
	addc.cc.u64 %rd1144, %rd1144, %rd18002;
	addc.cc.u64 %rd1145, %rd1145, %rd18002;
	addc.cc.u64 %rd1146, %rd1146, %rd18002;
	addc.cc.u64 %rd1147, %rd1147, %rd18002;
	addc.u64 %rd32, %rd32, %rd18002;
	
	// end inline asm
	st.global.u64 	[%rd18012], %rd1143;
	st.global.u64 	[%rd18016], %rd1144;
	st.global.u64 	[%rd18018], %rd1145;
	st.global.u64 	[%rd18019], %rd1146;
	st.global.u64 	[%rd18020], %rd1147;
	st.global.u64 	[%rd18021], %rd32;
	ld.global.u64 	%rd1161, [%rd18012];
	ld.global.u64 	%rd1162, [%rd18016];
	ld.global.u64 	%rd1163, [%rd18018];
	ld.global.u64 	%rd1164, [%rd18019];
	ld.global.u64 	%rd1165, [%rd18020];
	// begin inline asm
	add.cc.u64 %rd1161, %rd1161, %rd17997;
	addc.cc.u64 %rd1162, %rd1162, %rd18002;
	addc.cc.u64 %rd1163, %rd1163, %rd18002;
	addc.cc.u64 %rd1164, %rd1164, %rd18002;
	addc.cc.u64 %rd1165, %rd1165, %rd18002;
	addc.u64 %rd32, %rd32, %rd18002;
	
	// end inline asm
	st.global.u64 	[%rd18012], %rd1161;
	st.global.u64 	[%rd18016], %rd1162;
	st.global.u64 	[%rd18018], %rd1163;
	st.global.u64 	[%rd18019], %rd1164;
	st.global.u64 	[%rd18020], %rd1165;
	st.global.u64 	[%rd18021], %rd32;
	ld.global.u64 	%rd1179, [%rd18012];
	ld.global.u64 	%rd1180, [%rd18016];
	ld.global.u64 	%rd1181, [%rd18018];
	ld.global.u64 	%rd1182, [%rd18019];
	ld.global.u64 	%rd1183, [%rd18020];
	// begin inline asm
	add.cc.u64 %rd1179, %rd1179, %rd17997;
	addc.cc.u64 %rd1180, %rd1180, %rd18002;
	addc.cc.u64 %rd1181, %rd1181, %rd18002;
	addc.cc.u64 %rd1182, %rd1182, %rd18002;
	addc.cc.u64 %rd1183, %rd1183, %rd18002;
	addc.u64 %rd32, %rd32, %rd18002;
	
	// end inline asm
	st.global.u64 	[%rd18012], %rd1179;
	st.global.u64 	[%rd18016], %rd1180;
	st.global.u64 	[%rd18018], %rd1181;
	st.global.u64 	[%rd18019], %rd1182;
	st.global.u64 	[%rd18020], %rd1183;
	st.global.u64 	[%rd18021], %rd32;
	ld.global.u64 	%rd1197, [%rd18012];
	ld.global.u64 	%rd1198, [%rd18016];
	ld.global.u64 	%rd1199, [%rd18018];
	ld.global.u64 	%rd1200, [%rd18019];
	ld.global.u64 	%rd1201, [%rd18020];
	// begin inline asm
	add.cc.u64 %rd1197, %rd1197, %rd17997;
	addc.cc.u64 %rd1198, %rd1198, %rd18002;
	addc.cc.u64 %rd1199, %rd1199, %rd18002;
	addc.cc.u64 %rd1200, %rd1200, %rd18002;
	addc.cc.u64 %rd1201, %rd1201, %rd18002;
	addc.u64 %rd32, %rd32, %rd18002;
	
	// end inline asm
	st.global.u64 	[%rd18012], %rd1197;
	st.global.u64 	[%rd18016], %rd1198;
	st.global.u64 	[%rd18018], %rd1199;
	st.global.u64 	[%rd18019], %rd1200;
	st.global.u64 	[%rd18020], %rd1201;
	st.global.u64 	[%rd18021], %rd32;
	ld.global.u64 	%rd1215, [%rd18012];
	ld.global.u64 	%rd1216, [%rd18016];
	ld.global.u64 	%rd1217, [%rd18018];
	ld.global.u64 	%rd1218, [%rd18019];
	ld.global.u64 	%rd1219, [%rd18020];
	// begin inline asm
	add.cc.u64 %rd1215, %rd1215, %rd17997;
	addc.cc.u64 %rd1216, %rd1216, %rd18002;
	addc.cc.u64 %rd1217, %rd1217, %rd18002;
	addc.cc.u64 %rd1218, %rd1218, %rd18002;
	addc.cc.u64 %rd1219, %rd1219, %rd18002;
	addc.u64 %rd32, %rd32, %rd18002;
	
	// end inline asm
	st.global.u64 	[%rd18012], %rd1215;
	st.global.u64 	[%rd18016], %rd1216;
	st.global.u64 	[%rd18018], %rd1217;
	st.global.u64 	[%rd18019], %rd1218;
	st.global.u64 	[%rd18020], %rd1219;
	st.global.u64 	[%rd18021], %rd32;
	ld.global.u64 	%rd1233, [%rd18012];
	ld.global.u64 	%rd1234, [%rd18016];
	ld.global.u64 	%rd1235, [%rd18018];
	ld.global.u64 	%rd1236, [%rd18019];
	ld.global.u64 	%rd1237, [%rd18020];
	// begin inline asm
	add.cc.u64 %rd1233, %rd1233, %rd17997;
	addc.cc.u64 %rd1234, %rd1234, %rd18002;
	addc.cc.u64 %rd1235, %rd1235, %rd18002;
	addc.cc.u64 %rd1236, %rd1236, %rd18002;
	addc.cc.u64 %rd1237, %rd1237, %rd18002;
	addc.u64 %rd32, %rd32, %rd18002;
	
	// end inline asm
	st.global.u64 	[%rd18012], %rd1233;
	st.global.u64 	[%rd18016], %rd1234;
	st.global.u64 	[%rd18018], %rd1235;
	st.global.u64 	[%rd18019], %rd1236;
	st.global.u64 	[%rd18020], %rd1237;
	st.global.u64 	[%rd18021], %rd32;
	ld.global.u64 	%rd1251, [%rd18012];
	ld.global.u64 	%rd1252, [%rd18016];
	ld.global.u64 	%rd1253, [%rd18018];
	ld.global.u64 	%rd1254, [%rd18019];
	ld.global.u64 	%rd1255, [%rd18020];
	// begin inline asm
	add.cc.u64 %rd1251, %rd1251, %rd17997;
	addc.cc.u64 %rd1252, %rd1252, %rd18002;
	addc.cc.u64 %rd1253, %rd1253, %rd18002;
	addc.cc.u64 %rd1254, %rd1254, %rd18002;
	addc.cc.u64 %rd1255, %rd1255, %rd18002;
	addc.u64 %rd32, %rd32, %rd18002;
	
	// end inline asm
	st.global.u64 	[%rd18012], %rd1251;
	st.global.u64 	[%rd18016], %rd1252;
	st.global.u64 	[%rd18018], %rd1253;
	st.global.u64 	[%rd18019], %rd1254;
	st.global.u64 	[%rd18020], %rd1255;
	st.global.u64 	[%rd18021], %rd32;
	ld.global.u64 	%rd1269, [%rd18012];
	ld.global.u64 	%rd1270, [%rd18016];
	ld.global.u64 	%rd1271, [%rd18018];
	ld.global.u64 	%rd1272, [%rd18019];
	ld.global.u64 	%rd1273, [%rd18020];
	// begin inline asm
	add.cc.u64 %rd1269, %rd1269, %rd17997;
	addc.cc.u64 %rd1270, %rd1270, %rd18002;
	addc.cc.u64 %rd1271, %rd1271, %rd18002;
	addc.cc.u64 %rd1272, %rd1272, %rd18002;
	addc.cc.u64 %rd1273, %rd1273, %rd18002;
	addc.u64 %rd32, %rd32, %rd18002;
	
	// end inline asm
	st.global.u64 	[%rd18012], %rd1269;
	st.global.u64 	[%rd18016], %rd1270;
	st.global.u64 	[%rd18018], %rd1271;
	st.global.u64 	[%rd18019], %rd1272;
	st.global.u64 	[%rd18020], %rd1273;
	st.global.u64 	[%rd18021], %rd32;
	ld.global.u64 	%rd1287, [%rd18012];
	ld.global.u64 	%rd1288, [%rd18016];
	ld.global.u64 	%rd1289, [%rd18018];
	ld.global.u64 	%rd1290, [%rd18019];
	ld.global.u64 	%rd1291, [%rd18020];
	// begin inline asm
	add.cc.u64 %rd1287, %rd1287, %rd17997;
	addc.cc.u64 %rd1288, %rd1288, %rd18002;
	addc.cc.u64 %rd1289, %rd1289, %rd18002;
	addc.cc.u64 %rd1290, %rd1290, %rd18002;
	addc.cc.u64 %rd1291, %rd1291, %rd18002;
	addc.u64 %rd32, %rd32, %rd18002;
	
	// end inline asm
	st.global.u64 	[%rd18012], %rd1287;
	st.global.u64 	[%rd18016], %rd1288;
	st.global.u64 	[%rd18018], %rd1289;
	st.global.u64 	[%rd18019], %rd1290;
	st.global.u64 	[%rd18020], %rd1291;
	st.global.u64 	[%rd18021], %rd32;
	ld.global.u64 	%rd1305, [%rd18012];
	ld.global.u64 	%rd1306, [%rd18016];
	ld.global.u64 	%rd1307, [%rd18018];
	ld.global.u64 	%rd1308, [%rd18019];
	ld.global.u64 	%rd1309, [%rd18020];
	// begin inline asm
	add.cc.u64 %rd1305, %rd1305, %rd17997;
	addc.cc.u64 %rd1306, %rd1306, %rd18002;
	addc.cc.u64 %rd1307, %rd1307, %rd18002;
	addc.cc.u64 %rd1308, %rd1308, %rd18002;
	addc.cc.u64 %rd1309, %rd1309, %rd18002;
	addc.u64 %rd32, %rd32, %rd18002;
	
	// end inline asm
	st.global.u64 	[%rd18012], %rd1305;
	st.global.u64 	[%rd18016], %rd1306;
	st.global.u64 	[%rd18018], %rd1307;
	st.global.u64 	[%rd18019], %rd1308;
	st.global.u64 	[%rd18020], %rd1309;
	st.global.u64 	[%rd18021], %rd32;
	ld.global.u64 	%rd1323, [%rd18012];
	ld.global.u64 	%rd1324, [%rd18016];
	ld.global.u64 	%rd1325, [%rd18018];
	ld.global.u64 	%rd1326, [%rd18019];
	ld.global.u64 	%rd1327, [%rd18020];
	// begin inline asm
	add.cc.u64 %rd1323, %rd1323, %rd17997;
	addc.cc.u64 %rd1324, %rd1324, %rd18002;
	addc.cc.u64 %rd1325, %rd1325, %rd18002;
	addc.cc.u64 %rd1326, %rd1326, %rd18002;
	addc.cc.u64 %rd1327, %rd1327, %rd18002;
	addc.u64 %rd32, %rd32, %rd18002;
	
	// end inline asm
	st.global.u64 	[%rd18012], %rd1323;
	st.global.u64 	[%rd18016], %rd1324;
	st.global.u64 	[%rd18018], %rd1325;
	st.global.u64 	[%rd18019], %rd1326;
	st.global.u64 	[%rd18020], %rd1327;
	st.global.u64 	[%rd18021], %rd32;
	ld.global.u64 	%rd1341, [%rd18012];
	ld.global.u64 	%rd1342, [%rd18016];
	ld.global.u64 	%rd1343, [%rd18018];
	ld.global.u64 	%rd1344, [%rd18019];
	ld.global.u64 	%rd1345, [%rd18020];
	// begin inline asm
	add.cc.u64 %rd1341, %rd1341, %rd17997;
	addc.cc.u64 %rd1342, %rd1342, %rd18002;
	addc.cc.u64 %rd1343, %rd1343, %rd18002;
	addc.cc.u64 %rd1344, %rd1344, %rd18002;
	addc.cc.u64 %rd1345, %rd1345, %rd18002;
	addc.u64 %rd32, %rd32, %rd18002;
	
	// end inline asm
	st.global.u64 	[%rd18012], %rd1341;
	st.global.u64 	[%rd18016], %rd1342;
	st.global.u64 	[%rd18018], %rd1343;
	st.global.u64 	[%rd18019], %rd1344;
	st.global.u64 	[%rd18020], %rd1345;
	st.global.u64 	[%rd18021], %rd32;
	ld.global.u64 	%rd1359, [%rd18012];
	ld.global.u64 	%rd1360, [%rd18016];
	ld.global.u64 	%rd1361, [%rd18018];
	ld.global.u64 	%rd1362, [%rd18019];
	ld.global.u64 	%rd1363, [%rd18020];
	// begin inline asm
	add.cc.u64 %rd1359, %rd1359, %rd17997;
	addc.cc.u64 %rd1360, %rd1360, %rd18002;
	addc.cc.u64 %rd1361, %rd1361, %rd18002;
	addc.cc.u64 %rd1362, %rd1362, %rd18002;
	addc.cc.u64 %rd1363, %rd1363, %rd18002;
	addc.u64 %rd32, %rd32, %rd18002;
	
	// end inline asm
	st.global.u64 	[%rd18012], %rd1359;
	st.global.u64 	[%rd18016], %rd1360;
	st.global.u64 	[%rd18018], %rd1361;
	st.global.u64 	[%rd18019], %rd1362;
	st.global.u64 	[%rd18020], %rd1363;
	st.global.u64 	[%rd18021], %rd32;
	ld.global.u64 	%rd1377, [%rd18012];
	ld.global.u64 	%rd1378, [%rd18016];
	ld.global.u64 	%rd1379, [%rd18018];
	ld.global.u64 	%rd1380, [%rd18019];
	ld.global.u64 	%rd1381, [%rd18020];
	// begin inline asm
	add.cc.u64 %rd1377, %rd1377, %rd17997;
	addc.cc.u64 %rd1378, %rd1378, %rd18002;
	addc.cc.u64 %rd1379, %rd1379, %rd18002;
	addc.cc.u64 %rd1380, %rd1380, %rd18002;
	addc.cc.u64 %rd1381, %rd1381, %rd18002;
	addc.u64 %rd32, %rd32, %rd18002;
	
	// end inline asm
	st.global.u64 	[%rd18012], %rd1377;
	st.global.u64 	[%rd18016], %rd1378;
	st.global.u64 	[%rd18018], %rd1379;
	st.global.u64 	[%rd18019], %rd1380;
	st.global.u64 	[%rd18020], %rd1381;
	st.global.u64 	[%rd18021], %rd32;
	ld.global.u64 	%rd1395, [%rd18012];
	ld.global.u64 	%rd1396, [%rd18016];
	ld.global.u64 	%rd1397, [%rd18018];
	ld.global.u64 	%rd1398, [%rd18019];
	ld.global.u64 	%rd1399, [%rd18020];
	// begin inline asm
	add.cc.u64 %rd1395, %rd1395, %rd17997;
	addc.cc.u64 %rd1396, %rd1396, %rd18002;
	addc.cc.u64 %rd1397, %rd1397, %rd18002;
	addc.cc.u64 %rd1398, %rd1398, %rd18002;
	addc.cc.u64 %rd1399, %rd1399, %rd18002;
	addc.u64 %rd32, %rd32, %rd18002;
	
	// end inline asm
	st.global.u64 	[%rd18012], %rd1395;
	st.global.u64 	[%rd18016], %rd1396;
	st.global.u64 	[%rd18018], %rd1397;
	st.global.u64 	[%rd18019], %rd1398;
	st.global.u64 	[%rd18020], %rd1399;
	st.global.u64 	[%rd18021], %rd32;
	ld.global.u64 	%rd1413, [%rd18012];
	ld.global.u64 	%rd1414, [%rd18016];
	ld.global.u64 	%rd1415, [%rd18018];
	ld.global.u64 	%rd1416, [%rd18019];
	ld.global.u64 	%rd1417, [%rd18020];
	// begin inline asm
	add.cc.u64 %rd1413, %rd1413, %rd17997;
	addc.cc.u64 %rd1414, %rd1414, %rd18002;
	addc.cc.u64 %rd1415, %rd1415, %rd18002;
	addc.cc.u64 %rd1416, %rd1416, %rd18002;
	addc.cc.u64 %rd1417, %rd1417, %rd18002;
	addc.u64 %rd32, %rd32, %rd18002;
	
	// end inline asm
	st.global.u64 	[%rd18012], %rd1413;
	st.global.u64 	[%rd18016], %rd1414;
	st.global.u64 	[%rd18018], %rd1415;
	st.global.u64 	[%rd18019], %rd1416;
	st.global.u64 	[%rd18020], %rd1417;
	st.global.u64 	[%rd18021], %rd32;
	ld.global.u64 	%rd1431, [%rd18012];
	ld.global.u64 	%rd1432, [%rd18016];
	ld.global.u64 	%rd1433, [%rd18018];
	ld.global.u64 	%rd1434, [%rd18019];
	ld.global.u64 	%rd1435, [%rd18020];
	// begin inline asm
	add.cc.u64 %rd1431, %rd1431, %rd17997;
	addc.cc.u64 %rd1432, %rd1432, %rd18002;
	addc.cc.u64 %rd1433, %rd1433, %rd18002;
	addc.cc.u64 %rd1434, %rd1434, %rd18002;
	addc.cc.u64 %rd1435, %rd1435, %rd18002;
	addc.u64 %rd32, %rd32, %rd18002;
	
	// end inline asm
	st.global.u64 	[%rd18012], %rd1431;
	st.global.u64 	[%rd18016], %rd1432;
	st.global.u64 	[%rd18018], %rd1433;
	st.global.u64 	[%rd18019], %rd1434;
	st.global.u64 	[%rd18020], %rd1435;
	st.global.u64 	[%rd18021], %rd32;
	ld.global.u64 	%rd1449, [%rd18012];
	ld.global.u64 	%rd1450, [%rd18016];
	ld.global.u64 	%rd1451, [%rd18018];
	ld.global.u64 	%rd1452, [%rd18019];
	ld.global.u64 	%rd1453, [%rd18020];
	// begin inline asm
	add.cc.u64 %rd1449, %rd1449, %rd17997;
	addc.cc.u64 %rd1450, %rd1450, %rd18002;
	addc.cc.u64 %rd1451, %rd1451, %rd18002;
	addc.cc.u64 %rd1452, %rd1452, %rd18002;
	addc.cc.u64 %rd1453, %rd1453, %rd18002;
	addc.u64 %rd32, %rd32, %rd18002;
	
	// end inline asm
	st.global.u64 	[%rd18012], %rd1449;
	st.global.u64 	[%rd18016], %rd1450;
	st.global.u64 	[%rd18018], %rd1451;
	st.global.u64 	[%rd18019], %rd1452;
	st.global.u64 	[%rd18020], %rd1453;
	st.global.u64 	[%rd18021], %rd32;
	ld.global.u64 	%rd1467, [%rd18012];
	ld.global.u64 	%rd1468, [%rd18016];
	ld.global.u64 	%rd1469, [%rd18018];
	ld.global.u64 	%rd1470, [%rd18019];
	ld.global.u64 	%rd1471, [%rd18020];
	// begin inline asm
	add.cc.u64 %rd1467, %rd1467, %rd17997;
	addc.cc.u64 %rd1468, %rd1468, %rd18002;
	addc.cc.u64 %rd1469, %rd1469, %rd18002;
	addc.cc.u64 %rd1470, %rd1470, %rd18002;
	addc.cc.u64 %rd1471, %rd1471, %rd18002;
	addc.u64 %rd32, %rd32, %rd18002;
	
	// end inline asm
	st.global.u64 	[%rd18012], %rd1467;
	st.global.u64 	[%rd18016], %rd1468;
	st.global.u64 	[%rd18018], %rd1469;
	st.global.u64 	[%rd18019], %rd1470;
	st.global.u64 	[%rd18020], %rd1471;
	st.global.u64 	[%rd18021], %rd32;
	ld.global.u64 	%rd1485, [%rd18012];
	ld.global.u64 	%rd1486, [%rd18016];
	ld.global.u64 	%rd1487, [%rd18018];
	ld.global.u64 	%rd1488, [%rd18019];
	ld.global.u64 	%rd1489, [%rd18020];
	// begin inline asm
	add.cc.u64 %rd1485, %rd1485, %rd17997;
	addc.cc.u64 %rd1486, %rd1486, %rd18002;
	addc.cc.u64 %rd1487, %rd1487, %rd18002;
	addc.cc.u64 %rd1488, %rd1488, %rd18002;
	addc.cc.u64 %rd1489, %rd1489, %rd18002;
	addc.u64 %rd32, %rd32, %rd18002;
	
	// end inline asm
	st.global.u64 	[%rd18012], %rd1485;
	st.global.u64 	[%rd18016], %rd1486;
	st.global.u64 	[%rd18018], %rd1487;
	st.global.u64 	[%rd18019], %rd1488;
	st.global.u64 	[%rd18020], %rd1489;
	st.global.u64 	[%rd18021], %rd32;
	ld.global.u64 	%rd1503, [%rd18012];
	ld.global.u64 	%rd1504, [%rd18016];
	ld.global.u64 	%rd1505, [%rd18018];
	ld.global.u64 	%rd1506, [%rd18019];
	ld.global.u64 	%rd1507, [%rd18020];
	// begin inline asm
	add.cc.u64 %rd1503, %rd1503, %rd17997;
	addc.cc.u64 %rd1504, %rd1504, %rd18002;
	addc.cc.u64 %rd1505, %rd1505, %rd18002;
	addc.cc.u64 %rd1506, %rd1506, %rd18002;
	addc.cc.u64 %rd1507, %rd1507, %rd18002;
	addc.u64 %rd32, %rd32, %rd18002;
	
	// end inline asm
	st.global.u64 	[%rd18012], %rd1503;
	st.global.u64 	[%rd18016], %rd1504;
	st.global.u64 	[%rd18018], %rd1505;
	st.global.u64 	[%rd18019], %rd1506;
	st.global.u64 	[%rd18020], %rd1507;
	st.global.u64 	[%rd18021], %rd32;
	ld.global.u64 	%rd1521, [%rd18012];
	ld.global.u64 	%rd1522, [%rd18016];
	ld.global.u64 	%rd1523, [%rd18018];
	ld.global.u64 	%rd1524, [%rd18019];
	ld.global.u64 	%rd1525, [%rd18020];
	// begin inline asm
	add.cc.u64 %rd1521, %rd1521, %rd17997;
	addc.cc.u64 %rd1522, %rd1522, %rd18002;
	addc.cc.u64 %rd1523, %rd1523, %rd18002;
	addc.cc.u64 %rd1524, %rd1524, %rd18002;
	addc.cc.u64 %rd1525, %rd1525, %rd18002;
	addc.u64 %rd32, %rd32, %rd18002;
	
	// end inline asm
	st.global.u64 	[%rd18012], %rd1521;
	st.global.u64 	[%rd18016], %rd1522;
	st.global.u64 	[%rd18018], %rd1523;
	st.global.u64 	[%rd18019], %rd1524;
	st.global.u64 	[%rd18020], %rd1525;
	st.global.u64 	[%rd18021], %rd32;
	ld.global.u64 	%rd1539, [%rd18012];
	ld.global.u64 	%rd1540, [%rd18016];
	ld.global.u64 	%rd1541, [%rd18018];
	ld.global.u64 	%rd1542, [%rd18019];
	ld.global.u64 	%rd1543, [%rd18020];
	// begin inline asm
	add.cc.u64 %rd1539, %rd1539, %rd17997;
	addc.cc.u64 %rd1540, %rd1540, %rd18002;
	addc.cc.u64 %rd1541, %rd1541, %rd18002;
	addc.cc.u64 %rd1542, %rd1542, %rd18002;
	addc.cc.u64 %rd1543, %rd1543, %rd18002;
	addc.u64 %rd32, %rd32, %rd18002;
	
	// end inline asm
	st.global.u64 	[%rd18012], %rd1539;
	st.global.u64 	[%rd18016], %rd1540;
	st.global.u64 	[%rd18018], %rd1541;
	st.global.u64 	[%rd18019], %rd1542;
	st.global.u64 	[%rd18020], %rd1543;
	st.global.u64 	[%rd18021], %rd32;
	ld.global.u64 	%rd1557, [%rd18012];
	ld.global.u64 	%rd1558, [%rd18016];
	ld.global.u64 	%rd1559, [%rd18018];
	ld.global.u64 	%rd1560, [%rd18019];
	ld.global.u64 	%rd1561, [%rd18020];
	// begin inline asm
	add.cc.u64 %rd1557, %rd1557, %rd17997;
	addc.cc.u64 %rd1558, %rd1558, %rd18002;
	addc.cc.u64 %rd1559, %rd1559, %rd18002;
	addc.cc.u64 %rd1560, %rd1560, %rd18002;
	addc.cc.u64 %rd1561, %rd1561, %rd18002;
	addc.u64 %rd32, %rd32, %rd18002;
	
	// end inline asm
	st.global.u64 	[%rd18012], %rd1557;
	st.global.u64 	[%rd18016], %rd1558;
	st.global.u64 	[%rd18018], %rd1559;
	st.global.u64 	[%rd18019], %rd1560;
	st.global.u64 	[%rd18020], %rd1561;
	st.global.u64 	[%rd18021], %rd32;
	ld.global.u64 	%rd1575, [%rd18012];
	ld.global.u64 	%rd1576, [%rd18016];
	ld.global.u64 	%rd1577, [%rd18018];
	ld.global.u64 	%rd1578, [%rd18019];
	ld.global.u64 	%rd1579, [%rd18020];
	// begin inline asm
	add.cc.u64 %rd1575, %rd1575, %rd17997;
	addc.cc.u64 %rd1576, %rd1576, %rd18002;
	addc.cc.u64 %rd1577, %rd1577, %rd18002;
	addc.cc.u64 %rd1578, %rd1578, %rd18002;
	addc.cc.u64 %rd1579, %rd1579, %rd18002;
	addc.u64 %rd32, %rd32, %rd18002;
	
	// end inline asm
	st.global.u64 	[%rd18012], %rd1575;
	st.global.u64 	[%rd18016], %rd1576;
	st.global.u64 	[%rd18018], %rd1577;
	st.global.u64 	[%rd18019], %rd1578;
	st.global.u64 	[%rd18020], %rd1579;
	st.global.u64 	[%rd18021], %rd32;
	ld.global.u64 	%rd1593, [%rd18012];
	ld.global.u64 	%rd1594, [%rd18016];
	ld.global.u64 	%rd1595, [%rd18018];
	ld.global.u64 	%rd1596, [%rd18019];
	ld.global.u64 	%rd1597, [%rd18020];
	// begin inline asm
	add.cc.u64 %rd1593, %rd1593, %rd17997;
	addc.cc.u64 %rd1594, %rd1594, %rd18002;
	addc.cc.u64 %rd1595, %rd1595, %rd18002;
	addc.cc.u64 %rd1596, %rd1596, %rd18002;
	addc.cc.u64 %rd1597, %rd1597, %rd18002;
	addc.u64 %rd32, %rd32, %rd18002;
	
	// end inline asm
	st.global.u64 	[%rd18012], %rd1593;
	st.global.u64 	[%rd18016], %rd1594;
	st.global.u64 	[%rd18018], %rd1595;
	st.global.u64 	[%rd18019], %rd1596;
	st.global.u64 	[%rd18020], %rd1597;
	st.global.u64 	[%rd18021], %rd32;
	ld.global.u64 	%rd1611, [%rd18012];
	ld.global.u64 	%rd1612, [%rd18016];
	ld.global.u64 	%rd1613, [%rd18018];
	ld.global.u64 	%rd1614, [%rd18019];
	ld.global.u64 	%rd1615, [%rd18020];
	// begin inline asm
	add.cc.u64 %rd1611, %rd1611, %rd17997;
	addc.cc.u64 %rd1612, %rd1612, %rd18002;
	addc.cc.u64 %rd1613, %rd1613, %rd18002;
	addc.cc.u64 %rd1614, %rd1614, %rd18002;
	addc.cc.u64 %rd1615, %rd1615, %rd18002;
	addc.u64 %rd32, %rd32, %rd18002;
	
	// end inline asm
	st.global.u64 	[%rd18012], %rd1611;
	st.global.u64 	[%rd18016], %rd1612;
	st.global.u64 	[%rd18018], %rd1613;
	st.global.u64 	[%rd18019], %rd1614;
	st.global.u64 	[%rd18020], %rd1615;
	st.global.u64 	[%rd18021], %rd32;
	ld.global.u64 	%rd1629, [%rd18012];
	ld.global.u64 	%rd1630, [%rd18016];
	ld.global.u64 	%rd1631, [%rd18018];
	ld.global.u64 	%rd1632, [%rd18019];
	ld.global.u64 	%rd1633, [%rd18020];
	// begin inline asm
	add.cc.u64 %rd1629, %rd1629, %rd17997;
	addc.cc.u64 %rd1630, %rd1630, %rd18002;
	addc.cc.u64 %rd1631, %rd1631, %rd18002;
	addc.cc.u64 %rd1632, %rd1632, %rd18002;
	addc.cc.u64 %rd1633, %rd1633, %rd18002;
	addc.u64 %rd32, %rd32, %rd18002;
	
	// end inline asm
	st.global.u64 	[%rd18012], %rd1629;
	st.global.u64 	[%rd18016], %rd1630;
	st.global.u64 	[%rd18018], %rd1631;
	st.global.u64 	[%rd18019], %rd1632;
	st.global.u64 	[%rd18020], %rd1633;
	st.global.u64 	[%rd18021], %rd32;
	ld.global.u64 	%rd1647, [%rd18012];
	ld.global.u64 	%rd1648, [%rd18016];
	ld.global.u64 	%rd1649, [%rd18018];
	ld.global.u64 	%rd1650, [%rd18019];
	ld.global.u64 	%rd1651, [%rd18020];
	// begin inline asm
	add.cc.u64 %rd1647, %rd1647, %rd17997;
	addc.cc.u64 %rd1648, %rd1648, %rd18002;
	addc.cc.u64 %rd1649, %rd1649, %rd18002;
	addc.cc.u64 %rd1650, %rd1650, %rd18002;
	addc.cc.u64 %rd1651, %rd1651, %rd18002;
	addc.u64 %rd32, %rd32, %rd18002;
	
	// end inline asm
	st.global.u64 	[%rd18012], %rd1647;
	st.global.u64 	[%rd18016], %rd1648;
	st.global.u64 	[%rd18018], %rd1649;
	st.global.u64 	[%rd18019], %rd1650;
	st.global.u64 	[%rd18020], %rd1651;
	st.global.u64 	[%rd18021], %rd32;
	ld.global.u64 	%rd1665, [%rd18012];
	ld.global.u64 	%rd1666, [%rd18016];
	ld.global.u64 	%rd1667, [%rd18018];
	ld.global.u64 	%rd1668, [%rd18019];
	ld.global.u64 	%rd1669, [%rd18020];
	// begin inline asm
	add.cc.u64 %rd1665, %rd1665, %rd17997;
	addc.cc.u64 %rd1666, %rd1666, %rd18002;
	addc.cc.u64 %rd1667, %rd1667, %rd18002;
	addc.cc.u64 %rd1668, %rd1668, %rd18002;
	addc.cc.u64 %rd1669, %rd1669, %rd18002;
	addc.u64 %rd32, %rd32, %rd18002;
	
	// end inline asm
	st.global.u64 	[%rd18012], %rd1665;
	st.global.u64 	[%rd18016], %rd1666;
	st.global.u64 	[%rd18018], %rd1667;
	st.global.u64 	[%rd18019], %rd1668;
	st.global.u64 	[%rd18020], %rd1669;
	st.global.u64 	[%rd18021], %rd32;
	ld.global.u64 	%rd1683, [%rd18012];
	ld.global.u64 	%rd1684, [%rd18016];
	ld.global.u64 	%rd1685, [%rd18018];
	ld.global.u64 	%rd1686, [%rd18019];
	ld.global.u64 	%rd1687, [%rd18020];
	// begin inline asm
	add.cc.u64 %rd1683, %rd1683, %rd17997;
	addc.cc.u64 %rd1684, %rd1684, %rd18002;
	addc.cc.u64 %rd1685, %rd1685, %rd18002;
	addc.cc.u64 %rd1686, %rd1686, %rd18002;
	addc.cc.u64 %rd1687, %rd1687, %rd18002;
	addc.u64 %rd32, %rd32, %rd18002;
	
	// end inline asm
	st.global.u64 	[%rd18012], %rd1683;
	st.global.u64 	[%rd18016], %rd1684;
	st.global.u64 	[%rd18018], %rd1685;
	st.global.u64 	[%rd18019], %rd1686;
	st.global.u64 	[%rd18020], %rd1687;
	st.global.u64 	[%rd18021], %rd32;
	ld.global.u64 	%rd1701, [%rd18012];
	ld.global.u64 	%rd1702, [%rd18016];
	ld.global.u64 	%rd1703, [%rd18018];
	ld.global.u64 	%rd1704, [%rd18019];
	ld.global.u64 	%rd1705, [%rd18020];
	// begin inline asm
	add.cc.u64 %rd1701, %rd1701, %rd17997;
	addc.cc.u64 %rd1702, %rd1702, %rd18002;
	addc.cc.u64 %rd1703, %rd1703, %rd18002;
	addc.cc.u64 %rd1704, %rd1704, %rd18002;
	addc.cc.u64 %rd1705, %rd1705, %rd18002;
	addc.u64 %rd32, %rd32, %rd18002;
	
	// end inline asm
	st.global.u64 	[%rd18012], %rd1701;
	st.global.u64 	[%rd18016], %rd1702;
	st.global.u64 	[%rd18018], %rd1703;
	st.global.u64 	[%rd18019], %rd1704;
	st.global.u64 	[%rd18020], %rd1705;
	st.global.u64 	[%rd18021], %rd32;
	ld.global.u64 	%rd1719, [%rd18012];
	ld.global.u64 	%rd1720, [%rd18016];
	ld.global.u64 	%rd1721, [%rd18018];
	ld.global.u64 	%rd1722, [%rd18019];
	ld.global.u64 	%rd1723, [%rd18020];
	// begin inline asm
	add.cc.u64 %rd1719, %rd1719, %rd17997;
	addc.cc.u64 %rd1720, %rd1720, %rd18002;
	addc.cc.u64 %rd1721, %rd1721, %rd18002;
	addc.cc.u64 %rd1722, %rd1722, %rd18002;
	addc.cc.u64 %rd1723, %rd1723, %rd18002;
	addc.u64 %rd32, %rd32, %rd18002;
	
	// end inline asm
	st.global.u64 	[%rd18012], %rd1719;
	st.global.u64 	[%rd18016], %rd1720;
	st.global.u64 	[%rd18018], %rd1721;
	st.global.u64 	[%rd18019], %rd1722;
	st.global.u64 	[%rd18020], %rd1723;
	st.global.u64 	[%rd18021], %rd32;
	ld.global.u64 	%rd1737, [%rd18012];
	ld.global.u64 	%rd1738, [%rd18016];
	ld.global.u64 	%rd1739, [%rd18018];
	ld.global.u64 	%rd1740, [%rd18019];
	ld.global.u64 	%rd1741, [%rd18020];
	// begin inline asm
	add.cc.u64 %rd1737, %rd1737, %rd17997;
	addc.cc.u64 %rd1738, %rd1738, %rd18002;
	addc.cc.u64 %rd1739, %rd1739, %rd18002;
	addc.cc.u64 %rd1740, %rd1740, %rd18002;
	addc.cc.u64 %rd1741, %rd1741, %rd18002;
	addc.u64 %rd32, %rd32, %rd18002;
	
	// end inline asm
	st.global.u64 	[%rd18012], %rd1737;
	st.global.u64 	[%rd18016], %rd1738;
	st.global.u64 	[%rd18018], %rd1739;
	st.global.u64 	[%rd18019], %rd1740;
	st.global.u64 	[%rd18020], %rd1741;
	st.global.u64 	[%rd18021], %rd32;
	ld.global.u64 	%rd1755, [%rd18012];
	ld.global.u64 	%rd1756, [%rd18016];
	ld.global.u64 	%rd1757, [%rd18018];
	ld.global.u64 	%rd1758, [%rd18019];
	ld.global.u64 	%rd1759, [%rd18020];
	// begin inline asm
	add.cc.u64 %rd1755, %rd1755, %rd17997;
	addc.cc.u64 %rd1756, %rd1756, %rd18002;
	addc.cc.u64 %rd1757, %rd1757, %rd18002;
	addc.cc.u64 %rd1758, %rd1758, %rd18002;
	addc.cc.u64 %rd1759, %rd1759, %rd18002;
	addc.u64 %rd32, %rd32, %rd18002;
	
	// end inline asm
	st.global.u64 	[%rd18012], %rd1755;
	st.global.u64 	[%rd18016], %rd1756;
	st.global.u64 	[%rd18018], %rd1757;
	st.global.u64 	[%rd18019], %rd1758;
	st.global.u64 	[%rd18020], %rd1759;
	st.global.u64 	[%rd18021], %rd32;
	ld.global.u64 	%rd1773, [%rd18012];
	ld.global.u64 	%rd1774, [%rd18016];
	ld.global.u64 	%rd1775, [%rd18018];
	ld.global.u64 	%rd1776, [%rd18019];
	ld.global.u64 	%rd1777, [%rd18020];
	// begin inline asm
	add.cc.u64 %rd1773, %rd1773, %rd17997;
	addc.cc.u64 %rd1774, %rd1774, %rd18002;
	addc.cc.u64 %rd1775, %rd1775, %rd18002;
	addc.cc.u64 %rd1776, %rd1776, %rd18002;
	addc.cc.u64 %rd1777, %rd1777, %rd18002;
	addc.u64 %rd32, %rd32, %rd18002;
	
	// end inline asm
	st.global.u64 	[%rd18012], %rd1773;
	st.global.u64 	[%rd18016], %rd1774;
	st.global.u64 	[%rd18018], %rd1775;
	st.global.u64 	[%rd18019], %rd1776;
	st.global.u64 	[%rd18020], %rd1777;
	st.global.u64 	[%rd18021], %rd32;
	ld.global.u64 	%rd1791, [%rd18012];
	ld.global.u64 	%rd1792, [%rd18016];
	ld.global.u64 	%rd1793, [%rd18018];
	ld.global.u64 	%rd1794, [%rd18019];
	ld.global.u64 	%rd1795, [%rd18020];
	// begin inline asm
	add.cc.u64 %rd1791, %rd1791, %rd17997;
	addc.cc.u64 %rd1792, %rd1792, %rd18002;
	addc.cc.u64 %rd1793, %rd1793, %rd18002;
	addc.cc.u64 %rd1794, %rd1794, %rd18002;
	addc.cc.u64 %rd1795, %rd1795, %rd18002;
	addc.u64 %rd32, %rd32, %rd18002;
	
	// end inline asm
	st.global.u64 	[%rd18012], %rd1791;
	st.global.u64 	[%rd18016], %rd1792;
	st.global.u64 	[%rd18018], %rd1793;
	st.global.u64 	[%rd18019], %rd1794;
	st.global.u64 	[%rd18020], %rd1795;
	st.global.u64 	[%rd18021], %rd32;
	ld.global.u64 	%rd1809, [%rd18012];
	ld.global.u64 	%rd1810, [%rd18016];
	ld.global.u64 	%rd1811, [%rd18018];
	ld.global.u64 	%rd1812, [%rd18019];
	ld.global.u64 	%rd1813, [%rd18020];
	// begin inline asm
	add.cc.u64 %rd1809, %rd1809, %rd17997;
	addc.cc.u64 %rd1810, %rd1810, %rd18002;
	addc.cc.u64 %rd1811, %rd1811, %rd18002;
	addc.cc.u64 %rd1812, %rd1812, %rd18002;
	addc.cc.u64 %rd1813, %rd1813, %rd18002;
	addc.u64 %rd32, %rd32, %rd18002;
	
	// end inline asm
	st.global.u64 	[%rd18012], %rd1809;
	st.global.u64 	[%rd18016], %rd1810;
	st.global.u64 	[%rd18018], %rd1811;
	st.global.u64 	[%rd18019], %rd1812;
	st.global.u64 	[%rd18020], %rd1813;
	st.global.u64 	[%rd18021], %rd32;
	ld.global.u64 	%rd1827, [%rd18012];
	ld.global.u64 	%rd1828, [%rd18016];
	ld.global.u64 	%rd1829, [%rd18018];
	ld.global.u64 	%rd1830, [%rd18019];
	ld.global.u64 	%rd1831, [%rd18020];
	// begin inline asm
	add.cc.u64 %rd1827, %rd1827, %rd17997;
	addc.cc.u64 %rd1828, %rd1828, %rd18002;
	addc.cc.u64 %rd1829, %rd1829, %rd18002;
	addc.cc.u64 %rd1830, %rd1830, %rd18002;
	addc.cc.u64 %rd1831, %rd1831, %rd18002;
	addc.u64 %rd32, %rd32, %rd18002;
	
	// end inline asm
	st.global.u64 	[%rd18012], %rd1827;
	st.global.u64 	[%rd18016], %rd1828;
	st.global.u64 	[%rd18018], %rd1829;
	st.global.u64 	[%rd18019], %rd1830;
	st.global.u64 	[%rd18020], %rd1831;
	st.global.u64 	[%rd18021], %rd32;
	ld.global.u64 	%rd1845, [%rd18012];
	ld.global.u64 	%rd1846, [%rd18016];
	ld.global.u64 	%rd1847, [%rd18018];
	ld.global.u64 	%rd1848, [%rd18019];
	ld.global.u64 	%rd1849, [%rd18020];
	// begin inline asm
	add.cc.u64 %rd1845, %rd1845, %rd17997;
	addc.cc.u64 %rd1846, %rd1846, %rd18002;
	addc.cc.u64 %rd1847, %rd1847, %rd18002;
	addc.cc.u64 %rd1848, %rd1848, %rd18002;
	addc.cc.u64 %rd1849, %rd1849, %rd18002;
	addc.u64 %rd32, %rd32, %rd18002;
	
	// end inline asm
	st.global.u64 	[%rd18012], %rd1845;
	st.global.u64 	[%rd18016], %rd1846;
	st.global.u64 	[%rd18018], %rd1847;
	st.global.u64 	[%rd18019], %rd1848;
	st.global.u64 	[%rd18020], %rd1849;
	st.global.u64 	[%rd18021], %rd32;
	ld.global.u64 	%rd1863, [%rd18012];
	ld.global.u64 	%rd1864, [%rd18016];
	ld.global.u64 	%rd1865, [%rd18018];
	ld.global.u64 	%rd1866, [%rd18019];
	ld.global.u64 	%rd1867, [%rd18020];
	// begin inline asm
	add.cc.u64 %rd1863, %rd1863, %rd17997;
	addc.cc.u64 %rd1864, %rd1864, %rd18002;
	addc.cc.u64 %rd1865, %rd1865, %rd18002;
	addc.cc.u64 %rd1866, %rd1866, %rd18002;
	addc.cc.u64 %rd1867, %rd1867, %rd18002;
	addc.u64 %rd32, %rd32, %rd18002;
	
	// end inline asm
	st.global.u64 	[%rd18012], %rd1863;
	st.global.u64 	[%rd18016], %rd1864;
	st.global.u64 	[%rd18018], %rd1865;
	st.global.u64 	[%rd18019], %rd1866;
	st.global.u64 	[%rd18020], %rd1867;
	st.global.u64 	[%rd18021], %rd32;
	ld.global.u64 	%rd1881, [%rd18012];
	ld.global.u64 	%rd1882, [%rd18016];
	ld.global.u64 	%rd1883, [%rd18018];
	ld.global.u64 	%rd1884, [%rd18019];
	ld.global.u64 	%rd1885, [%rd18020];
	// begin inline asm
	add.cc.u64 %rd1881, %rd1881, %rd17997;
	addc.cc.u64 %rd1882, %rd1882, %rd18002;
	addc.cc.u64 %rd1883, %rd1883, %rd18002;
	addc.cc.u64 %rd1884, %rd1884, %rd18002;
	addc.cc.u64 %rd1885, %rd1885, %rd18002;
	addc.u64 %rd32, %rd32, %rd18002;
	
	// end inline asm
	st.global.u64 	[%rd18012], %rd1881;
	st.global.u64 	[%rd18016], %rd1882;
	st.global.u64 	[%rd18018], %rd1883;
	st.global.u64 	[%rd18019], %rd1884;
	st.global.u64 	[%rd18020], %rd1885;
	st.global.u64 	[%rd18021], %rd32;
	ld.global.u64 	%rd1899, [%rd18012];
	ld.global.u64 	%rd1900, [%rd18016];
	ld.global.u64 	%rd1901, [%rd18018];
	ld.global.u64 	%rd1902, [%rd18019];
	ld.global.u64 	%rd1903, [%rd18020];
	// begin inline asm
	add.cc.u64 %rd1899, %rd1899, %rd17997;
	addc.cc.u64 %rd1900, %rd1900, %rd18002;
	addc.cc.u64 %rd1901, %rd1901, %rd18002;
	addc.cc.u64 %rd1902, %rd1902, %rd18002;
	addc.cc.u64 %rd1903, %rd1903, %rd18002;
	addc.u64 %rd32, %rd32, %rd18002;
	
	// end inline asm
	st.global.u64 	[%rd18012], %rd1899;
	st.global.u64 	[%rd18016], %rd1900;
	st.global.u64 	[%rd18018], %rd1901;
	st.global.u64 	[%rd18019], %rd1902;
	st.global.u64 	[%rd18020], %rd1903;
	st.global.u64 	[%rd18021], %rd32;
	ld.global.u64 	%rd1917, [%rd18012];
	ld.global.u64 	%rd1918, [%rd18016];
	ld.global.u64 	%rd1919, [%rd18018];
	ld.global.u64 	%rd1920, [%rd18019];
	ld.global.u64 	%rd1921, [%rd18020];
	// begin inline asm
	add.cc.u64 %rd1917, %rd1917, %rd17997;
	addc.cc.u64 %rd1918, %rd1918, %rd18002;
	addc.cc.u64 %rd1919, %rd1919, %rd18002;
	addc.cc.u64 %rd1920, %rd1920, %rd18002;
	addc.cc.u64 %rd1921, %rd1921, %rd18002;
	addc.u64 %rd32, %rd32, %rd18002;
	
	// end inline asm
	st.global.u64 	[%rd18012], %rd1917;
	st.global.u64 	[%rd18016], %rd1918;
	st.global.u64 	[%rd18018], %rd1919;
	st.global.u64 	[%rd18019], %rd1920;
	st.global.u64 	[%rd18020], %rd1921;
	st.global.u64 	[%rd18021], %rd32;
	ld.global.u64 	%rd1935, [%rd18012];
	ld.global.u64 	%rd1936, [%rd18016];
	ld.global.u64 	%rd1937, [%rd18018];
	ld.global.u64 	%rd1938, [%rd18019];
	ld.global.u64 	%rd1939, [%rd18020];
	// begin inline asm
	add.cc.u64 %rd1935, %rd1935, %rd17997;
	addc.cc.u64 %rd1936, %rd1936, %rd18002;
	addc.cc.u64 %rd1937, %rd1937, %rd18002;
	addc.cc.u64 %rd1938, %rd1938, %rd18002;
	addc.cc.u64 %rd1939, %rd1939, %rd18002;
	addc.u64 %rd32, %rd32, %rd18002;
	
	// end inline asm
	st.global.u64 	[%rd18012], %rd1935;
	st.global.u64 	[%rd18016], %rd1936;
	st.global.u64 	[%rd18018], %rd1937;
	st.global.u64 	[%rd18019], %rd1938;
	st.global.u64 	[%rd18020], %rd1939;
	st.global.u64 	[%rd18021], %rd32;
	ld.global.u64 	%rd1953, [%rd18012];
	ld.global.u64 	%rd1954, [%rd18016];
	ld.global.u64 	%rd1955, [%rd18018];
	ld.global.u64 	%rd1956, [%rd18019];
	ld.global.u64 	%rd1957, [%rd18020];
	// begin inline asm
	add.cc.u64 %rd1953, %rd1953, %rd17997;
	addc.cc.u64 %rd1954, %rd1954, %rd18002;
	addc.cc.u64 %rd1955, %rd1955, %rd18002;
	addc.cc.u64 %rd1956, %rd1956, %rd18002;
	addc.cc.u64 %rd1957, %rd1957, %rd18002;
	addc.u64 %rd32, %rd32, %rd18002;
	
	// end inline asm
	st.global.u64 	[%rd18012], %rd1953;
	st.global.u64 	[%rd18016], %rd1954;
	st.global.u64 	[%rd18018], %rd1955;
	st.global.u64 	[%rd18019], %rd1956;
	st.global.u64 	[%rd18020], %rd1957;
	st.global.u64 	[%rd18021], %rd32;
	ld.global.u64 	%rd1971, [%rd18012];
	ld.global.u64 	%rd1972, [%rd18016];
	ld.global.u64 	%rd1973, [%rd18018];
	ld.global.u64 	%rd1974, [%rd18019];
	ld.global.u64 	%rd1975, [%rd18020];
	// begin inline asm
	add.cc.u64 %rd1971, %rd1971, %rd17997;
	addc.cc.u64 %rd1972, %rd1972, %rd18002;
	addc.cc.u64 %rd1973, %rd1973, %rd18002;
	addc.cc.u64 %rd1974, %rd1974, %rd18002;
	addc.cc.u64 %rd1975, %rd1975, %rd18002;
	addc.u64 %rd32, %rd32, %rd18002;
	
	// end inline asm
	st.global.u64 	[%rd18012], %rd1971;
	st.global.u64 	[%rd18016], %rd1972;
	st.global.u64 	[%rd18018], %rd1973;
	st.global.u64 	[%rd18019], %rd1974;
	st.global.u64 	[%rd18020], %rd1975;
	st.global.u64 	[%rd18021], %rd32;
	ld.global.u64 	%rd1989, [%rd18012];
	ld.global.u64 	%rd1990, [%rd18016];
	ld.global.u64 	%rd1991, [%rd18018];
	ld.global.u64 	%rd1992, [%rd18019];
	ld.global.u64 	%rd1993, [%rd18020];
	// begin inline asm
	add.cc.u64 %rd1989, %rd1989, %rd17997;
	addc.cc.u64 %rd1990, %rd1990, %rd18002;
	addc.cc.u64 %rd1991, %rd1991, %rd18002;
	addc.cc.u64 %rd1992, %rd1992, %rd18002;
	addc.cc.u64 %rd1993, %rd1993, %rd18002;
	addc.u64 %rd32, %rd32, %rd18002;
	
	// end inline asm
	st.global.u64 	[%rd18012], %rd1989;
	st.global.u64 	[%rd18016], %rd1990;
	st.global.u64 	[%rd18018], %rd1991;
	st.global.u64 	[%rd18019], %rd1992;
	st.global.u64 	[%rd18020], %rd1993;
	st.global.u64 	[%rd18021], %rd32;
	ld.global.u64 	%rd2007, [%rd18012];
	ld.global.u64 	%rd2008, [%rd18016];
	ld.global.u64 	%rd2009, [%rd18018];
	ld.global.u64 	%rd2010, [%rd18019];
	ld.global.u64 	%rd2011, [%rd18020];
	// begin inline asm
	add.cc.u64 %rd2007, %rd2007, %rd17997;
	addc.cc.u64 %rd2008, %rd2008, %rd18002;
	addc.cc.u64 %rd2009, %rd2009, %rd18002;
	addc.cc.u64 %rd2010, %rd2010, %rd18002;
	addc.cc.u64 %rd2011, %rd2011, %rd18002;
	addc.u64 %rd32, %rd32, %rd18002;
	
	// end inline asm
	st.global.u64 	[%rd18012], %rd2007;
	st.global.u64 	[%rd18016], %rd2008;
	st.global.u64 	[%rd18018], %rd2009;
	st.global.u64 	[%rd18019], %rd2010;
	st.global.u64 	[%rd18020], %rd2011;
	st.global.u64 	[%rd18021], %rd32;
	ld.global.u64 	%rd2025, [%rd18012];
	ld.global.u64 	%rd2026, [%rd18016];
	ld.global.u64 	%rd2027, [%rd18018];
	ld.global.u64 	%rd2028, [%rd18019];
	ld.global.u64 	%rd2029, [%rd18020];
	// begin inline asm
	add.cc.u64 %rd2025, %rd2025, %rd17997;
	addc.cc.u64 %rd2026, %rd2026, %rd18002;
	addc.cc.u64 %rd2027, %rd2027, %rd18002;
	addc.cc.u64 %rd2028, %rd2028, %rd18002;
	addc.cc.u64 %rd2029, %rd2029, %rd18002;
	addc.u64 %rd32, %rd32, %rd18002;
	
	// end inline asm
	st.global.u64 	[%rd18012], %rd2025;
	st.global.u64 	[%rd18016], %rd2026;
	st.global.u64 	[%rd18018], %rd2027;
	st.global.u64 	[%rd18019], %rd2028;
	st.global.u64 	[%rd18020], %rd2029;
	st.global.u64 	[%rd18021], %rd32;
	ld.global.u64 	%rd2043, [%rd18012];
	ld.global.u64 	%rd2044, [%rd18016];
	ld.global.u64 	%rd2045, [%rd18018];
	ld.global.u64 	%rd2046, [%rd18019];
	ld.global.u64 	%rd2047, [%rd18020];
	// begin inline asm
	add.cc.u64 %rd2043, %rd2043, %rd17997;
	addc.cc.u64 %rd2044, %rd2044, %rd18002;
	addc.cc.u64 %rd2045, %rd2045, %rd18002;
	addc.cc.u64 %rd2046, %rd2046, %rd18002;
	addc.cc.u64 %rd2047, %rd2047, %rd18002;
	addc.u64 %rd32, %rd32, %rd18002;
	
	// end inline asm
	st.global.u64 	[%rd18012], %rd2043;
	st.global.u64 	[%rd18016], %rd2044;
	st.global.u64 	[%rd18018], %rd2045;
	st.global.u64 	[%rd18019], %rd2046;
	st.global.u64 	[%rd18020], %rd2047;
	st.global.u64 	[%rd18021], %rd32;
	ld.global.u64 	%rd2061, [%rd18012];
	ld.global.u64 	%rd2062, [%rd18016];
	ld.global.u64 	%rd2063, [%rd18018];
	ld.global.u64 	%rd2064, [%rd18019];
	ld.global.u64 	%rd2065, [%rd18020];
	// begin inline asm
	add.cc.u64 %rd2061, %rd2061, %rd17997;
	addc.cc.u64 %rd2062, %rd2062, %rd18002;
	addc.cc.u64 %rd2063, %rd2063, %rd18002;
	addc.cc.u64 %rd2064, %rd2064, %rd18002;
	addc.cc.u64 %rd2065, %rd2065, %rd18002;
	addc.u64 %rd32, %rd32, %rd18002;
	
	// end inline asm
	st.global.u64 	[%rd18012], %rd2061;
	st.global.u64 	[%rd18016], %rd2062;
	st.global.u64 	[%rd18018], %rd2063;
	st.global.u64 	[%rd18019], %rd2064;
	st.global.u64 	[%rd18020], %rd2065;
	st.global.u64 	[%rd18021], %rd32;
	ld.global.u64 	%rd2079, [%rd18012];
	ld.global.u64 	%rd2080, [%rd18016];
	ld.global.u64 	%rd2081, [%rd18018];
	ld.global.u64 	%rd2082, [%rd18019];
	ld.global.u64 	%rd2083, [%rd18020];
	// begin inline asm
	add.cc.u64 %rd2079, %rd2079, %rd17997;
	addc.cc.u64 %rd2080, %rd2080, %rd18002;
	addc.cc.u64 %rd2081, %rd2081, %rd18002;
	addc.cc.u64 %rd2082, %rd2082, %rd18002;
	addc.cc.u64 %rd2083, %rd2083, %rd18002;
	addc.u64 %rd32, %rd32, %rd18002;
	
	// end inline asm
	st.global.u64 	[%rd18012], %rd2079;
	st.global.u64 	[%rd18016], %rd2080;
	st.global.u64 	[%rd18018], %rd2081;
	st.global.u64 	[%rd18019], %rd2082;
	st.global.u64 	[%rd18020], %rd2083;
	st.global.u64 	[%rd18021], %rd32;
	ld.global.u64 	%rd2097, [%rd18012];
	ld.global.u64 	%rd2098, [%rd18016];
	ld.global.u64 	%rd2099, [%rd18018];
	ld.global.u64 	%rd2100, [%rd18019];
	ld.global.u64 	%rd2101, [%rd18020];
	// begin inline asm
	add.cc.u64 %rd2097, %rd2097, %rd17997;
	addc.cc.u64 %rd2098, %rd2098, %rd18002;
	addc.cc.u64 %rd2099, %rd2099, %rd18002;
	addc.cc.u64 %rd2100, %rd2100, %rd18002;
	addc.cc.u64 %rd2101, %rd2101, %rd18002;
	addc.u64 %rd32, %rd32, %rd18002;
	
	// end inline asm
	st.global.u64 	[%rd18012], %rd2097;
	st.global.u64 	[%rd18016], %rd2098;
	st.global.u64 	[%rd18018], %rd2099;
	st.global.u64 	[%rd18019], %rd2100;
	st.global.u64 	[%rd18020], %rd2101;
	st.global.u64 	[%rd18021], %rd32;
	ld.global.u64 	%rd2115, [%rd18012];
	ld.global.u64 	%rd2116, [%rd18016];
	ld.global.u64 	%rd2117, [%rd18018];
	ld.global.u64 	%rd2118, [%rd18019];
	ld.global.u64 	%rd2119, [%rd18020];
	// begin inline asm
	add.cc.u64 %rd2115, %rd2115, %rd17997;
	addc.cc.u64 %rd2116, %rd2116, %rd18002;
	addc.cc.u64 %rd2117, %rd2117, %rd18002;
	addc.cc.u64 %rd2118, %rd2118, %rd18002;
	addc.cc.u64 %rd2119, %rd2119, %rd18002;
	addc.u64 %rd32, %rd32, %rd18002;
	
	// end inline asm
	st.global.u64 	[%rd18012], %rd2115;
	st.global.u64 	[%rd18016], %rd2116;
	st.global.u64 	[%rd18018], %rd2117;
	st.global.u64 	[%rd18019], %rd2118;
	st.global.u64 	[%rd18020], %rd2119;
	st.global.u64 	[%rd18021], %rd32;
	ld.global.u64 	%rd2133, [%rd18012];
	ld.global.u64 	%rd2134, [%rd18016];
	ld.global.u64 	%rd2135, [%rd18018];
	ld.global.u64 	%rd2136, [%rd18019];
	ld.global.u64 	%rd2137, [%rd18020];
	// begin inline asm
	add.cc.u64 %rd2133, %rd2133, %rd17997;
	addc.cc.u64 %rd2134, %rd2134, %rd18002;
	addc.cc.u64 %rd2135, %rd2135, %rd18002;
	addc.cc.u64 %rd2136, %rd2136, %rd18002;
	addc.cc.u64 %rd2137, %rd2137, %rd18002;
	addc.u64 %rd32, %rd32, %rd18002;
	
	// end inline asm
	st.global.u64 	[%rd18012], %rd2133;
	st.global.u64 	[%rd18016], %rd2134;
	st.global.u64 	[%rd18018], %rd2135;
	st.global.u64 	[%rd18019], %rd2136;
	st.global.u64 	[%rd18020], %rd2137;
	st.global.u64 	[%rd18021], %rd32;
	ld.global.u64 	%rd2151, [%rd18012];
	ld.global.u64 	%rd2152, [%rd18016];
	ld.global.u64 	%rd2153, [%rd18018];
	ld.global.u64 	%rd2154, [%rd18019];
	ld.global.u64 	%rd2155, [%rd18020];
	// begin inline asm
	add.cc.u64 %rd2151, %rd2151, %rd17997;
	addc.cc.u64 %rd2152, %rd2152, %rd18002;
	addc.cc.u64 %rd2153, %rd2153, %rd18002;
	addc.cc.u64 %rd2154, %rd2154, %rd18002;
	addc.cc.u64 %rd2155, %rd2155, %rd18002;
	addc.u64 %rd32, %rd32, %rd18002;
	
	// end inline asm
	st.global.u64 	[%rd18012], %rd2151;
	st.global.u64 	[%rd18016], %rd2152;
	st.global.u64 	[%rd18018], %rd2153;
	st.global.u64 	[%rd18019], %rd2154;
	st.global.u64 	[%rd18020], %rd2155;
	st.global.u64 	[%rd18021], %rd32;
	ld.global.u64 	%rd2169, [%rd18012];
	ld.global.u64 	%rd2170, [%rd18016];
	ld.global.u64 	%rd2171, [%rd18018];
	ld.global.u64 	%rd2172, [%rd18019];
	ld.global.u64 	%rd2173, [%rd18020];
	// begin inline asm
	add.cc.u64 %rd2169, %rd2169, %rd17997;
	addc.cc.u64 %rd2170, %rd2170, %rd18002;
	addc.cc.u64 %rd2171, %rd2171, %rd18002;
	addc.cc.u64 %rd2172, %rd2172, %rd18002;
	addc.cc.u64 %rd2173, %rd2173, %rd18002;
	addc.u64 %rd32, %rd32, %rd18002;
	
	// end inline asm
	st.global.u64 	[%rd18012], %rd2169;
	st.global.u64 	[%rd18016], %rd2170;
	st.global.u64 	[%rd18018], %rd2171;
	st.global.u64 	[%rd18019], %rd2172;
	st.global.u64 	[%rd18020], %rd2173;
	st.global.u64 	[%rd18021], %rd32;
	ld.global.u64 	%rd2187, [%rd18012];
	ld.global.u64 	%rd2188, [%rd18016];
	ld.global.u64 	%rd2189, [%rd18018];
	ld.global.u64 	%rd2190, [%rd18019];
	ld.global.u64 	%rd2191, [%rd18020];
	// begin inline asm
	add.cc.u64 %rd2187, %rd2187, %rd17997;
	addc.cc.u64 %rd2188, %rd2188, %rd18002;
	addc.cc.u64 %rd2189, %rd2189, %rd18002;
	addc.cc.u64 %rd2190, %rd2190, %rd18002;
	addc.cc.u64 %rd2191, %rd2191, %rd18002;
	addc.u64 %rd32, %rd32, %rd18002;
	
	// end inline asm
	st.global.u64 	[%rd18012], %rd2187;
	st.global.u64 	[%rd18016], %rd2188;
	st.global.u64 	[%rd18018], %rd2189;
	st.global.u64 	[%rd18019], %rd2190;
	st.global.u64 	[%rd18020], %rd2191;
	st.global.u64 	[%rd18021], %rd32;
	ld.global.u64 	%rd2205, [%rd18012];
	ld.global.u64 	%rd2206, [%rd18016];
	ld.global.u64 	%rd2207, [%rd18018];
	ld.global.u64 	%rd2208, [%rd18019];
	ld.global.u64 	%rd2209, [%rd18020];
	// begin inline asm
	add.cc.u64 %rd2205, %rd2205, %rd17997;
	addc.cc.u64 %rd2206, %rd2206, %rd18002;
	addc.cc.u64 %rd2207, %rd2207, %rd18002;
	addc.cc.u64 %rd2208, %rd2208, %rd18002;
	addc.cc.u64 %rd2209, %rd2209, %rd18002;
	addc.u64 %rd32, %rd32, %rd18002;
	
	// end inline asm
	st.global.u64 	[%rd18012], %rd2205;
	st.global.u64 	[%rd18016], %rd2206;
	st.global.u64 	[%rd18018], %rd2207;
	st.global.u64 	[%rd18019], %rd2208;
	st.global.u64 	[%rd18020], %rd2209;
	st.global.u64 	[%rd18021], %rd32;
	ld.global.u64 	%rd2223, [%rd18012];
	ld.global.u64 	%rd2224, [%rd18016];
	ld.global.u64 	%rd2225, [%rd18018];
	ld.global.u64 	%rd2226, [%rd18019];
	ld.global.u64 	%rd2227, [%rd18020];
	// begin inline asm
	add.cc.u64 %rd2223, %rd2223, %rd17997;
	addc.cc.u64 %rd2224, %rd2224, %rd18002;
	addc.cc.u64 %rd2225, %rd2225, %rd18002;
	addc.cc.u64 %rd2226, %rd2226, %rd18002;
	addc.cc.u64 %rd2227, %rd2227, %rd18002;
	addc.u64 %rd32, %rd32, %rd18002;
	
	// end inline asm
	st.global.u64 	[%rd18012], %rd2223;
	st.global.u64 	[%rd18016], %rd2224;
	st.global.u64 	[%rd18018], %rd2225;
	st.global.u64 	[%rd18019], %rd2226;
	st.global.u64 	[%rd18020], %rd2227;
	st.global.u64 	[%rd18021], %rd32;
	ld.global.u64 	%rd2241, [%rd18012];
	ld.global.u64 	%rd2242, [%rd18016];
	ld.global.u64 	%rd2243, [%rd18018];
	ld.global.u64 	%rd2244, [%rd18019];
	ld.global.u64 	%rd2245, [%rd18020];
	// begin inline asm
	add.cc.u64 %rd2241, %rd2241, %rd17997;
	addc.cc.u64 %rd2242, %rd2242, %rd18002;
	addc.cc.u64 %rd2243, %rd2243, %rd18002;
	addc.cc.u64 %rd2244, %rd2244, %rd18002;
	addc.cc.u64 %rd2245, %rd2245, %rd18002;
	addc.u64 %rd32, %rd32, %rd18002;
	
	// end inline asm
	st.global.u64 	[%rd18012], %rd2241;
	st.global.u64 	[%rd18016], %rd2242;
	st.global.u64 	[%rd18018], %rd2243;
	st.global.u64 	[%rd18019], %rd2244;
	st.global.u64 	[%rd18020], %rd2245;
	st.global.u64 	[%rd18021], %rd32;
	ld.global.u64 	%rd2259, [%rd18012];
	ld.global.u64 	%rd2260, [%rd18016];
	ld.global.u64 	%rd2261, [%rd18018];
	ld.global.u64 	%rd2262, [%rd18019];
	ld.global.u64 	%rd2263, [%rd18020];
	// begin inline asm
	add.cc.u64 %rd2259, %rd2259, %rd17997;
	addc.cc.u64 %rd2260, %rd2260, %rd18002;
	addc.cc.u64 %rd2261, %rd2261, %rd18002;
	addc.cc.u64 %rd2262, %rd2262, %rd18002;
	addc.cc.u64 %rd2263, %rd2263, %rd18002;
	addc.u64 %rd32, %rd32, %rd18002;
	
	// end inline asm
	st.global.u64 	[%rd18012], %rd2259;
	st.global.u64 	[%rd18016], %rd2260;
	st.global.u64 	[%rd18018], %rd2261;
	st.global.u64 	[%rd18019], %rd2262;
	st.global.u64 	[%rd18020], %rd2263;
	st.global.u64 	[%rd18021], %rd32;
	ld.global.u64 	%rd2277, [%rd18012];
	ld.global.u64 	%rd2278, [%rd18016];
	ld.global.u64 	%rd2279, [%rd18018];
	ld.global.u64 	%rd2280, [%rd18019];
	ld.global.u64 	%rd2281, [%rd18020];
	// begin inline asm
	add.cc.u64 %rd2277, %rd2277, %rd17997;
	addc.cc.u64 %rd2278, %rd2278, %rd18002;
	addc.cc.u64 %rd2279, %rd2279, %rd18002;
	addc.cc.u64 %rd2280, %rd2280, %rd18002;
	addc.cc.u64 %rd2281, %rd2281, %rd18002;
	addc.u64 %rd32, %rd32, %rd18002;
	
	// end inline asm
	st.global.u64 	[%rd18012], %rd2277;
	st.global.u64 	[%rd18016], %rd2278;
	st.global.u64 	[%rd18018], %rd2279;
	st.global.u64 	[%rd18019], %rd2280;
	st.global.u64 	[%rd18020], %rd2281;
	st.global.u64 	[%rd18021], %rd32;
	ld.global.u64 	%rd2295, [%rd18012];
	ld.global.u64 	%rd2296, [%rd18016];
	ld.global.u64 	%rd2297, [%rd18018];
	ld.global.u64 	%rd2298, [%rd18019];
	ld.global.u64 	%rd2299, [%rd18020];
	// begin inline asm
	add.cc.u64 %rd2295, %rd2295, %rd17997;
	addc.cc.u64 %rd2296, %rd2296, %rd18002;
	addc.cc.u64 %rd2297, %rd2297, %rd18002;
	addc.cc.u64 %rd2298, %rd2298, %rd18002;
	addc.cc.u64 %rd2299, %rd2299, %rd18002;
	addc.u64 %rd32, %rd32, %rd18002;
	
	// end inline asm
	st.global.u64 	[%rd18012], %rd2295;
	st.global.u64 	[%rd18016], %rd2296;
	st.global.u64 	[%rd18018], %rd2297;
	st.global.u64 	[%rd18019], %rd2298;
	st.global.u64 	[%rd18020], %rd2299;
	st.global.u64 	[%rd18021], %rd32;
	ld.global.u64 	%rd2313, [%rd18012];
	ld.global.u64 	%rd2314, [%rd18016];
	ld.global.u64 	%rd2315, [%rd18018];
	ld.global.u64 	%rd2316, [%rd18019];
	ld.global.u64 	%rd2317, [%rd18020];
	// begin inline asm
	add.cc.u64 %rd2313, %rd2313, %rd17997;
	addc.cc.u64 %rd2314, %rd2314, %rd18002;
	addc.cc.u64 %rd2315, %rd2315, %rd18002;
	addc.cc.u64 %rd2316, %rd2316, %rd18002;
	addc.cc.u64 %rd2317, %rd2317, %rd18002;
	addc.u64 %rd32, %rd32, %rd18002;
	
	// end inline asm
	st.global.u64 	[%rd18012], %rd2313;
	st.global.u64 	[%rd18016], %rd2314;
	st.global.u64 	[%rd18018], %rd2315;
	st.global.u64 	[%rd18019], %rd2316;
	st.global.u64 	[%rd18020], %rd2317;
	st.global.u64 	[%rd18021], %rd32;
	ld.global.u64 	%rd2331, [%rd18012];
	ld.global.u64 	%rd2332, [%rd18016];
	ld.global.u64 	%rd2333, [%rd18018];
	ld.global.u64 	%rd2334, [%rd18019];
	ld.global.u64 	%rd2335, [%rd18020];
	// begin inline asm
	add.cc.u64 %rd2331, %rd2331, %rd17997;
	addc.cc.u64 %rd2332, %rd2332, %rd18002;
	addc.cc.u64 %rd2333, %rd2333, %rd18002;
	addc.cc.u64 %rd2334, %rd2334, %rd18002;
	addc.cc.u64 %rd2335, %rd2335, %rd18002;
	addc.u64 %rd32, %rd32, %rd18002;
	
	// end inline asm
	st.global.u64 	[%rd18012], %rd2331;
	st.global.u64 	[%rd18016], %rd2332;
	st.global.u64 	[%rd18018], %rd2333;
	st.global.u64 	[%rd18019], %rd2334;
	st.global.u64 	[%rd18020], %rd2335;
	st.global.u64 	[%rd18021], %rd32;
	ld.global.u64 	%rd2349, [%rd18012];
	ld.global.u64 	%rd2350, [%rd18016];
	ld.global.u64 	%rd2351, [%rd18018];
	ld.global.u64 	%rd2352, [%rd18019];
	ld.global.u64 	%rd2353, [%rd18020];
	// begin inline asm
	add.cc.u64 %rd2349, %rd2349, %rd17997;
	addc.cc.u64 %rd2350, %rd2350, %rd18002;
	addc.cc.u64 %rd2351, %rd2351, %rd18002;
	addc.cc.u64 %rd2352, %rd2352, %rd18002;
	addc.cc.u64 %rd2353, %rd2353, %rd18002;
	addc.u64 %rd32, %rd32, %rd18002;
	
	// end inline asm
	st.global.u64 	[%rd18012], %rd2349;
	st.global.u64 	[%rd18016], %rd2350;
	st.global.u64 	[%rd18018], %rd2351;
	st.global.u64 	[%rd18019], %rd2352;
	st.global.u64 	[%rd18020], %rd2353;
	st.global.u64 	[%rd18021], %rd32;
	ld.global.u64 	%rd2367, [%rd18012];
	ld.global.u64 	%rd2368, [%rd18016];
	ld.global.u64 	%rd2369, [%rd18018];
	ld.global.u64 	%rd2370, [%rd18019];
	ld.global.u64 	%rd2371, [%rd18020];
	// begin inline asm
	add.cc.u64 %rd2367, %rd2367, %rd17997;
	addc.cc.u64 %rd2368, %rd2368, %rd18002;
	addc.cc.u64 %rd2369, %rd2369, %rd18002;
	addc.cc.u64 %rd2370, %rd2370, %rd18002;
	addc.cc.u64 %rd2371, %rd2371, %rd18002;
	addc.u64 %rd32, %rd32, %rd18002;
	
	// end inline asm
	st.global.u64 	[%rd18012], %rd2367;
	st.global.u64 	[%rd18016], %rd2368;
	st.global.u64 	[%rd18018], %rd2369;
	st.global.u64 	[%rd18019], %rd2370;
	st.global.u64 	[%rd18020], %rd2371;
	st.global.u64 	[%rd18021], %rd32;
	ld.global.u64 	%rd2385, [%rd18012];
	ld.global.u64 	%rd2386, [%rd18016];
	ld.global.u64 	%rd2387, [%rd18018];
	ld.global.u64 	%rd2388, [%rd18019];
	ld.global.u64 	%rd2389, [%rd18020];
	// begin inline asm
	add.cc.u64 %rd2385, %rd2385, %rd17997;
	addc.cc.u64 %rd2386, %rd2386, %rd18002;
	addc.cc.u64 %rd2387, %rd2387, %rd18002;
	addc.cc.u64 %rd2388, %rd2388, %rd18002;
	addc.cc.u64 %rd2389, %rd2389, %rd18002;
	addc.u64 %rd32, %rd32, %rd18002;
	
	// end inline asm
	st.global.u64 	[%rd18012], %rd2385;
	st.global.u64 	[%rd18016], %rd2386;
	st.global.u64 	[%rd18018], %rd2387;
	st.global.u64 	[%rd18019], %rd2388;
	st.global.u64 	[%rd18020], %rd2389;
	st.global.u64 	[%rd18021], %rd32;
	ld.global.u64 	%rd2403, [%rd18012];
	ld.global.u64 	%rd2404, [%rd18016];
	ld.global.u64 	%rd2405, [%rd18018];
	ld.global.u64 	%rd2406, [%rd18019];
	ld.global.u64 	%rd2407, [%rd18020];
	// begin inline asm
	add.cc.u64 %rd2403, %rd2403, %rd17997;
	addc.cc.u64 %rd2404, %rd2404, %rd18002;
	addc.cc.u64 %rd2405, %rd2405, %rd18002;
	addc.cc.u64 %rd2406, %rd2406, %rd18002;
	addc.cc.u64 %rd2407, %rd2407, %rd18002;
	addc.u64 %rd32, %rd32, %rd18002;
	
	// end inline asm
	st.global.u64 	[%rd18012], %rd2403;
	st.global.u64 	[%rd18016], %rd2404;
	st.global.u64 	[%rd18018], %rd2405;
	st.global.u64 	[%rd18019], %rd2406;
	st.global.u64 	[%rd18020], %rd2407;
	st.global.u64 	[%rd18021], %rd32;
	ld.global.u64 	%rd2421, [%rd18012];
	ld.global.u64 	%rd2422, [%rd18016];
	ld.global.u64 	%rd2423, [%rd18018];
	ld.global.u64 	%rd2424, [%rd18019];
	ld.global.u64 	%rd2425, [%rd18020];
	// begin inline asm
	add.cc.u64 %rd2421, %rd2421, %rd17997;
	addc.cc.u64 %rd2422, %rd2422, %rd18002;
	addc.cc.u64 %rd2423, %rd2423, %rd18002;
	addc.cc.u64 %rd2424, %rd2424, %rd18002;
	addc.cc.u64 %rd2425, %rd2425, %rd18002;
	addc.u64 %rd32, %rd32, %rd18002;
	
	// end inline asm
	st.global.u64 	[%rd18012], %rd2421;
	st.global.u64 	[%rd18016], %rd2422;
	st.global.u64 	[%rd18018], %rd2423;
	st.global.u64 	[%rd18019], %rd2424;
	st.global.u64 	[%rd18020], %rd2425;
	st.global.u64 	[%rd18021], %rd32;
	ld.global.u64 	%rd2439, [%rd18012];
	ld.global.u64 	%rd2440, [%rd18016];
	ld.global.u64 	%rd2441, [%rd18018];
	ld.global.u64 	%rd2442, [%rd18019];
	ld.global.u64 	%rd2443, [%rd18020];
	// begin inline asm
	add.cc.u64 %rd2439, %rd2439, %rd17997;
	addc.cc.u64 %rd2440, %rd2440, %rd18002;
	addc.cc.u64 %rd2441, %rd2441, %rd18002;
	addc.cc.u64 %rd2442, %rd2442, %rd18002;
	addc.cc.u64 %rd2443, %rd2443, %rd18002;
	addc.u64 %rd32, %rd32, %rd18002;
	
	// end inline asm
	st.global.u64 	[%rd18012], %rd2439;
	st.global.u64 	[%rd18016], %rd2440;
	st.global.u64 	[%rd18018], %rd2441;
	st.global.u64 	[%rd18019], %rd2442;
	st.global.u64 	[%rd18020], %rd2443;
	st.global.u64 	[%rd18021], %rd32;
	ld.global.u64 	%rd2457, [%rd18012];
	ld.global.u64 	%rd2458, [%rd18016];
	ld.global.u64 	%rd2459, [%rd18018];
	ld.global.u64 	%rd2460, [%rd18019];
	ld.global.u64 	%rd2461, [%rd18020];
	// begin inline asm
	add.cc.u64 %rd2457, %rd2457, %rd17997;
	addc.cc.u64 %rd2458, %rd2458, %rd18002;
	addc.cc.u64 %rd2459, %rd2459, %rd18002;
	addc.cc.u64 %rd2460, %rd2460, %rd18002;
	addc.cc.u64 %rd2461, %rd2461, %rd18002;
	addc.u64 %rd32, %rd32, %rd18002;
	
	// end inline asm
	st.global.u64 	[%rd18012], %rd2457;
	st.global.u64 	[%rd18016], %rd2458;
	st.global.u64 	[%rd18018], %rd2459;
	st.global.u64 	[%rd18019], %rd2460;
	st.global.u64 	[%rd18020], %rd2461;
	st.global.u64 	[%rd18021], %rd32;
	ld.global.u64 	%rd2475, [%rd18012];
	ld.global.u64 	%rd2476, [%rd18016];
	ld.global.u64 	%rd2477, [%rd18018];
	ld.global.u64 	%rd2478, [%rd18019];
	ld.global.u64 	%rd2479, [%rd18020];
	// begin inline asm
	add.cc.u64 %rd2475, %rd2475, %rd17997;
	addc.cc.u64 %rd2476, %rd2476, %rd18002;
	addc.cc.u64 %rd2477, %rd2477, %rd18002;
	addc.cc.u64 %rd2478, %rd2478, %rd18002;
	addc.cc.u64 %rd2479, %rd2479, %rd18002;
	addc.u64 %rd32, %rd32, %rd18002;
	
	// end inline asm
	st.global.u64 	[%rd18012], %rd2475;
	st.global.u64 	[%rd18016], %rd2476;
	st.global.u64 	[%rd18018], %rd2477;
	st.global.u64 	[%rd18019], %rd2478;
	st.global.u64 	[%rd18020], %rd2479;
	st.global.u64 	[%rd18021], %rd32;
	ld.global.u64 	%rd2493, [%rd18012];
	ld.global.u64 	%rd2494, [%rd18016];
	ld.global.u64 	%rd2495, [%rd18018];
	ld.global.u64 	%rd2496, [%rd18019];
	ld.global.u64 	%rd2497, [%rd18020];
	// begin inline asm
	add.cc.u64 %rd2493, %rd2493, %rd17997;
	addc.cc.u64 %rd2494, %rd2494, %rd18002;
	addc.cc.u64 %rd2495, %rd2495, %rd18002;
	addc.cc.u64 %rd2496, %rd2496, %rd18002;
	addc.cc.u64 %rd2497, %rd2497, %rd18002;
	addc.u64 %rd32, %rd32, %rd18002;
	
	// end inline asm
	st.global.u64 	[%rd18012], %rd2493;
	st.global.u64 	[%rd18016], %rd2494;
	st.global.u64 	[%rd18018], %rd2495;
	st.global.u64 	[%rd18019], %rd2496;
	st.global.u64 	[%rd18020], %rd2497;
	st.global.u64 	[%rd18021], %rd32;
	ld.global.u64 	%rd2511, [%rd18012];
	ld.global.u64 	%rd2512, [%rd18016];
	ld.global.u64 	%rd2513, [%rd18018];
	ld.global.u64 	%rd2514, [%rd18019];
	ld.global.u64 	%rd2515, [%rd18020];
	// begin inline asm
	add.cc.u64 %rd2511, %rd2511, %rd17997;
	addc.cc.u64 %rd2512, %rd2512, %rd18002;
	addc.cc.u64 %rd2513, %rd2513, %rd18002;
	addc.cc.u64 %rd2514, %rd2514, %rd18002;
	addc.cc.u64 %rd2515, %rd2515, %rd18002;
	addc.u64 %rd32, %rd32, %rd18002;
	
	// end inline asm
	st.global.u64 	[%rd18012], %rd2511;
	st.global.u64 	[%rd18016], %rd2512;
	st.global.u64 	[%rd18018], %rd2513;
	st.global.u64 	[%rd18019], %rd2514;
	st.global.u64 	[%rd18020], %rd2515;
	st.global.u64 	[%rd18021], %rd32;
	ld.global.u64 	%rd2529, [%rd18012];
	ld.global.u64 	%rd2530, [%rd18016];
	ld.global.u64 	%rd2531, [%rd18018];
	ld.global.u64 	%rd2532, [%rd18019];
	ld.global.u64 	%rd2533, [%rd18020];
	// begin inline asm
	add.cc.u64 %rd2529, %rd2529, %rd17997;
	addc.cc.u64 %rd2530, %rd2530, %rd18002;
	addc.cc.u64 %rd2531, %rd2531, %rd18002;
	addc.cc.u64 %rd2532, %rd2532, %rd18002;
	addc.cc.u64 %rd2533, %rd2533, %rd18002;
	addc.u64 %rd32, %rd32, %rd18002;
	
	// end inline asm
	st.global.u64 	[%rd18012], %rd2529;
	st.global.u64 	[%rd18016], %rd2530;
	st.global.u64 	[%rd18018], %rd2531;
	st.global.u64 	[%rd18019], %rd2532;
	st.global.u64 	[%rd18020], %rd2533;
	st.global.u64 	[%rd18021], %rd32;
	ld.global.u64 	%rd2547, [%rd18012];
	ld.global.u64 	%rd2548, [%rd18016];
	ld.global.u64 	%rd2549, [%rd18018];
	ld.global.u64 	%rd2550, [%rd18019];
	ld.global.u64 	%rd2551, [%rd18020];
	// begin inline asm
	add.cc.u64 %rd2547, %rd2547, %rd17997;
	addc.cc.u64 %rd2548, %rd2548, %rd18002;
	addc.cc.u64 %rd2549, %rd2549, %rd18002;
	addc.cc.u64 %rd2550, %rd2550, %rd18002;
	addc.cc.u64 %rd2551, %rd2551, %rd18002;
	addc.u64 %rd32, %rd32, %rd18002;
	
	// end inline asm
	st.global.u64 	[%rd18012], %rd2547;
	st.global.u64 	[%rd18016], %rd2548;
	st.global.u64 	[%rd18018], %rd2549;
	st.global.u64 	[%rd18019], %rd2550;
	st.global.u64 	[%rd18020], %rd2551;
	st.global.u64 	[%rd18021], %rd32;
	ld.global.u64 	%rd2565, [%rd18012];
	ld.global.u64 	%rd2566, [%rd18016];
	ld.global.u64 	%rd2567, [%rd18018];
	ld.global.u64 	%rd2568, [%rd18019];
	ld.global.u64 	%rd2569, [%rd18020];
	// begin inline asm
	add.cc.u64 %rd2565, %rd2565, %rd17997;
	addc.cc.u64 %rd2566, %rd2566, %rd18002;
	addc.cc.u64 %rd2567, %rd2567, %rd18002;
	addc.cc.u64 %rd2568, %rd2568, %rd18002;
	addc.cc.u64 %rd2569, %rd2569, %rd18002;
	addc.u64 %rd32, %rd32, %rd18002;
	
	// end inline asm
	st.global.u64 	[%rd18012], %rd2565;
	st.global.u64 	[%rd18016], %rd2566;
	st.global.u64 	[%rd18018], %rd2567;
	st.global.u64 	[%rd18019], %rd2568;
	st.global.u64 	[%rd18020], %rd2569;
	st.global.u64 	[%rd18021], %rd32;
	ld.global.u64 	%rd2583, [%rd18012];
	ld.global.u64 	%rd2584, [%rd18016];
	ld.global.u64 	%rd2585, [%rd18018];
	ld.global.u64 	%rd2586, [%rd18019];
	ld.global.u64 	%rd2587, [%rd18020];
	// begin inline asm
	add.cc.u64 %rd2583, %rd2583, %rd17997;
	addc.cc.u64 %rd2584, %rd2584, %rd18002;
	addc.cc.u64 %rd2585, %rd2585, %rd18002;
	addc.cc.u64 %rd2586, %rd2586, %rd18002;
	addc.cc.u64 %rd2587, %rd2587, %rd18002;
	addc.u64 %rd32, %rd32, %rd18002;
	
	// end inline asm
	st.global.u64 	[%rd18012], %rd2583;
	st.global.u64 	[%rd18016], %rd2584;
	st.global.u64 	[%rd18018], %rd2585;
	st.global.u64 	[%rd18019], %rd2586;
	st.global.u64 	[%rd18020], %rd2587;
	st.global.u64 	[%rd18021], %rd32;
	ld.global.u64 	%rd2601, [%rd18012];
	ld.global.u64 	%rd2602, [%rd18016];
	ld.global.u64 	%rd2603, [%rd18018];
	ld.global.u64 	%rd2604, [%rd18019];
	ld.global.u64 	%rd2605, [%rd18020];
	// begin inline asm
	add.cc.u64 %rd2601, %rd2601, %rd17997;
	addc.cc.u64 %rd2602, %rd2602, %rd18002;
	addc.cc.u64 %rd2603, %rd2603, %rd18002;
	addc.cc.u64 %rd2604, %rd2604, %rd18002;
	addc.cc.u64 %rd2605, %rd2605, %rd18002;
	addc.u64 %rd32, %rd32, %rd18002;
	
	// end inline asm
	st.global.u64 	[%rd18012], %rd2601;
	st.global.u64 	[%rd18016], %rd2602;
	st.global.u64 	[%rd18018], %rd2603;
	st.global.u64 	[%rd18019], %rd2604;
	st.global.u64 	[%rd18020], %rd2605;
	st.global.u64 	[%rd18021], %rd32;
	ld.global.u64 	%rd2619, [%rd18012];
	ld.global.u64 	%rd2620, [%rd18016];
	ld.global.u64 	%rd2621, [%rd18018];
	ld.global.u64 	%rd2622, [%rd18019];
	ld.global.u64 	%rd2623, [%rd18020];
	// begin inline asm
	add.cc.u64 %rd2619, %rd2619, %rd17997;
	addc.cc.u64 %rd2620, %rd2620, %rd18002;
	addc.cc.u64 %rd2621, %rd2621, %rd18002;
	addc.cc.u64 %rd2622, %rd2622, %rd18002;
	addc.cc.u64 %rd2623, %rd2623, %rd18002;
	addc.u64 %rd32, %rd32, %rd18002;
	
	// end inline asm
	st.global.u64 	[%rd18012], %rd2619;
	st.global.u64 	[%rd18016], %rd2620;
	st.global.u64 	[%rd18018], %rd2621;
	st.global.u64 	[%rd18019], %rd2622;
	st.global.u64 	[%rd18020], %rd2623;
	st.global.u64 	[%rd18021], %rd32;
	ld.global.u64 	%rd2637, [%rd18012];
	ld.global.u64 	%rd2638, [%rd18016];
	ld.global.u64 	%rd2639, [%rd18018];
	ld.global.u64 	%rd2640, [%rd18019];
	ld.global.u64 	%rd2641, [%rd18020];
	// begin inline asm
	add.cc.u64 %rd2637, %rd2637, %rd17997;
	addc.cc.u64 %rd2638, %rd2638, %rd18002;
	addc.cc.u64 %rd2639, %rd2639, %rd18002;
	addc.cc.u64 %rd2640, %rd2640, %rd18002;
	addc.cc.u64 %rd2641, %rd2641, %rd18002;
	addc.u64 %rd32, %rd32, %rd18002;
	
	// end inline asm
	st.global.u64 	[%rd18012], %rd2637;
	st.global.u64 	[%rd18016], %rd2638;
	st.global.u64 	[%rd18018], %rd2639;
	st.global.u64 	[%rd18019], %rd2640;
	st.global.u64 	[%rd18020], %rd2641;
	st.global.u64 	[%rd18021], %rd32;
	ld.global.u64 	%rd2655, [%rd18012];
	ld.global.u64 	%rd2656, [%rd18016];
	ld.global.u64 	%rd2657, [%rd18018];
	ld.global.u64 	%rd2658, [%rd18019];
	ld.global.u64 	%rd2659, [%rd18020];
	// begin inline asm
	add.cc.u64 %rd2655, %rd2655, %rd17997;
	addc.cc.u64 %rd2656, %rd2656, %rd18002;
	addc.cc.u64 %rd2657, %rd2657, %rd18002;
	addc.cc.u64 %rd2658, %rd2658, %rd18002;
	addc.cc.u64 %rd2659, %rd2659, %rd18002;
	addc.u64 %rd32, %rd32, %rd18002;
	
	// end inline asm
	st.global.u64 	[%rd18012], %rd2655;
	st.global.u64 	[%rd18016], %rd2656;
	st.global.u64 	[%rd18018], %rd2657;
	st.global.u64 	[%rd18019], %rd2658;
	st.global.u64 	[%rd18020], %rd2659;
	st.global.u64 	[%rd18021], %rd32;
	ld.global.u64 	%rd2673, [%rd18012];
	ld.global.u64 	%rd2674, [%rd18016];
	ld.global.u64 	%rd2675, [%rd18018];
	ld.global.u64 	%rd2676, [%rd18019];
	ld.global.u64 	%rd2677, [%rd18020];
	// begin inline asm
	add.cc.u64 %rd2673, %rd2673, %rd17997;
	addc.cc.u64 %rd2674, %rd2674, %rd18002;
	addc.cc.u64 %rd2675, %rd2675, %rd18002;
	addc.cc.u64 %rd2676, %rd2676, %rd18002;
	addc.cc.u64 %rd2677, %rd2677, %rd18002;
	addc.u64 %rd32, %rd32, %rd18002;
	
	// end inline asm
	st.global.u64 	[%rd18012], %rd2673;
	st.global.u64 	[%rd18016], %rd2674;
	st.global.u64 	[%rd18018], %rd2675;
	st.global.u64 	[%rd18019], %rd2676;
	st.global.u64 	[%rd18020], %rd2677;
	st.global.u64 	[%rd18021], %rd32;
	ld.global.u64 	%rd2691, [%rd18012];
	ld.global.u64 	%rd2692, [%rd18016];
	ld.global.u64 	%rd2693, [%rd18018];
	ld.global.u64 	%rd2694, [%rd18019];
	ld.global.u64 	%rd2695, [%rd18020];
	// begin inline asm
	add.cc.u64 %rd2691, %rd2691, %rd17997;
	addc.cc.u64 %rd2692, %rd2692, %rd18002;
	addc.cc.u64 %rd2693, %rd2693, %rd18002;
	addc.cc.u64 %rd2694, %rd2694, %rd18002;
	addc.cc.u64 %rd2695, %rd2695, %rd18002;
	addc.u64 %rd32, %rd32, %rd18002;
	
	// end inline asm
	st.global.u64 	[%rd18012], %rd2691;
	st.global.u64 	[%rd18016], %rd2692;
	st.global.u64 	[%rd18018], %rd2693;
	st.global.u64 	[%rd18019], %rd2694;
	st.global.u64 	[%rd18020], %rd2695;
	st.global.u64 	[%rd18021], %rd32;
	ld.global.u64 	%rd2709, [%rd18012];
	ld.global.u64 	%rd2710, [%rd18016];
	ld.global.u64 	%rd2711, [%rd18018];
	ld.global.u64 	%rd2712, [%rd18019];
	ld.global.u64 	%rd2713, [%rd18020];
	// begin inline asm
	add.cc.u64 %rd2709, %rd2709, %rd17997;
	addc.cc.u64 %rd2710, %rd2710, %rd18002;
	addc.cc.u64 %rd2711, %rd2711, %rd18002;
	addc.cc.u64 %rd2712, %rd2712, %rd18002;
	addc.cc.u64 %rd2713, %rd2713, %rd18002;
	addc.u64 %rd32, %rd32, %rd18002;
	
	// end inline asm
	st.global.u64 	[%rd18012], %rd2709;
	st.global.u64 	[%rd18016], %rd2710;
	st.global.u64 	[%rd18018], %rd2711;
	st.global.u64 	[%rd18019], %rd2712;
	st.global.u64 	[%rd18020], %rd2713;
	st.global.u64 	[%rd18021], %rd32;
	ld.global.u64 	%rd2727, [%rd18012];
	ld.global.u64 	%rd2728, [%rd18016];
	ld.global.u64 	%rd2729, [%rd18018];
	ld.global.u64 	%rd2730, [%rd18019];
	ld.global.u64 	%rd2731, [%rd18020];
	// begin inline asm
	add.cc.u64 %rd2727, %rd2727, %rd17997;
	addc.cc.u64 %rd2728, %rd2728, %rd18002;
	addc.cc.u64 %rd2729, %rd2729, %rd18002;
	addc.cc.u64 %rd2730, %rd2730, %rd18002;
	addc.cc.u64 %rd2731, %rd2731, %rd18002;
	addc.u64 %rd32, %rd32, %rd18002;
	
	// end inline asm
	st.global.u64 	[%rd18012], %rd2727;
	st.global.u64 	[%rd18016], %rd2728;
	st.global.u64 	[%rd18018], %rd2729;
	st.global.u64 	[%rd18019], %rd2730;
	st.global.u64 	[%rd18020], %rd2731;
	st.global.u64 	[%rd18021], %rd32;
	ld.global.u64 	%rd2745, [%rd18012];
	ld.global.u64 	%rd2746, [%rd18016];
	ld.global.u64 	%rd2747, [%rd18018];
	ld.global.u64 	%rd2748, [%rd18019];
	ld.global.u64 	%rd2749, [%rd18020];
	// begin inline asm
	add.cc.u64 %rd2745, %rd2745, %rd17997;
	addc.cc.u64 %rd2746, %rd2746, %rd18002;
	addc.cc.u64 %rd2747, %rd2747, %rd18002;
	addc.cc.u64 %rd2748, %rd2748, %rd18002;
	addc.cc.u64 %rd2749, %rd2749, %rd18002;
	addc.u64 %rd32, %rd32, %rd18002;
	
	// end inline asm
	st.global.u64 	[%rd18012], %rd2745;
	st.global.u64 	[%rd18016], %rd2746;
	st.global.u64 	[%rd18018], %rd2747;
	st.global.u64 	[%rd18019], %rd2748;
	st.global.u64 	[%rd18020], %rd2749;
	st.global.u64 	[%rd18021], %rd32;
	ld.global.u64 	%rd2763, [%rd18012];
	ld.global.u64 	%rd2764, [%rd18016];
	ld.global.u64 	%rd2765, [%rd18018];
	ld.global.u64 	%rd2766, [%rd18019];
	ld.global.u64 	%rd2767, [%rd18020];
	// begin inline asm
	add.cc.u64 %rd2763, %rd2763, %rd17997;
	addc.cc.u64 %rd2764, %rd2764, %rd18002;
	addc.cc.u64 %rd2765, %rd2765, %rd18002;
	addc.cc.u64 %rd2766, %rd2766, %rd18002;
	addc.cc.u64 %rd2767, %rd2767, %rd18002;
	addc.u64 %rd32, %rd32, %rd18002;
	
	// end inline asm
	st.global.u64 	[%rd18012], %rd2763;
	st.global.u64 	[%rd18016], %rd2764;
	st.global.u64 	[%rd18018], %rd2765;
	st.global.u64 	[%rd18019], %rd2766;
	st.global.u64 	[%rd18020], %rd2767;
	st.global.u64 	[%rd18021], %rd32;
	ld.global.u64 	%rd2781, [%rd18012];
	ld.global.u64 	%rd2782, [%rd18016];
	ld.global.u64 	%rd2783, [%rd18018];
	ld.global.u64 	%rd2784, [%rd18019];
	ld.global.u64 	%rd2785, [%rd18020];
	// begin inline asm
	add.cc.u64 %rd2781, %rd2781, %rd17997;
	addc.cc.u64 %rd2782, %rd2782, %rd18002;
	addc.cc.u64 %rd2783, %rd2783, %rd18002;
	addc.cc.u64 %rd2784, %rd2784, %rd18002;
	addc.cc.u64 %rd2785, %rd2785, %rd18002;
	addc.u64 %rd32, %rd32, %rd18002;
	
	// end inline asm
	st.global.u64 	[%rd18012], %rd2781;
	st.global.u64 	[%rd18016], %rd2782;
	st.global.u64 	[%rd18018], %rd2783;
	st.global.u64 	[%rd18019], %rd2784;
	st.global.u64 	[%rd18020], %rd2785;
	st.global.u64 	[%rd18021], %rd32;
	ld.global.u64 	%rd2799, [%rd18012];
	ld.global.u64 	%rd2800, [%rd18016];
	ld.global.u64 	%rd2801, [%rd18018];
	ld.global.u64 	%rd2802, [%rd18019];
	ld.global.u64 	%rd2803, [%rd18020];
	// begin inline asm
	add.cc.u64 %rd2799, %rd2799, %rd17997;
	addc.cc.u64 %rd2800, %rd2800, %rd18002;
	addc.cc.u64 %rd2801, %rd2801, %rd18002;
	addc.cc.u64 %rd2802, %rd2802, %rd18002;
	addc.cc.u64 %rd2803, %rd2803, %rd18002;
	addc.u64 %rd32, %rd32, %rd18002;
	
	// end inline asm
	st.global.u64 	[%rd18012], %rd2799;
	st.global.u64 	[%rd18016], %rd2800;
	st.global.u64 	[%rd18018], %rd2801;
	st.global.u64 	[%rd18019], %rd2802;
	st.global.u64 	[%rd18020], %rd2803;
	st.global.u64 	[%rd18021], %rd32;
	ld.global.u64 	%rd2817, [%rd18012];
	ld.global.u64 	%rd2818, [%rd18016];
	ld.global.u64 	%rd2819, [%rd18018];
	ld.global.u64 	%rd2820, [%rd18019];
	ld.global.u64 	%rd2821, [%rd18020];
	// begin inline asm
	add.cc.u64 %rd2817, %rd2817, %rd17997;
	addc.cc.u64 %rd2818, %rd2818, %rd18002;
	addc.cc.u64 %rd2819, %rd2819, %rd18002;
	addc.cc.u64 %rd2820, %rd2820, %rd18002;
	addc.cc.u64 %rd2821, %rd2821, %rd18002;
	addc.u64 %rd32, %rd32, %rd18002;
	
	// end inline asm
	st.global.u64 	[%rd18012], %rd2817;
	st.global.u64 	[%rd18016], %rd2818;
	st.global.u64 	[%rd18018], %rd2819;
	st.global.u64 	[%rd18019], %rd2820;
	st.global.u64 	[%rd18020], %rd2821;
	st.global.u64 	[%rd18021], %rd32;
	ld.global.u64 	%rd2835, [%rd18012];
	ld.global.u64 	%rd2836, [%rd18016];
	ld.global.u64 	%rd2837, [%rd18018];
	ld.global.u64 	%rd2838, [%rd18019];
	ld.global.u64 	%rd2839, [%rd18020];
	// begin inline asm
	add.cc.u64 %rd2835, %rd2835, %rd17997;
	addc.cc.u64 %rd2836, %rd2836, %rd18002;
	addc.cc.u64 %rd2837, %rd2837, %rd18002;
	addc.cc.u64 %rd2838, %rd2838, %rd18002;
	addc.cc.u64 %rd2839, %rd2839, %rd18002;
	addc.u64 %rd32, %rd32, %rd18002;
	
	// end inline asm
	st.global.u64 	[%rd18012], %rd2835;
	st.global.u64 	[%rd18016], %rd2836;
	st.global.u64 	[%rd18018], %rd2837;
	st.global.u64 	[%rd18019], %rd2838;
	st.global.u64 	[%rd18020], %rd2839;
	st.global.u64 	[%rd18021], %rd32;
	ld.global.u64 	%rd2853, [%rd18012];
	ld.global.u64 	%rd2854, [%rd18016];
	ld.global.u64 	%rd2855, [%rd18018];
	ld.global.u64 	%rd2856, [%rd18019];
	ld.global.u64 	%rd2857, [%rd18020];
	// begin inline asm
	add.cc.u64 %rd2853, %rd2853, %rd17997;
	addc.cc.u64 %rd2854, %rd2854, %rd18002;
	addc.cc.u64 %rd2855, %rd2855, %rd18002;
	addc.cc.u64 %rd2856, %rd2856, %rd18002;
	addc.cc.u64 %rd2857, %rd2857, %rd18002;
	addc.u64 %rd32, %rd32, %rd18002;
	
	// end inline asm
	st.global.u64 	[%rd18012], %rd2853;
	st.global.u64 	[%rd18016], %rd2854;
	st.global.u64 	[%rd18018], %rd2855;
	st.global.u64 	[%rd18019], %rd2856;
	st.global.u64 	[%rd18020], %rd2857;
	st.global.u64 	[%rd18021], %rd32;
	ld.global.u64 	%rd2871, [%rd18012];
	ld.global.u64 	%rd2872, [%rd18016];
	ld.global.u64 	%rd2873, [%rd18018];
	ld.global.u64 	%rd2874, [%rd18019];
	ld.global.u64 	%rd2875, [%rd18020];
	// begin inline asm
	add.cc.u64 %rd2871, %rd2871, %rd17997;
	addc.cc.u64 %rd2872, %rd2872, %rd18002;
	addc.cc.u64 %rd2873, %rd2873, %rd18002;
	addc.cc.u64 %rd2874, %rd2874, %rd18002;
	addc.cc.u64 %rd2875, %rd2875, %rd18002;
	addc.u64 %rd32, %rd32, %rd18002;
	
	// end inline asm
	st.global.u64 	[%rd18012], %rd2871;
	st.global.u64 	[%rd18016], %rd2872;
	st.global.u64 	[%rd18018], %rd2873;
	st.global.u64 	[%rd18019], %rd2874;
	st.global.u64 	[%rd18020], %rd2875;
	st.global.u64 	[%rd18021], %rd32;
	ld.global.u64 	%rd2889, [%rd18012];
	ld.global.u64 	%rd2890, [%rd18016];
	ld.global.u64 	%rd2891, [%rd18018];
	ld.global.u64 	%rd2892, [%rd18019];
	ld.global.u64 	%rd2893, [%rd18020];
	// begin inline asm
	add.cc.u64 %rd2889, %rd2889, %rd17997;
	addc.cc.u64 %rd2890, %rd2890, %rd18002;
	addc.cc.u64 %rd2891, %rd2891, %rd18002;
	addc.cc.u64 %rd2892, %rd2892, %rd18002;
	addc.cc.u64 %rd2893, %rd2893, %rd18002;
	addc.u64 %rd32, %rd32, %rd18002;
	
	// end inline asm
	st.global.u64 	[%rd18012], %rd2889;
	st.global.u64 	[%rd18016], %rd2890;
	st.global.u64 	[%rd18018], %rd2891;
	st.global.u64 	[%rd18019], %rd2892;
	st.global.u64 	[%rd18020], %rd2893;
	st.global.u64 	[%rd18021], %rd32;
	ld.global.u64 	%rd2907, [%rd18012];
	ld.global.u64 	%rd2908, [%rd18016];
	ld.global.u64 	%rd2909, [%rd18018];
	ld.global.u64 	%rd2910, [%rd18019];
	ld.global.u64 	%rd2911, [%rd18020];
	// begin inline asm
	add.cc.u64 %rd2907, %rd2907, %rd17997;
	addc.cc.u64 %rd2908, %rd2908, %rd18002;
	addc.cc.u64 %rd2909, %rd2909, %rd18002;
	addc.cc.u64 %rd2910, %rd2910, %rd18002;
	addc.cc.u64 %rd2911, %rd2911, %rd18002;
	addc.u64 %rd32, %rd32, %rd18002;
	
	// end inline asm
	st.global.u64 	[%rd18012], %rd2907;
	st.global.u64 	[%rd18016], %rd2908;
	st.global.u64 	[%rd18018], %rd2909;
	st.global.u64 	[%rd18019], %rd2910;
	st.global.u64 	[%rd18020], %rd2911;
	st.global.u64 	[%rd18021], %rd32;
	ld.global.u64 	%rd2925, [%rd18012];
	ld.global.u64 	%rd2926, [%rd18016];
	ld.global.u64 	%rd2927, [%rd18018];
	ld.global.u64 	%rd2928, [%rd18019];
	ld.global.u64 	%rd2929, [%rd18020];
	// begin inline asm
	add.cc.u64 %rd2925, %rd2925, %rd17997;
	addc.cc.u64 %rd2926, %rd2926, %rd18002;
	addc.cc.u64 %rd2927, %rd2927, %rd18002;
	addc.cc.u64 %rd2928, %rd2928, %rd18002;
	addc.cc.u64 %rd2929, %rd2929, %rd18002;
	addc.u64 %rd32, %rd32, %rd18002;
	
	// end inline asm
	st.global.u64 	[%rd18012], %rd2925;
	st.global.u64 	[%rd18016], %rd2926;
	st.global.u64 	[%rd18018], %rd2927;
	st.global.u64 	[%rd18019], %rd2928;
	st.global.u64 	[%rd18020], %rd2929;
	st.global.u64 	[%rd18021], %rd32;
	ld.global.u64 	%rd2943, [%rd18012];
	ld.global.u64 	%rd2944, [%rd18016];
	ld.global.u64 	%rd2945, [%rd18018];
	ld.global.u64 	%rd2946, [%rd18019];
	ld.global.u64 	%rd2947, [%rd18020];
	// begin inline asm
	add.cc.u64 %rd2943, %rd2943, %rd17997;
	addc.cc.u64 %rd2944, %rd2944, %rd18002;
	addc.cc.u64 %rd2945, %rd2945, %rd18002;
	addc.cc.u64 %rd2946, %rd2946, %rd18002;
	addc.cc.u64 %rd2947, %rd2947, %rd18002;
	addc.u64 %rd32, %rd32, %rd18002;
	
	// end inline asm
	st.global.u64 	[%rd18012], %rd2943;
	st.global.u64 	[%rd18016], %rd2944;
	st.global.u64 	[%rd18018], %rd2945;
	st.global.u64 	[%rd18019], %rd2946;
	st.global.u64 	[%rd18020], %rd2947;
	st.global.u64 	[%rd18021], %rd32;
	ld.global.u64 	%rd2961, [%rd18012];
	ld.global.u64 	%rd2962, [%rd18016];
	ld.global.u64 	%rd2963, [%rd18018];
	ld.global.u64 	%rd2964, [%rd18019];
	ld.global.u64 	%rd2965, [%rd18020];
	// begin inline asm
	add.cc.u64 %rd2961, %rd2961, %rd17997;
	addc.cc.u64 %rd2962, %rd2962, %rd18002;
	addc.cc.u64 %rd2963, %rd2963, %rd18002;
	addc.cc.u64 %rd2964, %rd2964, %rd18002;
	addc.cc.u64 %rd2965, %rd2965, %rd18002;
	addc.u64 %rd32, %rd32, %rd18002;
	
	// end inline asm
	st.global.u64 	[%rd18012], %rd2961;
	st.global.u64 	[%rd18016], %rd2962;
	st.global.u64 	[%rd18018], %rd2963;
	st.global.u64 	[%rd18019], %rd2964;
	st.global.u64 	[%rd18020], %rd2965;
	st.global.u64 	[%rd18021], %rd32;
	ld.global.u64 	%rd2979, [%rd18012];
	ld.global.u64 	%rd2980, [%rd18016];
	ld.global.u64 	%rd2981, [%rd18018];
	ld.global.u64 	%rd2982, [%rd18019];
	ld.global.u64 	%rd2983, [%rd18020];
	// begin inline asm
	add.cc.u64 %rd2979, %rd2979, %rd17997;
	addc.cc.u64 %rd2980, %rd2980, %rd18002;
	addc.cc.u64 %rd2981, %rd2981, %rd18002;
	addc.cc.u64 %rd2982, %rd2982, %rd18002;
	addc.cc.u64 %rd2983, %rd2983, %rd18002;
	addc.u64 %rd32, %rd32, %rd18002;
	
	// end inline asm
	st.global.u64 	[%rd18012], %rd2979;
	st.global.u64 	[%rd18016], %rd2980;
	st.global.u64 	[%rd18018], %rd2981;
	st.global.u64 	[%rd18019], %rd2982;
	st.global.u64 	[%rd18020], %rd2983;
	st.global.u64 	[%rd18021], %rd32;
	ld.global.u64 	%rd2997, [%rd18012];
	ld.global.u64 	%rd2998, [%rd18016];
	ld.global.u64 	%rd2999, [%rd18018];
	ld.global.u64 	%rd3000, [%rd18019];
	ld.global.u64 	%rd3001, [%rd18020];
	// begin inline asm
	add.cc.u64 %rd2997, %rd2997, %rd17997;
	addc.cc.u64 %rd2998, %rd2998, %rd18002;
	addc.cc.u64 %rd2999, %rd2999, %rd18002;
	addc.cc.u64 %rd3000, %rd3000, %rd18002;
	addc.cc.u64 %rd3001, %rd3001, %rd18002;
	addc.u64 %rd32, %rd32, %rd18002;
	
	// end inline asm
	st.global.u64 	[%rd18012], %rd2997;
	st.global.u64 	[%rd18016], %rd2998;
	st.global.u64 	[%rd18018], %rd2999;
	st.global.u64 	[%rd18019], %rd3000;
	st.global.u64 	[%rd18020], %rd3001;
	st.global.u64 	[%rd18021], %rd32;
	ld.global.u64 	%rd3015, [%rd18012];
	ld.global.u64 	%rd3016, [%rd18016];
	ld.global.u64 	%rd3017, [%rd18018];
	ld.global.u64 	%rd3018, [%rd18019];
	ld.global.u64 	%rd3019, [%rd18020];
	// begin inline asm
	add.cc.u64 %rd3015, %rd3015, %rd17997;
	addc.cc.u64 %rd3016, %rd3016, %rd18002;
	addc.cc.u64 %rd3017, %rd3017, %rd18002;
	addc.cc.u64 %rd3018, %rd3018, %rd18002;
	addc.cc.u64 %rd3019, %rd3019, %rd18002;
	addc.u64 %rd32, %rd32, %rd18002;
	
	// end inline asm
	st.global.u64 	[%rd18012], %rd3015;
	st.global.u64 	[%rd18016], %rd3016;
	st.global.u64 	[%rd18018], %rd3017;
	st.global.u64 	[%rd18019], %rd3018;
	st.global.u64 	[%rd18020], %rd3019;
	st.global.u64 	[%rd18021], %rd32;
	ld.global.u64 	%rd3033, [%rd18012];
	ld.global.u64 	%rd3034, [%rd18016];
	ld.global.u64 	%rd3035, [%rd18018];
	ld.global.u64 	%rd3036, [%rd18019];
	ld.global.u64 	%rd3037, [%rd18020];
	// begin inline asm
	add.cc.u64 %rd3033, %rd3033, %rd17997;
	addc.cc.u64 %rd3034, %rd3034, %rd18002;
	addc.cc.u64 %rd3035, %rd3035, %rd18002;
	addc.cc.u64 %rd3036, %rd3036, %rd18002;
	addc.cc.u64 %rd3037, %rd3037, %rd18002;
	addc.u64 %rd32, %rd32, %rd18002;
	
	// end inline asm
	st.global.u64 	[%rd18012], %rd3033;
	st.global.u64 	[%rd18016], %rd3034;
	st.global.u64 	[%rd18018], %rd3035;
	st.global.u64 	[%rd18019], %rd3036;
	st.global.u64 	[%rd18020], %rd3037;
	st.global.u64 	[%rd18021], %rd32;
	ld.global.u64 	%rd3051, [%rd18012];
	ld.global.u64 	%rd3052, [%rd18016];
	ld.global.u64 	%rd3053, [%rd18018];
	ld.global.u64 	%rd3054, [%rd18019];
	ld.global.u64 	%rd3055, [%rd18020];
	// begin inline asm
	add.cc.u64 %rd3051, %rd3051, %rd17997;
	addc.cc.u64 %rd3052, %rd3052, %rd18002;
	addc.cc.u64 %rd3053, %rd3053, %rd18002;
	addc.cc.u64 %rd3054, %rd3054, %rd18002;
	addc.cc.u64 %rd3055, %rd3055, %rd18002;
	addc.u64 %rd32, %rd32, %rd18002;
	
	// end inline asm
	st.global.u64 	[%rd18012], %rd3051;
	st.global.u64 	[%rd18016], %rd3052;
	st.global.u64 	[%rd18018], %rd3053;
	st.global.u64 	[%rd18019], %rd3054;
	st.global.u64 	[%rd18020], %rd3055;
	st.global.u64 	[%rd18021], %rd32;
	ld.global.u64 	%rd3069, [%rd18012];
	ld.global.u64 	%rd3070, [%rd18016];
	ld.global.u64 	%rd3071, [%rd18018];
	ld.global.u64 	%rd3072, [%rd18019];
	ld.global.u64 	%rd3073, [%rd18020];
	// begin inline asm
	add.cc.u64 %rd3069, %rd3069, %rd17997;
	addc.cc.u64 %rd3070, %rd3070, %rd18002;
	addc.cc.u64 %rd3071, %rd3071, %rd18002;
	addc.cc.u64 %rd3072, %rd3072, %rd18002;
	addc.cc.u64 %rd3073, %rd3073, %rd18002;
	addc.u64 %rd32, %rd32, %rd18002;
	
	// end inline asm
	st.global.u64 	[%rd18012], %rd3069;
	st.global.u64 	[%rd18016], %rd3070;
	st.global.u64 	[%rd18018], %rd3071;
	st.global.u64 	[%rd18019], %rd3072;
	st.global.u64 	[%rd18020], %rd3073;
	st.global.u64 	[%rd18021], %rd32;
	ld.global.u64 	%rd3087, [%rd18012];
	ld.global.u64 	%rd3088, [%rd18016];
	ld.global.u64 	%rd3089, [%rd18018];
	ld.global.u64 	%rd3090, [%rd18019];
	ld.global.u64 	%rd3091, [%rd18020];
	// begin inline asm
	add.cc.u64 %rd3087, %rd3087, %rd17997;
	addc.cc.u64 %rd3088, %rd3088, %rd18002;
	addc.cc.u64 %rd3089, %rd3089, %rd18002;
	addc.cc.u64 %rd3090, %rd3090, %rd18002;
	addc.cc.u64 %rd3091, %rd3091, %rd18002;
	addc.u64 %rd32, %rd32, %rd18002;
	
	// end inline asm
	st.global.u64 	[%rd18012], %rd3087;
	st.global.u64 	[%rd18016], %rd3088;
	st.global.u64 	[%rd18018], %rd3089;
	st.global.u64 	[%rd18019], %rd3090;
	st.global.u64 	[%rd18020], %rd3091;
	st.global.u64 	[%rd18021], %rd32;
	ld.global.u64 	%rd3105, [%rd18012];
	ld.global.u64 	%rd3106, [%rd18016];
	ld.global.u64 	%rd3107, [%rd18018];
	ld.global.u64 	%rd3108, [%rd18019];
	ld.global.u64 	%rd3109, [%rd18020];
	// begin inline asm
	add.cc.u64 %rd3105, %rd3105, %rd17997;
	addc.cc.u64 %rd3106, %rd3106, %rd18002;
	addc.cc.u64 %rd3107, %rd3107, %rd18002;
	addc.cc.u64 %rd3108, %rd3108, %rd18002;
	addc.cc.u64 %rd3109, %rd3109, %rd18002;
	addc.u64 %rd32, %rd32, %rd18002;
	
	// end inline asm
	st.global.u64 	[%rd18012], %rd3105;
	st.global.u64 	[%rd18016], %rd3106;
	st.global.u64 	[%rd18018], %rd3107;
	st.global.u64 	[%rd18019], %rd3108;
	st.global.u64 	[%rd18020], %rd3109;
	st.global.u64 	[%rd18021], %rd32;
	ld.global.u64 	%rd3123, [%rd18012];
	ld.global.u64 	%rd3124, [%rd18016];
	ld.global.u64 	%rd3125, [%rd18018];
	ld.global.u64 	%rd3126, [%rd18019];
	ld.global.u64 	%rd3127, [%rd18020];
	// begin inline asm
	add.cc.u64 %rd3123, %rd3123, %rd17997;
	addc.cc.u64 %rd3124, %rd3124, %rd18002;
	addc.cc.u64 %rd3125, %rd3125, %rd18002;
	addc.cc.u64 %rd3126, %rd3126, %rd18002;
	addc.cc.u64 %rd3127, %rd3127, %rd18002;
	addc.u64 %rd32, %rd32, %rd18002;
	
	// end inline asm
	st.global.u64 	[%rd18012], %rd3123;
	st.global.u64 	[%rd18016], %rd3124;
	st.global.u64 	[%rd18018], %rd3125;
	st.global.u64 	[%rd18019], %rd3126;
	st.global.u64 	[%rd18020], %rd3127;
	st.global.u64 	[%rd18021], %rd32;
	ld.global.u64 	%rd3141, [%rd18012];
	ld.global.u64 	%rd3142, [%rd18016];
	ld.global.u64 	%rd3143, [%rd18018];
	ld.global.u64 	%rd3144, [%rd18019];
	ld.global.u64 	%rd3145, [%rd18020];
	// begin inline asm
	add.cc.u64 %rd3141, %rd3141, %rd17997;
	addc.cc.u64 %rd3142, %rd3142, %rd18002;
	addc.cc.u64 %rd3143, %rd3143, %rd18002;
	addc.cc.u64 %rd3144, %rd3144, %rd18002;
	addc.cc.u64 %rd3145, %rd3145, %rd18002;
	addc.u64 %rd32, %rd32, %rd18002;
	
	// end inline asm
	st.global.u64 	[%rd18012], %rd3141;
	st.global.u64 	[%rd18016], %rd3142;
	st.global.u64 	[%rd18018], %rd3143;
	st.global.u64 	[%rd18019], %rd3144;
	st.global.u64 	[%rd18020], %rd3145;
	st.global.u64 	[%rd18021], %rd32;
	ld.global.u64 	%rd3159, [%rd18012];
	ld.global.u64 	%rd3160, [%rd18016];
	ld.global.u64 	%rd3161, [%rd18018];
	ld.global.u64 	%rd3162, [%rd18019];
	ld.global.u64 	%rd3163, [%rd18020];
	// begin inline asm
	add.cc.u64 %rd3159, %rd3159, %rd17997;
	addc.cc.u64 %rd3160, %rd3160, %rd18002;
	addc.cc.u64 %rd3161, %rd3161, %rd18002;
	addc.cc.u64 %rd3162, %rd3162, %rd18002;
	addc.cc.u64 %rd3163, %rd3163, %rd18002;
	addc.u64 %rd32, %rd32, %rd18002;
	
	// end inline asm
	st.global.u64 	[%rd18012], %rd3159;
	st.global.u64 	[%rd18016], %rd3160;
	st.global.u64 	[%rd18018], %rd3161;
	st.global.u64 	[%rd18019], %rd3162;
	st.global.u64 	[%rd18020], %rd3163;
	st.global.u64 	[%rd18021], %rd32;
	ld.global.u64 	%rd3177, [%rd18012];
	ld.global.u64 	%rd3178, [%rd18016];
	ld.global.u64 	%rd3179, [%rd18018];
	ld.global.u64 	%rd3180, [%rd18019];
	ld.global.u64 	%rd3181, [%rd18020];
	// begin inline asm
	add.cc.u64 %rd3177, %rd3177, %rd17997;
	addc.cc.u64 %rd3178, %rd3178, %rd18002;
	addc.cc.u64 %rd3179, %rd3179, %rd18002;
	addc.cc.u64 %rd3180, %rd3180, %rd18002;
	addc.cc.u64 %rd3181, %rd3181, %rd18002;
	addc.u64 %rd32, %rd32, %rd18002;
	
	// end inline asm
	st.global.u64 	[%rd18012], %rd3177;
	st.global.u64 	[%rd18016], %rd3178;
	st.global.u64 	[%rd18018], %rd3179;
	st.global.u64 	[%rd18019], %rd3180;
	st.global.u64 	[%rd18020], %rd3181;
	st.global.u64 	[%rd18021], %rd32;
	ld.global.u64 	%rd3195, [%rd18012];
	ld.global.u64 	%rd3196, [%rd18016];
	ld.global.u64 	%rd3197, [%rd18018];
	ld.global.u64 	%rd3198, [%rd18019];
	ld.global.u64 	%rd3199, [%rd18020];
	// begin inline asm
	add.cc.u64 %rd3195, %rd3195, %rd17997;
	addc.cc.u64 %rd3196, %rd3196, %rd18002;
	addc.cc.u64 %rd3197, %rd3197, %rd18002;
	addc.cc.u64 %rd3198, %rd3198, %rd18002;
	addc.cc.u64 %rd3199, %rd3199, %rd18002;
	addc.u64 %rd32, %rd32, %rd18002;
	
	// end inline asm
	st.global.u64 	[%rd18012], %rd3195;
	st.global.u64 	[%rd18016], %rd3196;
	st.global.u64 	[%rd18018], %rd3197;
	st.global.u64 	[%rd18019], %rd3198;
	st.global.u64 	[%rd18020], %rd3199;
	st.global.u64 	[%rd18021], %rd32;
	ld.global.u64 	%rd3213, [%rd18012];
	ld.global.u64 	%rd3214, [%rd18016];
	ld.global.u64 	%rd3215, [%rd18018];
	ld.global.u64 	%rd3216, [%rd18019];
	ld.global.u64 	%rd3217, [%rd18020];
	// begin inline asm
	add.cc.u64 %rd3213, %rd3213, %rd17997;
	addc.cc.u64 %rd3214, %rd3214, %rd18002;
	addc.cc.u64 %rd3215, %rd3215, %rd18002;
	addc.cc.u64 %rd3216, %rd3216, %rd18002;
	addc.cc.u64 %rd3217, %rd3217, %rd18002;
	addc.u64 %rd32, %rd32, %rd18002;
	
	// end inline asm
	st.global.u64 	[%rd18012], %rd3213;
	st.global.u64 	[%rd18016], %rd3214;
	st.global.u64 	[%rd18018], %rd3215;
	st.global.u64 	[%rd18019], %rd3216;
	st.global.u64 	[%rd18020], %rd3217;
	st.global.u64 	[%rd18021], %rd32;
	ld.global.u64 	%rd3231, [%rd18012];
	ld.global.u64 	%rd3232, [%rd18016];
	ld.global.u64 	%rd3233, [%rd18018];
	ld.global.u64 	%rd3234, [%rd18019];
	ld.global.u64 	%rd3235, [%rd18020];
	// begin inline asm
	add.cc.u64 %rd3231, %rd3231, %rd17997;
	addc.cc.u64 %rd3232, %rd3232, %rd18002;
	addc.cc.u64 %rd3233, %rd3233, %rd18002;
	addc.cc.u64 %rd3234, %rd3234, %rd18002;
	addc.cc.u64 %rd3235, %rd3235, %rd18002;
	addc.u64 %rd32, %rd32, %rd18002;
	
	// end inline asm
	st.global.u64 	[%rd18012], %rd3231;
	st.global.u64 	[%rd18016], %rd3232;
	st.global.u64 	[%rd18018], %rd3233;
	st.global.u64 	[%rd18019], %rd3234;
	st.global.u64 	[%rd18020], %rd3235;
	st.global.u64 	[%rd18021], %rd32;
	ld.global.u64 	%rd3249, [%rd18012];
	ld.global.u64 	%rd3250, [%rd18016];
	ld.global.u64 	%rd3251, [%rd18018];
	ld.global.u64 	%rd3252, [%rd18019];
	ld.global.u64 	%rd3253, [%rd18020];
	// begin inline asm
	add.cc.u64 %rd3249, %rd3249, %rd17997;
	addc.cc.u64 %rd3250, %rd3250, %rd18002;
	addc.cc.u64 %rd3251, %rd3251, %rd18002;
	addc.cc.u64 %rd3252, %rd3252, %rd18002;
	addc.cc.u64 %rd3253, %rd3253, %rd18002;
	addc.u64 %rd32, %rd32, %rd18002;
	
	// end inline asm
	st.global.u64 	[%rd18012], %rd3249;
	st.global.u64 	[%rd18016], %rd3250;
	st.global.u64 	[%rd18018], %rd3251;
	st.global.u64 	[%rd18019], %rd3252;
	st.global.u64 	[%rd18020], %rd3253;
	st.global.u64 	[%rd18021], %rd32;
	ld.global.u64 	%rd3267, [%rd18012];
	ld.global.u64 	%rd3268, [%rd18016];
	ld.global.u64 	%rd3269, [%rd18018];
	ld.global.u64 	%rd3270, [%rd18019];
	ld.global.u64 	%rd3271, [%rd18020];
	// begin inline asm
	add.cc.u64 %rd3267, %rd3267, %rd17997;
	addc.cc.u64 %rd3268, %rd3268, %rd18002;
	addc.cc.u64 %rd3269, %rd3269, %rd18002;
	addc.cc.u64 %rd3270, %rd3270, %rd18002;
	addc.cc.u64 %rd3271, %rd3271, %rd18002;
	addc.u64 %rd32, %rd32, %rd18002;
	
	// end inline asm
	st.global.u64 	[%rd18012], %rd3267;
	st.global.u64 	[%rd18016], %rd3268;
	st.global.u64 	[%rd18018], %rd3269;
	st.global.u64 	[%rd18019], %rd3270;
	st.global.u64 	[%rd18020], %rd3271;
	st.global.u64 	[%rd18021], %rd32;
	ld.global.u64 	%rd3285, [%rd18012];
	ld.global.u64 	%rd3286, [%rd18016];
	ld.global.u64 	%rd3287, [%rd18018];
	ld.global.u64 	%rd3288, [%rd18019];
	ld.global.u64 	%rd3289, [%rd18020];
	// begin inline asm
	add.cc.u64 %rd3285, %rd3285, %rd17997;
	addc.cc.u64 %rd3286, %rd3286, %rd18002;
	addc.cc.u64 %rd3287, %rd3287, %rd18002;
	addc.cc.u64 %rd3288, %rd3288, %rd18002;
	addc.cc.u64 %rd3289, %rd3289, %rd18002;
	addc.u64 %rd32, %rd32, %rd18002;
	
	// end inline asm
	st.global.u64 	[%rd18012], %rd3285;
	st.global.u64 	[%rd18016], %rd3286;
	st.global.u64 	[%rd18018], %rd3287;
	st.global.u64 	[%rd18019], %rd3288;
	st.global.u64 	[%rd18020], %rd3289;
	st.global.u64 	[%rd18021], %rd32;
	ld.global.u64 	%rd3303, [%rd18012];
	ld.global.u64 	%rd3304, [%rd18016];
	ld.global.u64 	%rd3305, [%rd18018];
	ld.global.u64 	%rd3306, [%rd18019];
	ld.global.u64 	%rd3307, [%rd18020];
	// begin inline asm
	add.cc.u64 %rd3303, %rd3303, %rd17997;
	addc.cc.u64 %rd3304, %rd3304, %rd18002;
	addc.cc.u64 %rd3305, %rd3305, %rd18002;
	addc.cc.u64 %rd3306, %rd3306, %rd18002;
	addc.cc.u64 %rd3307, %rd3307, %rd18002;
	addc.u64 %rd32, %rd32, %rd18002;
	
	// end inline asm
	st.global.u64 	[%rd18012], %rd3303;
	st.global.u64 	[%rd18016], %rd3304;
	st.global.u64 	[%rd18018], %rd3305;
	st.global.u64 	[%rd18019], %rd3306;
	st.global.u64 	[%rd18020], %rd3307;
	st.global.u64 	[%rd18021], %rd32;
	ld.global.u64 	%rd3321, [%rd18012];
	ld.global.u64 	%rd3322, [%rd18016];
	ld.global.u64 	%rd3323, [%rd18018];
	ld.global.u64 	%rd3324, [%rd18019];
	ld.global.u64 	%rd3325, [%rd18020];
	// begin inline asm
	add.cc.u64 %rd3321, %rd3321, %rd17997;
	addc.cc.u64 %rd3322, %rd3322, %rd18002;
	addc.cc.u64 %rd3323, %rd3323, %rd18002;
	addc.cc.u64 %rd3324, %rd3324, %rd18002;
	addc.cc.u64 %rd3325, %rd3325, %rd18002;
	addc.u64 %rd32, %rd32, %rd18002;
	
	// end inline asm
	st.global.u64 	[%rd18012], %rd3321;
	st.global.u64 	[%rd18016], %rd3322;
	st.global.u64 	[%rd18018], %rd3323;
	st.global.u64 	[%rd18019], %rd3324;
	st.global.u64 	[%rd18020], %rd3325;
	st.global.u64 	[%rd18021], %rd32;
	ld.global.u64 	%rd3339, [%rd18012];
	ld.global.u64 	%rd3340, [%rd18016];
	ld.global.u64 	%rd3341, [%rd18018];
	ld.global.u64 	%rd3342, [%rd18019];
	ld.global.u64 	%rd3343, [%rd18020];
	// begin inline asm
	add.cc.u64 %rd3339, %rd3339, %rd17997;
	addc.cc.u64 %rd3340, %rd3340, %rd18002;
	addc.cc.u64 %rd3341, %rd3341, %rd18002;
	addc.cc.u64 %rd3342, %rd3342, %rd18002;
	addc.cc.u64 %rd3343, %rd3343, %rd18002;
	addc.u64 %rd32, %rd32, %rd18002;
	
	// end inline asm
	st.global.u64 	[%rd18012], %rd3339;
	st.global.u64 	[%rd18016], %rd3340;
	st.global.u64 	[%rd18018], %rd3341;
	st.global.u64 	[%rd18019], %rd3342;
	st.global.u64 	[%rd18020], %rd3343;
	st.global.u64 	[%rd18021], %rd32;
	ld.global.u64 	%rd3357, [%rd18012];
	ld.global.u64 	%rd3358, [%rd18016];
	ld.global.u64 	%rd3359, [%rd18018];
	ld.global.u64 	%rd3360, [%rd18019];
	ld.global.u64 	%rd3361, [%rd18020];
	// begin inline asm
	add.cc.u64 %rd3357, %rd3357, %rd17997;
	addc.cc.u64 %rd3358, %rd3358, %rd18002;
	addc.cc.u64 %rd3359, %rd3359, %rd18002;
	addc.cc.u64 %rd3360, %rd3360, %rd18002;
	addc.cc.u64 %rd3361, %rd3361, %rd18002;
	addc.u64 %rd32, %rd32, %rd18002;
	
	// end inline asm
	st.global.u64 	[%rd18012], %rd3357;
	st.global.u64 	[%rd18016], %rd3358;
	st.global.u64 	[%rd18018], %rd3359;
	st.global.u64 	[%rd18019], %rd3360;
	st.global.u64 	[%rd18020], %rd3361;
	st.global.u64 	[%rd18021], %rd32;
	ld.global.u64 	%rd3375, [%rd18012];
	ld.global.u64 	%rd3376, [%rd18016];
	ld.global.u64 	%rd3377, [%rd18018];
	ld.global.u64 	%rd3378, [%rd18019];
	ld.global.u64 	%rd3379, [%rd18020];
	// begin inline asm
	add.cc.u64 %rd3375, %rd3375, %rd17997;
	addc.cc.u64 %rd3376, %rd3376, %rd18002;
	addc.cc.u64 %rd3377, %rd3377, %rd18002;
	addc.cc.u64 %rd3378, %rd3378, %rd18002;
	addc.cc.u64 %rd3379, %rd3379, %rd18002;
	addc.u64 %rd32, %rd32, %rd18002;
	
	// end inline asm
	st.global.u64 	[%rd18012], %rd3375;
	st.global.u64 	[%rd18016], %rd3376;
	st.global.u64 	[%rd18018], %rd3377;
	st.global.u64 	[%rd18019], %rd3378;
	st.global.u64 	[%rd18020], %rd3379;
	st.global.u64 	[%rd18021], %rd32;
	ld.global.u64 	%rd3393, [%rd18012];
	ld.global.u64 	%rd3394, [%rd18016];
	ld.global.u64 	%rd3395, [%rd18018];
	ld.global.u64 	%rd3396, [%rd18019];
	ld.global.u64 	%rd3397, [%rd18020];
	// begin inline asm
	add.cc.u64 %rd3393, %rd3393, %rd17997;
	addc.cc.u64 %rd3394, %rd3394, %rd18002;
	addc.cc.u64 %rd3395, %rd3395, %rd18002;
	addc.cc.u64 %rd3396, %rd3396, %rd18002;
	addc.cc.u64 %rd3397, %rd3397, %rd18002;
	addc.u64 %rd32, %rd32, %rd18002;
	
	// end inline asm
	st.global.u64 	[%rd18012], %rd3393;
	st.global.u64 	[%rd18016], %rd3394;
	st.global.u64 	[%rd18018], %rd3395;
	st.global.u64 	[%rd18019], %rd3396;
	st.global.u64 	[%rd18020], %rd3397;
	st.global.u64 	[%rd18021], %rd32;
	ld.global.u64 	%rd3411, [%rd18012];
	ld.global.u64 	%rd3412, [%rd18016];
	ld.global.u64 	%rd3413, [%rd18018];
	ld.global.u64 	%rd3414, [%rd18019];
	ld.global.u64 	%rd3415, [%rd18020];
	// begin inline asm
	add.cc.u64 %rd3411, %rd3411, %rd17997;
	addc.cc.u64 %rd3412, %rd3412, %rd18002;
	addc.cc.u64 %rd3413, %rd3413, %rd18002;
	addc.cc.u64 %rd3414, %rd3414, %rd18002;
	addc.cc.u64 %rd3415, %rd3415, %rd18002;
	addc.u64 %rd32, %rd32, %rd18002;
	
	// end inline asm
	st.global.u64 	[%rd18012], %rd3411;
	st.global.u64 	[%rd18016], %rd3412;
	st.global.u64 	[%rd18018], %rd3413;
	st.global.u64 	[%rd18019], %rd3414;
	st.global.u64 	[%rd18020], %rd3415;
	st.global.u64 	[%rd18021], %rd32;
	ld.global.u64 	%rd3429, [%rd18012];
	ld.global.u64 	%rd3430, [%rd18016];
	ld.global.u64 	%rd3431, [%rd18018];
	ld.global.u64 	%rd3432, [%rd18019];
	ld.global.u64 	%rd3433, [%rd18020];
	// begin inline asm
	add.cc.u64 %rd3429, %rd3429, %rd17997;
	addc.cc.u64 %rd3430, %rd3430, %rd18002;
	addc.cc.u64 %rd3431, %rd3431, %rd18002;
	addc.cc.u64 %rd3432, %rd3432, %rd18002;
	addc.cc.u64 %rd3433, %rd3433, %rd18002;
	addc.u64 %rd32, %rd32, %rd18002;
	
	// end inline asm
	st.global.u64 	[%rd18012], %rd3429;
	st.global.u64 	[%rd18016], %rd3430;
	st.global.u64 	[%rd18018], %rd3431;
	st.global.u64 	[%rd18019], %rd3432;
	st.global.u64 	[%rd18020], %rd3433;
	st.global.u64 	[%rd18021], %rd32;
	ld.global.u64 	%rd3447, [%rd18012];
	ld.global.u64 	%rd3448, [%rd18016];
	ld.global.u64 	%rd3449, [%rd18018];
	ld.global.u64 	%rd3450, [%rd18019];
	ld.global.u64 	%rd3451, [%rd18020];
	// begin inline asm
	add.cc.u64 %rd3447, %rd3447, %rd17997;
	addc.cc.u64 %rd3448, %rd3448, %rd18002;
	addc.cc.u64 %rd3449, %rd3449, %rd18002;
	addc.cc.u64 %rd3450, %rd3450, %rd18002;
	addc.cc.u64 %rd3451, %rd3451, %rd18002;
	addc.u64 %rd32, %rd32, %rd18002;
	
	// end inline asm
	st.global.u64 	[%rd18012], %rd3447;
	st.global.u64 	[%rd18016], %rd3448;
	st.global.u64 	[%rd18018], %rd3449;
	st.global.u64 	[%rd18019], %rd3450;
	st.global.u64 	[%rd18020], %rd3451;
	st.global.u64 	[%rd18021], %rd32;
	ld.global.u64 	%rd3465, [%rd18012];
	ld.global.u64 	%rd3466, [%rd18016];
	ld.global.u64 	%rd3467, [%rd18018];
	ld.global.u64 	%rd3468, [%rd18019];
	ld.global.u64 	%rd3469, [%rd18020];
	// begin inline asm
	add.cc.u64 %rd3465, %rd3465, %rd17997;
	addc.cc.u64 %rd3466, %rd3466, %rd18002;
	addc.cc.u64 %rd3467, %rd3467, %rd18002;
	addc.cc.u64 %rd3468, %rd3468, %rd18002;
	addc.cc.u64 %rd3469, %rd3469, %rd18002;
	addc.u64 %rd32, %rd32, %rd18002;
	
	// end inline asm
	st.global.u64 	[%rd18012], %rd3465;
	st.global.u64 	[%rd18016], %rd3466;
	st.global.u64 	[%rd18018], %rd3467;
	st.global.u64 	[%rd18019], %rd3468;
	st.global.u64 	[%rd18020], %rd3469;
	st.global.u64 	[%rd18021], %rd32;
	ld.global.u64 	%rd3483, [%rd18012];
	ld.global.u64 	%rd3484, [%rd18016];
	ld.global.u64 	%rd3485, [%rd18018];
	ld.global.u64 	%rd3486, [%rd18019];
	ld.global.u64 	%rd3487, [%rd18020];
	// begin inline asm
	add.cc.u64 %rd3483, %rd3483, %rd17997;
	addc.cc.u64 %rd3484, %rd3484, %rd18002;
	addc.cc.u64 %rd3485, %rd3485, %rd18002;
	addc.cc.u64 %rd3486, %rd3486, %rd18002;
	addc.cc.u64 %rd3487, %rd3487, %rd18002;
	addc.u64 %rd32, %rd32, %rd18002;
	
	// end inline asm
	st.global.u64 	[%rd18012], %rd3483;
	st.global.u64 	[%rd18016], %rd3484;
	st.global.u64 	[%rd18018], %rd3485;
	st.global.u64 	[%rd18019], %rd3486;
	st.global.u64 	[%rd18020], %rd3487;
	st.global.u64 	[%rd18021], %rd32;
	ld.global.u64 	%rd3501, [%rd18012];
	ld.global.u64 	%rd3502, [%rd18016];
	ld.global.u64 	%rd3503, [%rd18018];
	ld.global.u64 	%rd3504, [%rd18019];
	ld.global.u64 	%rd3505, [%rd18020];
	// begin inline asm
	add.cc.u64 %rd3501, %rd3501, %rd17997;
	addc.cc.u64 %rd3502, %rd3502, %rd18002;
	addc.cc.u64 %rd3503, %rd3503, %rd18002;
	addc.cc.u64 %rd3504, %rd3504, %rd18002;
	addc.cc.u64 %rd3505, %rd3505, %rd18002;
	addc.u64 %rd32, %rd32, %rd18002;
	
	// end inline asm
	st.global.u64 	[%rd18012], %rd3501;
	st.global.u64 	[%rd18016], %rd3502;
	st.global.u64 	[%rd18018], %rd3503;
	st.global.u64 	[%rd18019], %rd3504;
	st.global.u64 	[%rd18020], %rd3505;
	st.global.u64 	[%rd18021], %rd32;
	ld.global.u64 	%rd3519, [%rd18012];
	ld.global.u64 	%rd3520, [%rd18016];
	ld.global.u64 	%rd3521, [%rd18018];
	ld.global.u64 	%rd3522, [%rd18019];
	ld.global.u64 	%rd3523, [%rd18020];
	// begin inline asm
	add.cc.u64 %rd3519, %rd3519, %rd17997;
	addc.cc.u64 %rd3520, %rd3520, %rd18002;
	addc.cc.u64 %rd3521, %rd3521, %rd18002;
	addc.cc.u64 %rd3522, %rd3522, %rd18002;
	addc.cc.u64 %rd3523, %rd3523, %rd18002;
	addc.u64 %rd32, %rd32, %rd18002;
	
	// end inline asm
	st.global.u64 	[%rd18012], %rd3519;
	st.global.u64 	[%rd18016], %rd3520;
	st.global.u64 	[%rd18018], %rd3521;
	st.global.u64 	[%rd18019], %rd3522;
	st.global.u64 	[%rd18020], %rd3523;
	st.global.u64 	[%rd18021], %rd32;
	ld.global.u64 	%rd3537, [%rd18012];
	ld.global.u64 	%rd3538, [%rd18016];
	ld.global.u64 	%rd3539, [%rd18018];
	ld.global.u64 	%rd3540, [%rd18019];
	ld.global.u64 	%rd3541, [%rd18020];
	// begin inline asm
	add.cc.u64 %rd3537, %rd3537, %rd17997;
	addc.cc.u64 %rd3538, %rd3538, %rd18002;
	addc.cc.u64 %rd3539, %rd3539, %rd18002;
	addc.cc.u64 %rd3540, %rd3540, %rd18002;
	addc.cc.u64 %rd3541, %rd3541, %rd18002;
	addc.u64 %rd32, %rd32, %rd18002;
	
	// end inline asm
	st.global.u64 	[%rd18012], %rd3537;
	st.global.u64 	[%rd18016], %rd3538;
	st.global.u64 	[%rd18018], %rd3539;
	st.global.u64 	[%rd18019], %rd3540;
	st.global.u64 	[%rd18020], %rd3541;
	st.global.u64 	[%rd18021], %rd32;
	ld.global.u64 	%rd3555, [%rd18012];
	ld.global.u64 	%rd3556, [%rd18016];
	ld.global.u64 	%rd3557, [%rd18018];
	ld.global.u64 	%rd3558, [%rd18019];
	ld.global.u64 	%rd3559, [%rd18020];
	// begin inline asm
	add.cc.u64 %rd3555, %rd3555, %rd17997;
	addc.cc.u64 %rd3556, %rd3556, %rd18002;
	addc.cc.u64 %rd3557, %rd3557, %rd18002;
	addc.cc.u64 %rd3558, %rd3558, %rd18002;
	addc.cc.u64 %rd3559, %rd3559, %rd18002;
	addc.u64 %rd32, %rd32, %rd18002;
	
	// end inline asm
	st.global.u64 	[%rd18012], %rd3555;
	st.global.u64 	[%rd18016], %rd3556;
	st.global.u64 	[%rd18018], %rd3557;
	st.global.u64 	[%rd18019], %rd3558;
	st.global.u64 	[%rd18020], %rd3559;
	st.global.u64 	[%rd18021], %rd32;
	ld.global.u64 	%rd3573, [%rd18012];
	ld.global.u64 	%rd3574, [%rd18016];
	ld.global.u64 	%rd3575, [%rd18018];
	ld.global.u64 	%rd3576, [%rd18019];
	ld.global.u64 	%rd3577, [%rd18020];
	// begin inline asm
	add.cc.u64 %rd3573, %rd3573, %rd17997;
	addc.cc.u64 %rd3574, %rd3574, %rd18002;
	addc.cc.u64 %rd3575, %rd3575, %rd18002;
	addc.cc.u64 %rd3576, %rd3576, %rd18002;
	addc.cc.u64 %rd3577, %rd3577, %rd18002;
	addc.u64 %rd32, %rd32, %rd18002;
	
	// end inline asm
	st.global.u64 	[%rd18012], %rd3573;
	st.global.u64 	[%rd18016], %rd3574;
	st.global.u64 	[%rd18018], %rd3575;
	st.global.u64 	[%rd18019], %rd3576;
	st.global.u64 	[%rd18020], %rd3577;
	st.global.u64 	[%rd18021], %rd32;
	ld.global.u64 	%rd3591, [%rd18012];
	ld.global.u64 	%rd3592, [%rd18016];
	ld.global.u64 	%rd3593, [%rd18018];
	ld.global.u64 	%rd3594, [%rd18019];
	ld.global.u64 	%rd3595, [%rd18020];
	// begin inline asm
	add.cc.u64 %rd3591, %rd3591, %rd17997;
	addc.cc.u64 %rd3592, %rd3592, %rd18002;
	addc.cc.u64 %rd3593, %rd3593, %rd18002;
	addc.cc.u64 %rd3594, %rd3594, %rd18002;
	addc.cc.u64 %rd3595, %rd3595, %rd18002;
	addc.u64 %rd32, %rd32, %rd18002;
	
	// end inline asm
	st.global.u64 	[%rd18012], %rd3591;
	st.global.u64 	[%rd18016], %rd3592;
	st.global.u64 	[%rd18018], %rd3593;
	st.global.u64 	[%rd18019], %rd3594;
	st.global.u64 	[%rd18020], %rd3595;
	st.global.u64 	[%rd18021], %rd32;
	ld.global.u64 	%rd3609, [%rd18012];
	ld.global.u64 	%rd3610, [%rd18016];
	ld.global.u64 	%rd3611, [%rd18018];
	ld.global.u64 	%rd3612, [%rd18019];
	ld.global.u64 	%rd3613, [%rd18020];
	// begin inline asm
	add.cc.u64 %rd3609, %rd3609, %rd17997;
	addc.cc.u64 %rd3610, %rd3610, %rd18002;
	addc.cc.u64 %rd3611, %rd3611, %rd18002;
	addc.cc.u64 %rd3612, %rd3612, %rd18002;
	addc.cc.u64 %rd3613, %rd3613, %rd18002;
	addc.u64 %rd32, %rd32, %rd18002;
	
	// end inline asm
	st.global.u64 	[%rd18012], %rd3609;
	st.global.u64 	[%rd18016], %rd3610;
	st.global.u64 	[%rd18018], %rd3611;
	st.global.u64 	[%rd18019], %rd3612;
	st.global.u64 	[%rd18020], %rd3613;
	st.global.u64 	[%rd18021], %rd32;
	ld.global.u64 	%rd3627, [%rd18012];
	ld.global.u64 	%rd3628, [%rd18016];
	ld.global.u64 	%rd3629, [%rd18018];
	ld.global.u64 	%rd3630, [%rd18019];
	ld.global.u64 	%rd3631, [%rd18020];
	// begin inline asm
	add.cc.u64 %rd3627, %rd3627, %rd17997;
	addc.cc.u64 %rd3628, %rd3628, %rd18002;
	addc.cc.u64 %rd3629, %rd3629, %rd18002;
	addc.cc.u64 %rd3630, %rd3630, %rd18002;
	addc.cc.u64 %rd3631, %rd3631, %rd18002;
	addc.u64 %rd32, %rd32, %rd18002;
	
	// end inline asm
	st.global.u64 	[%rd18012], %rd3627;
	st.global.u64 	[%rd18016], %rd3628;
	st.global.u64 	[%rd18018], %rd3629;
	st.global.u64 	[%rd18019], %rd3630;
	st.global.u64 	[%rd18020], %rd3631;
	st.global.u64 	[%rd18021], %rd32;
	ld.global.u64 	%rd3645, [%rd18012];
	ld.global.u64 	%rd3646, [%rd18016];
	ld.global.u64 	%rd3647, [%rd18018];
	ld.global.u64 	%rd3648, [%rd18019];
	ld.global.u64 	%rd3649, [%rd18020];
	// begin inline asm
	add.cc.u64 %rd3645, %rd3645, %rd17997;
	addc.cc.u64 %rd3646, %rd3646, %rd18002;
	addc.cc.u64 %rd3647, %rd3647, %rd18002;
	addc.cc.u64 %rd3648, %rd3648, %rd18002;
	addc.cc.u64 %rd3649, %rd3649, %rd18002;
	addc.u64 %rd32, %rd32, %rd18002;
	
	// end inline asm
	st.global.u64 	[%rd18012], %rd3645;
	st.global.u64 	[%rd18016], %rd3646;
	st.global.u64 	[%rd18018], %rd3647;
	st.global.u64 	[%rd18019], %rd3648;
	st.global.u64 	[%rd18020], %rd3649;
	st.global.u64 	[%rd18021], %rd32;
	ld.global.u64 	%rd3663, [%rd18012];
	ld.global.u64 	%rd3664, [%rd18016];
	ld.global.u64 	%rd3665, [%rd18018];
	ld.global.u64 	%rd3666, [%rd18019];
	ld.global.u64 	%rd3667, [%rd18020];
	// begin inline asm
	add.cc.u64 %rd3663, %rd3663, %rd17997;
	addc.cc.u64 %rd3664, %rd3664, %rd18002;
	addc.cc.u64 %rd3665, %rd3665, %rd18002;
	addc.cc.u64 %rd3666, %rd3666, %rd18002;
	addc.cc.u64 %rd3667, %rd3667, %rd18002;
	addc.u64 %rd32, %rd32, %rd18002;
	
	// end inline asm
	st.global.u64 	[%rd18012], %rd3663;
	st.global.u64 	[%rd18016], %rd3664;
	st.global.u64 	[%rd18018], %rd3665;
	st.global.u64 	[%rd18019], %rd3666;
	st.global.u64 	[%rd18020], %rd3667;
	st.global.u64 	[%rd18021], %rd32;
	ld.global.u64 	%rd3681, [%rd18012];
	ld.global.u64 	%rd3682, [%rd18016];
	ld.global.u64 	%rd3683, [%rd18018];
	ld.global.u64 	%rd3684, [%rd18019];
	ld.global.u64 	%rd3685, [%rd18020];
	// begin inline asm
	add.cc.u64 %rd3681, %rd3681, %rd17997;
	addc.cc.u64 %rd3682, %rd3682, %rd18002;
	addc.cc.u64 %rd3683, %rd3683, %rd18002;
	addc.cc.u64 %rd3684, %rd3684, %rd18002;
	addc.cc.u64 %rd3685, %rd3685, %rd18002;
	addc.u64 %rd32, %rd32, %rd18002;
	
	// end inline asm
	st.global.u64 	[%rd18012], %rd3681;
	st.global.u64 	[%rd18016], %rd3682;
	st.global.u64 	[%rd18018], %rd3683;
	st.global.u64 	[%rd18019], %rd3684;
	st.global.u64 	[%rd18020], %rd3685;
	st.global.u64 	[%rd18021], %rd32;
	ld.global.u64 	%rd3699, [%rd18012];
	ld.global.u64 	%rd3700, [%rd18016];
	ld.global.u64 	%rd3701, [%rd18018];
	ld.global.u64 	%rd3702, [%rd18019];
	ld.global.u64 	%rd3703, [%rd18020];
	// begin inline asm
	add.cc.u64 %rd3699, %rd3699, %rd17997;
	addc.cc.u64 %rd3700, %rd3700, %rd18002;
	addc.cc.u64 %rd3701, %rd3701, %rd18002;
	addc.cc.u64 %rd3702, %rd3702, %rd18002;
	addc.cc.u64 %rd3703, %rd3703, %rd18002;
	addc.u64 %rd32, %rd32, %rd18002;
	
	// end inline asm
	st.global.u64 	[%rd18012], %rd3699;
	st.global.u64 	[%rd18016], %rd3700;
	st.global.u64 	[%rd18018], %rd3701;
	st.global.u64 	[%rd18019], %rd3702;
	st.global.u64 	[%rd18020], %rd3703;
	st.global.u64 	[%rd18021], %rd32;
	ld.global.u64 	%rd3717, [%rd18012];
	ld.global.u64 	%rd3718, [%rd18016];
	ld.global.u64 	%rd3719, [%rd18018];
	ld.global.u64 	%rd3720, [%rd18019];
	ld.global.u64 	%rd3721, [%rd18020];
	// begin inline asm
	add.cc.u64 %rd3717, %rd3717, %rd17997;
	addc.cc.u64 %rd3718, %rd3718, %rd18002;
	addc.cc.u64 %rd3719, %rd3719, %rd18002;
	addc.cc.u64 %rd3720, %rd3720, %rd18002;
	addc.cc.u64 %rd3721, %rd3721, %rd18002;
	addc.u64 %rd32, %rd32, %rd18002;
	
	// end inline asm
	st.global.u64 	[%rd18012], %rd3717;
	st.global.u64 	[%rd18016], %rd3718;
	st.global.u64 	[%rd18018], %rd3719;
	st.global.u64 	[%rd18019], %rd3720;
	st.global.u64 	[%rd18020], %rd3721;
	st.global.u64 	[%rd18021], %rd32;
	ld.global.u64 	%rd3735, [%rd18012];
	ld.global.u64 	%rd3736, [%rd18016];
	ld.global.u64 	%rd3737, [%rd18018];
	ld.global.u64 	%rd3738, [%rd18019];
	ld.global.u64 	%rd3739, [%rd18020];
	// begin inline asm
	add.cc.u64 %rd3735, %rd3735, %rd17997;
	addc.cc.u64 %rd3736, %rd3736, %rd18002;
	addc.cc.u64 %rd3737, %rd3737, %rd18002;
	addc.cc.u64 %rd3738, %rd3738, %rd18002;
	addc.cc.u64 %rd3739, %rd3739, %rd18002;
	addc.u64 %rd32, %rd32, %rd18002;
	
	// end inline asm
	st.global.u64 	[%rd18012], %rd3735;
	st.global.u64 	[%rd18016], %rd3736;
	st.global.u64 	[%rd18018], %rd3737;
	st.global.u64 	[%rd18019], %rd3738;
	st.global.u64 	[%rd18020], %rd3739;
	st.global.u64 	[%rd18021], %rd32;
	ld.global.u64 	%rd3753, [%rd18012];
	ld.global.u64 	%rd3754, [%rd18016];
	ld.global.u64 	%rd3755, [%rd18018];
	ld.global.u64 	%rd3756, [%rd18019];
	ld.global.u64 	%rd3757, [%rd18020];
	// begin inline asm
	add.cc.u64 %rd3753, %rd3753, %rd17997;
	addc.cc.u64 %rd3754, %rd3754, %rd18002;
	addc.cc.u64 %rd3755, %rd3755, %rd18002;
	addc.cc.u64 %rd3756, %rd3756, %rd18002;
	addc.cc.u64 %rd3757, %rd3757, %rd18002;
	addc.u64 %rd32, %rd32, %rd18002;
	
	// end inline asm
	st.global.u64 	[%rd18012], %rd3753;
	st.global.u64 	[%rd18016], %rd3754;
	st.global.u64 	[%rd18018], %rd3755;
	st.global.u64 	[%rd18019], %rd3756;
	st.global.u64 	[%rd18020], %rd3757;
	st.global.u64 	[%rd18021], %rd32;
	ld.global.u64 	%rd3771, [%rd18012];
	ld.global.u64 	%rd3772, [%rd18016];
	ld.global.u64 	%rd3773, [%rd18018];
	ld.global.u64 	%rd3774, [%rd18019];
	ld.global.u64 	%rd3775, [%rd18020];
	// begin inline asm
	add.cc.u64 %rd3771, %rd3771, %rd17997;
	addc.cc.u64 %rd3772, %rd3772, %rd18002;
	addc.cc.u64 %rd3773, %rd3773, %rd18002;
	addc.cc.u64 %rd3774, %rd3774, %rd18002;
	addc.cc.u64 %rd3775, %rd3775, %rd18002;
	addc.u64 %rd32, %rd32, %rd18002;
	
	// end inline asm
	st.global.u64 	[%rd18012], %rd3771;
	st.global.u64 	[%rd18016], %rd3772;
	st.global.u64 	[%rd18018], %rd3773;
	st.global.u64 	[%rd18019], %rd3774;
	st.global.u64 	[%rd18020], %rd3775;
	st.global.u64 	[%rd18021], %rd32;
	ld.global.u64 	%rd3789, [%rd18012];
	ld.global.u64 	%rd3790, [%rd18016];
	ld.global.u64 	%rd3791, [%rd18018];
	ld.global.u64 	%rd3792, [%rd18019];
	ld.global.u64 	%rd3793, [%rd18020];
	// begin inline asm
	add.cc.u64 %rd3789, %rd3789, %rd17997;
	addc.cc.u64 %rd3790, %rd3790, %rd18002;
	addc.cc.u64 %rd3791, %rd3791, %rd18002;
	addc.cc.u64 %rd3792, %rd3792, %rd18002;
	addc.cc.u64 %rd3793, %rd3793, %rd18002;
	addc.u64 %rd32, %rd32, %rd18002;
	
	// end inline asm
	st.global.u64 	[%rd18012], %rd3789;
	st.global.u64 	[%rd18016], %rd3790;
	st.global.u64 	[%rd18018], %rd3791;
	st.global.u64 	[%rd18019], %rd3792;
	st.global.u64 	[%rd18020], %rd3793;
	st.global.u64 	[%rd18021], %rd32;
	ld.global.u64 	%rd3807, [%rd18012];
	ld.global.u64 	%rd3808, [%rd18016];
	ld.global.u64 	%rd3809, [%rd18018];
	ld.global.u64 	%rd3810, [%rd18019];
	ld.global.u64 	%rd3811, [%rd18020];
	// begin inline asm
	add.cc.u64 %rd3807, %rd3807, %rd17997;
	addc.cc.u64 %rd3808, %rd3808, %rd18002;
	addc.cc.u64 %rd3809, %rd3809, %rd18002;
	addc.cc.u64 %rd3810, %rd3810, %rd18002;
	addc.cc.u64 %rd3811, %rd3811, %rd18002;
	addc.u64 %rd32, %rd32, %rd18002;
	
	// end inline asm
	st.global.u64 	[%rd18012], %rd3807;
	st.global.u64 	[%rd18016], %rd3808;
	st.global.u64 	[%rd18018], %rd3809;
	st.global.u64 	[%rd18019], %rd3810;
	st.global.u64 	[%rd18020], %rd3811;
	st.global.u64 	[%rd18021], %rd32;
	ld.global.u64 	%rd3825, [%rd18012];
	ld.global.u64 	%rd3826, [%rd18016];
	ld.global.u64 	%rd3827, [%rd18018];
	ld.global.u64 	%rd3828, [%rd18019];
	ld.global.u64 	%rd3829, [%rd18020];
	// begin inline asm
	add.cc.u64 %rd3825, %rd3825, %rd17997;
	addc.cc.u64 %rd3826, %rd3826, %rd18002;
	addc.cc.u64 %rd3827, %rd3827, %rd18002;
	addc.cc.u64 %rd3828, %rd3828, %rd18002;
	addc.cc.u64 %rd3829, %rd3829, %rd18002;
	addc.u64 %rd32, %rd32, %rd18002;
	
	// end inline asm
	st.global.u64 	[%rd18012], %rd3825;
	st.global.u64 	[%rd18016], %rd3826;
	st.global.u64 	[%rd18018], %rd3827;
	st.global.u64 	[%rd18019], %rd3828;
	st.global.u64 	[%rd18020], %rd3829;
	st.global.u64 	[%rd18021], %rd32;
	ld.global.u64 	%rd3843, [%rd18012];
	ld.global.u64 	%rd3844, [%rd18016];
	ld.global.u64 	%rd3845, [%rd18018];
	ld.global.u64 	%rd3846, [%rd18019];
	ld.global.u64 	%rd3847, [%rd18020];
	// begin inline asm
	add.cc.u64 %rd3843, %rd3843, %rd17997;
	addc.cc.u64 %rd3844, %rd3844, %rd18002;
	addc.cc.u64 %rd3845, %rd3845, %rd18002;
	addc.cc.u64 %rd3846, %rd3846, %rd18002;
	addc.cc.u64 %rd3847, %rd3847, %rd18002;
	addc.u64 %rd32, %rd32, %rd18002;
	
	// end inline asm
	st.global.u64 	[%rd18012], %rd3843;
	st.global.u64 	[%rd18016], %rd3844;
	st.global.u64 	[%rd18018], %rd3845;
	st.global.u64 	[%rd18019], %rd3846;
	st.global.u64 	[%rd18020], %rd3847;
	st.global.u64 	[%rd18021], %rd32;
	ld.global.u64 	%rd3861, [%rd18012];
	ld.global.u64 	%rd3862, [%rd18016];
	ld.global.u64 	%rd3863, [%rd18018];
	ld.global.u64 	%rd3864, [%rd18019];
	ld.global.u64 	%rd3865, [%rd18020];
	// begin inline asm
	add.cc.u64 %rd3861, %rd3861, %rd17997;
	addc.cc.u64 %rd3862, %rd3862, %rd18002;
	addc.cc.u64 %rd3863, %rd3863, %rd18002;
	addc.cc.u64 %rd3864, %rd3864, %rd18002;
	addc.cc.u64 %rd3865, %rd3865, %rd18002;
	addc.u64 %rd32, %rd32, %rd18002;
	
	// end inline asm
	st.global.u64 	[%rd18012], %rd3861;
	st.global.u64 	[%rd18016], %rd3862;
	st.global.u64 	[%rd18018], %rd3863;
	st.global.u64 	[%rd18019], %rd3864;
	st.global.u64 	[%rd18020], %rd3865;
	st.global.u64 	[%rd18021], %rd32;
	ld.global.u64 	%rd3879, [%rd18012];
	ld.global.u64 	%rd3880, [%rd18016];
	ld.global.u64 	%rd3881, [%rd18018];
	ld.global.u64 	%rd3882, [%rd18019];
	ld.global.u64 	%rd3883, [%rd18020];
	// begin inline asm
	add.cc.u64 %rd3879, %rd3879, %rd17997;
	addc.cc.u64 %rd3880, %rd3880, %rd18002;
	addc.cc.u64 %rd3881, %rd3881, %rd18002;
	addc.cc.u64 %rd3882, %rd3882, %rd18002;
	addc.cc.u64 %rd3883, %rd3883, %rd18002;
	addc.u64 %rd32, %rd32, %rd18002;
	
	// end inline asm
	st.global.u64 	[%rd18012], %rd3879;
	st.global.u64 	[%rd18016], %rd3880;
	st.global.u64 	[%rd18018], %rd3881;
	st.global.u64 	[%rd18019], %rd3882;
	st.global.u64 	[%rd18020], %rd3883;
	st.global.u64 	[%rd18021], %rd32;
	ld.global.u64 	%rd3897, [%rd18012];
	ld.global.u64 	%rd3898, [%rd18016];
	ld.global.u64 	%rd3899, [%rd18018];
	ld.global.u64 	%rd3900, [%rd18019];
	ld.global.u64 	%rd3901, [%rd18020];
	// begin inline asm
	add.cc.u64 %rd3897, %rd3897, %rd17997;
	addc.cc.u64 %rd3898, %rd3898, %rd18002;
	addc.cc.u64 %rd3899, %rd3899, %rd18002;
	addc.cc.u64 %rd3900, %rd3900, %rd18002;
	addc.cc.u64 %rd3901, %rd3901, %rd18002;
	addc.u64 %rd32, %rd32, %rd18002;
	
	// end inline asm
	st.global.u64 	[%rd18012], %rd3897;
	st.global.u64 	[%rd18016], %rd3898;
	st.global.u64 	[%rd18018], %rd3899;
	st.global.u64 	[%rd18019], %rd3900;
	st.global.u64 	[%rd18020], %rd3901;
	st.global.u64 	[%rd18021], %rd32;
	ld.global.u64 	%rd3915, [%rd18012];
	ld.global.u64 	%rd3916, [%rd18016];
	ld.global.u64 	%rd3917, [%rd18018];
	ld.global.u64 	%rd3918, [%rd18019];
	ld.global.u64 	%rd3919, [%rd18020];
	// begin inline asm
	add.cc.u64 %rd3915, %rd3915, %rd17997;
	addc.cc.u64 %rd3916, %rd3916, %rd18002;
	addc.cc.u64 %rd3917, %rd3917, %rd18002;
	addc.cc.u64 %rd3918, %rd3918, %rd18002;
	addc.cc.u64 %rd3919, %rd3919, %rd18002;
	addc.u64 %rd32, %rd32, %rd18002;
	
	// end inline asm
	st.global.u64 	[%rd18012], %rd3915;
	st.global.u64 	[%rd18016], %rd3916;
	st.global.u64 	[%rd18018], %rd3917;
	st.global.u64 	[%rd18019], %rd3918;
	st.global.u64 	[%rd18020], %rd3919;
	st.global.u64 	[%rd18021], %rd32;
	ld.global.u64 	%rd3933, [%rd18012];
	ld.global.u64 	%rd3934, [%rd18016];
	ld.global.u64 	%rd3935, [%rd18018];
	ld.global.u64 	%rd3936, [%rd18019];
	ld.global.u64 	%rd3937, [%rd18020];
	// begin inline asm
	add.cc.u64 %rd3933, %rd3933, %rd17997;
	addc.cc.u64 %rd3934, %rd3934, %rd18002;
	addc.cc.u64 %rd3935, %rd3935, %rd18002;
	addc.cc.u64 %rd3936, %rd3936, %rd18002;
	addc.cc.u64 %rd3937, %rd3937, %rd18002;
	addc.u64 %rd32, %rd32, %rd18002;
	
	// end inline asm
	st.global.u64 	[%rd18012], %rd3933;
	st.global.u64 	[%rd18016], %rd3934;
	st.global.u64 	[%rd18018], %rd3935;
	st.global.u64 	[%rd18019], %rd3936;
	st.global.u64 	[%rd18020], %rd3937;
	st.global.u64 	[%rd18021], %rd32;
	ld.global.u64 	%rd3951, [%rd18012];
	ld.global.u64 	%rd3952, [%rd18016];
	ld.global.u64 	%rd3953, [%rd18018];
	ld.global.u64 	%rd3954, [%rd18019];
	ld.global.u64 	%rd3955, [%rd18020];
	// begin inline asm
	add.cc.u64 %rd3951, %rd3951, %rd17997;
	addc.cc.u64 %rd3952, %rd3952, %rd18002;
	addc.cc.u64 %rd3953, %rd3953, %rd18002;
	addc.cc.u64 %rd3954, %rd3954, %rd18002;
	addc.cc.u64 %rd3955, %rd3955, %rd18002;
	addc.u64 %rd32, %rd32, %rd18002;
	
	// end inline asm
	st.global.u64 	[%rd18012], %rd3951;
	st.global.u64 	[%rd18016], %rd3952;
	st.global.u64 	[%rd18018], %rd3953;
	st.global.u64 	[%rd18019], %rd3954;
	st.global.u64 	[%rd18020], %rd3955;
	st.global.u64 	[%rd18021], %rd32;
	ld.global.u64 	%rd3969, [%rd18012];
	ld.global.u64 	%rd3970, [%rd18016];
	ld.global.u64 	%rd3971, [%rd18018];
	ld.global.u64 	%rd3972, [%rd18019];
	ld.global.u64 	%rd3973, [%rd18020];
	// begin inline asm
	add.cc.u64 %rd3969, %rd3969, %rd17997;
	addc.cc.u64 %rd3970, %rd3970, %rd18002;
	addc.cc.u64 %rd3971, %rd3971, %rd18002;
	addc.cc.u64 %rd3972, %rd3972, %rd18002;
	addc.cc.u64 %rd3973, %rd3973, %rd18002;
	addc.u64 %rd32, %rd32, %rd18002;
	
	// end inline asm
	st.global.u64 	[%rd18012], %rd3969;
	st.global.u64 	[%rd18016], %rd3970;
	st.global.u64 	[%rd18018], %rd3971;
	st.global.u64 	[%rd18019], %rd3972;
	st.global.u64 	[%rd18020], %rd3973;
	st.global.u64 	[%rd18021], %rd32;
	ld.global.u64 	%rd3987, [%rd18012];
	ld.global.u64 	%rd3988, [%rd18016];
	ld.global.u64 	%rd3989, [%rd18018];
	ld.global.u64 	%rd3990, [%rd18019];
	ld.global.u64 	%rd3991, [%rd18020];
	// begin inline asm
	add.cc.u64 %rd3987, %rd3987, %rd17997;
	addc.cc.u64 %rd3988, %rd3988, %rd18002;
	addc.cc.u64 %rd3989, %rd3989, %rd18002;
	addc.cc.u64 %rd3990, %rd3990, %rd18002;
	addc.cc.u64 %rd3991, %rd3991, %rd18002;
	addc.u64 %rd32, %rd32, %rd18002;
	
	// end inline asm
	st.global.u64 	[%rd18012], %rd3987;
	st.global.u64 	[%rd18016], %rd3988;
	st.global.u64 	[%rd18018], %rd3989;
	st.global.u64 	[%rd18019], %rd3990;
	st.global.u64 	[%rd18020], %rd3991;
	st.global.u64 	[%rd18021], %rd32;
	ld.global.u64 	%rd4005, [%rd18012];
	ld.global.u64 	%rd4006, [%rd18016];
	ld.global.u64 	%rd4007, [%rd18018];
	ld.global.u64 	%rd4008, [%rd18019];
	ld.global.u64 	%rd4009, [%rd18020];
	// begin inline asm
	add.cc.u64 %rd4005, %rd4005, %rd17997;
	addc.cc.u64 %rd4006, %rd4006, %rd18002;
	addc.cc.u64 %rd4007, %rd4007, %rd18002;
	addc.cc.u64 %rd4008, %rd4008, %rd18002;
	addc.cc.u64 %rd4009, %rd4009, %rd18002;
	addc.u64 %rd32, %rd32, %rd18002;
	
	// end inline asm
	st.global.u64 	[%rd18012], %rd4005;
	st.global.u64 	[%rd18016], %rd4006;
	st.global.u64 	[%rd18018], %rd4007;
	st.global.u64 	[%rd18019], %rd4008;
	st.global.u64 	[%rd18020], %rd4009;
	st.global.u64 	[%rd18021], %rd32;
	ld.global.u64 	%rd4023, [%rd18012];
	ld.global.u64 	%rd4024, [%rd18016];
	ld.global.u64 	%rd4025, [%rd18018];
	ld.global.u64 	%rd4026, [%rd18019];
	ld.global.u64 	%rd4027, [%rd18020];
	// begin inline asm
	add.cc.u64 %rd4023, %rd4023, %rd17997;
	addc.cc.u64 %rd4024, %rd4024, %rd18002;
	addc.cc.u64 %rd4025, %rd4025, %rd18002;
	addc.cc.u64 %rd4026, %rd4026, %rd18002;
	addc.cc.u64 %rd4027, %rd4027, %rd18002;
	addc.u64 %rd32, %rd32, %rd18002;
	
	// end inline asm
	st.global.u64 	[%rd18012], %rd4023;
	st.global.u64 	[%rd18016], %rd4024;
	st.global.u64 	[%rd18018], %rd4025;
	st.global.u64 	[%rd18019], %rd4026;
	st.global.u64 	[%rd18020], %rd4027;
	st.global.u64 	[%rd18021], %rd32;
	ld.global.u64 	%rd4041, [%rd18012];
	ld.global.u64 	%rd4042, [%rd18016];
	ld.global.u64 	%rd4043, [%rd18018];
	ld.global.u64 	%rd4044, [%rd18019];
	ld.global.u64 	%rd4045, [%rd18020];
	// begin inline asm
	add.cc.u64 %rd4041, %rd4041, %rd17997;
	addc.cc.u64 %rd4042, %rd4042, %rd18002;
	addc.cc.u64 %rd4043, %rd4043, %rd18002;
	addc.cc.u64 %rd4044, %rd4044, %rd18002;
	addc.cc.u64 %rd4045, %rd4045, %rd18002;
	addc.u64 %rd32, %rd32, %rd18002;
	
	// end inline asm
	st.global.u64 	[%rd18012], %rd4041;
	st.global.u64 	[%rd18016], %rd4042;
	st.global.u64 	[%rd18018], %rd4043;
	st.global.u64 	[%rd18019], %rd4044;
	st.global.u64 	[%rd18020], %rd4045;
	st.global.u64 	[%rd18021], %rd32;
	ld.global.u64 	%rd4059, [%rd18012];
	ld.global.u64 	%rd4060, [%rd18016];
	ld.global.u64 	%rd4061, [%rd18018];
	ld.global.u64 	%rd4062, [%rd18019];
	ld.global.u64 	%rd4063, [%rd18020];
	// begin inline asm
	add.cc.u64 %rd4059, %rd4059, %rd17997;
	addc.cc.u64 %rd4060, %rd4060, %rd18002;
	addc.cc.u64 %rd4061, %rd4061, %rd18002;
	addc.cc.u64 %rd4062, %rd4062, %rd18002;
	addc.cc.u64 %rd4063, %rd4063, %rd18002;
	addc.u64 %rd32, %rd32, %rd18002;
	
	// end inline asm
	st.global.u64 	[%rd18012], %rd4059;
	st.global.u64 	[%rd18016], %rd4060;
	st.global.u64 	[%rd18018], %rd4061;
	st.global.u64 	[%rd18019], %rd4062;
	st.global.u64 	[%rd18020], %rd4063;
	st.global.u64 	[%rd18021], %rd32;
	ld.global.u64 	%rd4077, [%rd18012];
	ld.global.u64 	%rd4078, [%rd18016];
	ld.global.u64 	%rd4079, [%rd18018];
	ld.global.u64 	%rd4080, [%rd18019];
	ld.global.u64 	%rd4081, [%rd18020];
	// begin inline asm
	add.cc.u64 %rd4077, %rd4077, %rd17997;
	addc.cc.u64 %rd4078, %rd4078, %rd18002;
	addc.cc.u64 %rd4079, %rd4079, %rd18002;
	addc.cc.u64 %rd4080, %rd4080, %rd18002;
	addc.cc.u64 %rd4081, %rd4081, %rd18002;
	addc.u64 %rd32, %rd32, %rd18002;
	
	// end inline asm
	st.global.u64 	[%rd18012], %rd4077;
	st.global.u64 	[%rd18016], %rd4078;
	st.global.u64 	[%rd18018], %rd4079;
	st.global.u64 	[%rd18019], %rd4080;
	st.global.u64 	[%rd18020], %rd4081;
	st.global.u64 	[%rd18021], %rd32;
	ld.global.u64 	%rd4095, [%rd18012];
	ld.global.u64 	%rd4096, [%rd18016];
	ld.global.u64 	%rd4097, [%rd18018];
	ld.global.u64 	%rd4098, [%rd18019];
	ld.global.u64 	%rd4099, [%rd18020];
	// begin inline asm
	add.cc.u64 %rd4095, %rd4095, %rd17997;
	addc.cc.u64 %rd4096, %rd4096, %rd18002;
	addc.cc.u64 %rd4097, %rd4097, %rd18002;
	addc.cc.u64 %rd4098, %rd4098, %rd18002;
	addc.cc.u64 %rd4099, %rd4099, %rd18002;
	addc.u64 %rd32, %rd32, %rd18002;
	
	// end inline asm
	st.global.u64 	[%rd18012], %rd4095;
	st.global.u64 	[%rd18016], %rd4096;
	st.global.u64 	[%rd18018], %rd4097;
	st.global.u64 	[%rd18019], %rd4098;
	st.global.u64 	[%rd18020], %rd4099;
	st.global.u64 	[%rd18021], %rd32;
	ld.global.u64 	%rd4113, [%rd18012];
	ld.global.u64 	%rd4114, [%rd18016];
	ld.global.u64 	%rd4115, [%rd18018];
	ld.global.u64 	%rd4116, [%rd18019];
	ld.global.u64 	%rd4117, [%rd18020];
	// begin inline asm
	add.cc.u64 %rd4113, %rd4113, %rd17997;
	addc.cc.u64 %rd4114, %rd4114, %rd18002;
	addc.cc.u64 %rd4115, %rd4115, %rd18002;
	addc.cc.u64 %rd4116, %rd4116, %rd18002;
	addc.cc.u64 %rd4117, %rd4117, %rd18002;
	addc.u64 %rd32, %rd32, %rd18002;
	
	// end inline asm
	st.global.u64 	[%rd18012], %rd4113;
	st.global.u64 	[%rd18016], %rd4114;
	st.global.u64 	[%rd18018], %rd4115;
	st.global.u64 	[%rd18019], %rd4116;
	st.global.u64 	[%rd18020], %rd4117;
	st.global.u64 	[%rd18021], %rd32;
	ld.global.u64 	%rd4131, [%rd18012];
	ld.global.u64 	%rd4132, [%rd18016];
	ld.global.u64 	%rd4133, [%rd18018];
	ld.global.u64 	%rd4134, [%rd18019];
	ld.global.u64 	%rd4135, [%rd18020];
	// begin inline asm
	add.cc.u64 %rd4131, %rd4131, %rd17997;
	addc.cc.u64 %rd4132, %rd4132, %rd18002;
	addc.cc.u64 %rd4133, %rd4133, %rd18002;
	addc.cc.u64 %rd4134, %rd4134, %rd18002;
	addc.cc.u64 %rd4135, %rd4135, %rd18002;
	addc.u64 %rd32, %rd32, %rd18002;
	
	// end inline asm
	st.global.u64 	[%rd18012], %rd4131;
	st.global.u64 	[%rd18016], %rd4132;
	st.global.u64 	[%rd18018], %rd4133;
	st.global.u64 	[%rd18019], %rd4134;
	st.global.u64 	[%rd18020], %rd4135;
	st.global.u64 	[%rd18021], %rd32;
	ld.global.u64 	%rd4149, [%rd18012];
	ld.global.u64 	%rd4150, [%rd18016];
	ld.global.u64 	%rd4151, [%rd18018];
	ld.global.u64 	%rd4152, [%rd18019];
	ld.global.u64 	%rd4153, [%rd18020];
	// begin inline asm
	add.cc.u64 %rd4149, %rd4149, %rd17997;
	addc.cc.u64 %rd4150, %rd4150, %rd18002;
	addc.cc.u64 %rd4151, %rd4151, %rd18002;
	addc.cc.u64 %rd4152, %rd4152, %rd18002;
	addc.cc.u64 %rd4153, %rd4153, %rd18002;
	addc.u64 %rd32, %rd32, %rd18002;
	
	// end inline asm
	st.global.u64 	[%rd18012], %rd4149;
	st.global.u64 	[%rd18016], %rd4150;
	st.global.u64 	[%rd18018], %rd4151;
	st.global.u64 	[%rd18019], %rd4152;
	st.global.u64 	[%rd18020], %rd4153;
	st.global.u64 	[%rd18021], %rd32;
	ld.global.u64 	%rd4167, [%rd18012];
	ld.global.u64 	%rd4168, [%rd18016];
	ld.global.u64 	%rd4169, [%rd18018];
	ld.global.u64 	%rd4170, [%rd18019];
	ld.global.u64 	%rd4171, [%rd18020];
	// begin inline asm
	add.cc.u64 %rd4167, %rd4167, %rd17997;
	addc.cc.u64 %rd4168, %rd4168, %rd18002;
	addc.cc.u64 %rd4169, %rd4169, %rd18002;
	addc.cc.u64 %rd4170, %rd4170, %rd18002;
	addc.cc.u64 %rd4171, %rd4171, %rd18002;
	addc.u64 %rd32, %rd32, %rd18002;
	
	// end inline asm
	st.global.u64 	[%rd18012], %rd4167;
	st.global.u64 	[%rd18016], %rd4168;
	st.global.u64 	[%rd18018], %rd4169;
	st.global.u64 	[%rd18019], %rd4170;
	st.global.u64 	[%rd18020], %rd4171;
	st.global.u64 	[%rd18021], %rd32;
	ld.global.u64 	%rd4185, [%rd18012];
	ld.global.u64 	%rd4186, [%rd18016];
	ld.global.u64 	%rd4187, [%rd18018];
	ld.global.u64 	%rd4188, [%rd18019];
	ld.global.u64 	%rd4189, [%rd18020];
	// begin inline asm
	add.cc.u64 %rd4185, %rd4185, %rd17997;
	addc.cc.u64 %rd4186, %rd4186, %rd18002;
	addc.cc.u64 %rd4187, %rd4187, %rd18002;
	addc.cc.u64 %rd4188, %rd4188, %rd18002;
	addc.cc.u64 %rd4189, %rd4189, %rd18002;
	addc.u64 %rd32, %rd32, %rd18002;
	
	// end inline asm
	st.global.u64 	[%rd18012], %rd4185;
	st.global.u64 	[%rd18016], %rd4186;
	st.global.u64 	[%rd18018], %rd4187;
	st.global.u64 	[%rd18019], %rd4188;
	st.global.u64 	[%rd18020], %rd4189;
	st.global.u64 	[%rd18021], %rd32;
	ld.global.u64 	%rd4203, [%rd18012];
	ld.global.u64 	%rd4204, [%rd18016];
	ld.global.u64 	%rd4205, [%rd18018];
	ld.global.u64 	%rd4206, [%rd18019];
	ld.global.u64 	%rd4207, [%rd18020];
	// begin inline asm
	add.cc.u64 %rd4203, %rd4203, %rd17997;
	addc.cc.u64 %rd4204, %rd4204, %rd18002;
	addc.cc.u64 %rd4205, %rd4205, %rd18002;
	addc.cc.u64 %rd4206, %rd4206, %rd18002;
	addc.cc.u64 %rd4207, %rd4207, %rd18002;
	addc.u64 %rd32, %rd32, %rd18002;
	
	// end inline asm
	st.global.u64 	[%rd18012], %rd4203;
	st.global.u64 	[%rd18016], %rd4204;
	st.global.u64 	[%rd18018], %rd4205;
	st.global.u64 	[%rd18019], %rd4206;
	st.global.u64 	[%rd18020], %rd4207;
	st.global.u64 	[%rd18021], %rd32;
	ld.global.u64 	%rd4221, [%rd18012];
	ld.global.u64 	%rd4222, [%rd18016];
	ld.global.u64 	%rd4223, [%rd18018];
	ld.global.u64 	%rd4224, [%rd18019];
	ld.global.u64 	%rd4225, [%rd18020];
	// begin inline asm
	add.cc.u64 %rd4221, %rd4221, %rd17997;
	addc.cc.u64 %rd4222, %rd4222, %rd18002;
	addc.cc.u64 %rd4223, %rd4223, %rd18002;
	addc.cc.u64 %rd4224, %rd4224, %rd18002;
	addc.cc.u64 %rd4225, %rd4225, %rd18002;
	addc.u64 %rd32, %rd32, %rd18002;
	
	// end inline asm
	st.global.u64 	[%rd18012], %rd4221;
	st.global.u64 	[%rd18016], %rd4222;
	st.global.u64 	[%rd18018], %rd4223;
	st.global.u64 	[%rd18019], %rd4224;
	st.global.u64 	[%rd18020], %rd4225;
	st.global.u64 	[%rd18021], %rd32;
	ld.global.u64 	%rd4239, [%rd18012];
	ld.global.u64 	%rd4240, [%rd18016];
	ld.global.u64 	%rd4241, [%rd18018];
	ld.global.u64 	%rd4242, [%rd18019];
	ld.global.u64 	%rd4243, [%rd18020];
	// begin inline asm
	add.cc.u64 %rd4239, %rd4239, %rd17997;
	addc.cc.u64 %rd4240, %rd4240, %rd18002;
	addc.cc.u64 %rd4241, %rd4241, %rd18002;
	addc.cc.u64 %rd4242, %rd4242, %rd18002;
	addc.cc.u64 %rd4243, %rd4243, %rd18002;
	addc.u64 %rd32, %rd32, %rd18002;
	
	// end inline asm
	st.global.u64 	[%rd18012], %rd4239;
	st.global.u64 	[%rd18016], %rd4240;
	st.global.u64 	[%rd18018], %rd4241;
	st.global.u64 	[%rd18019], %rd4242;
	st.global.u64 	[%rd18020], %rd4243;
	st.global.u64 	[%rd18021], %rd32;
	ld.global.u64 	%rd4257, [%rd18012];
	ld.global.u64 	%rd4258, [%rd18016];
	ld.global.u64 	%rd4259, [%rd18018];
	ld.global.u64 	%rd4260, [%rd18019];
	ld.global.u64 	%rd4261, [%rd18020];
	// begin inline asm
	add.cc.u64 %rd4257, %rd4257, %rd17997;
	addc.cc.u64 %rd4258, %rd4258, %rd18002;
	addc.cc.u64 %rd4259, %rd4259, %rd18002;
	addc.cc.u64 %rd4260, %rd4260, %rd18002;
	addc.cc.u64 %rd4261, %rd4261, %rd18002;
	addc.u64 %rd32, %rd32, %rd18002;
	
	// end inline asm
	st.global.u64 	[%rd18012], %rd4257;
	st.global.u64 	[%rd18016], %rd4258;
	st.global.u64 	[%rd18018], %rd4259;
	st.global.u64 	[%rd18019], %rd4260;
	st.global.u64 	[%rd18020], %rd4261;
	st.global.u64 	[%rd18021], %rd32;
	ld.global.u64 	%rd4275, [%rd18012];
	ld.global.u64 	%rd4276, [%rd18016];
	ld.global.u64 	%rd4277, [%rd18018];
	ld.global.u64 	%rd4278, [%rd18019];
	ld.global.u64 	%rd4279, [%rd18020];
	// begin inline asm
	add.cc.u64 %rd4275, %rd4275, %rd17997;
	addc.cc.u64 %rd4276, %rd4276, %rd18002;
	addc.cc.u64 %rd4277, %rd4277, %rd18002;
	addc.cc.u64 %rd4278, %rd4278, %rd18002;
	addc.cc.u64 %rd4279, %rd4279, %rd18002;
	addc.u64 %rd32, %rd32, %rd18002;
	
	// end inline asm
	st.global.u64 	[%rd18012], %rd4275;
	st.global.u64 	[%rd18016], %rd4276;
	st.global.u64 	[%rd18018], %rd4277;
	st.global.u64 	[%rd18019], %rd4278;
	st.global.u64 	[%rd18020], %rd4279;
	st.global.u64 	[%rd18021], %rd32;
	ld.global.u64 	%rd4293, [%rd18012];
	ld.global.u64 	%rd4294, [%rd18016];
	ld.global.u64 	%rd4295, [%rd18018];
	ld.global.u64 	%rd4296, [%rd18019];
	ld.global.u64 	%rd4297, [%rd18020];
	// begin inline asm
	add.cc.u64 %rd4293, %rd4293, %rd17997;
	addc.cc.u64 %rd4294, %rd4294, %rd18002;
	addc.cc.u64 %rd4295, %rd4295, %rd18002;
	addc.cc.u64 %rd4296, %rd4296, %rd18002;
	addc.cc.u64 %rd4297, %rd4297, %rd18002;
	addc.u64 %rd32, %rd32, %rd18002;
	
	// end inline asm
	st.global.u64 	[%rd18012], %rd4293;
	st.global.u64 	[%rd18016], %rd4294;
	st.global.u64 	[%rd18018], %rd4295;
	st.global.u64 	[%rd18019], %rd4296;
	st.global.u64 	[%rd18020], %rd4297;
	st.global.u64 	[%rd18021], %rd32;
	ld.global.u64 	%rd4311, [%rd18012];
	ld.global.u64 	%rd4312, [%rd18016];
	ld.global.u64 	%rd4313, [%rd18018];
	ld.global.u64 	%rd4314, [%rd18019];
	ld.global.u64 	%rd4315, [%rd18020];
	// begin inline asm
	add.cc.u64 %rd4311, %rd4311, %rd17997;
	addc.cc.u64 %rd4312, %rd4312, %rd18002;
	addc.cc.u64 %rd4313, %rd4313, %rd18002;
	addc.cc.u64 %rd4314, %rd4314, %rd18002;
	addc.cc.u64 %rd4315, %rd4315, %rd18002;
	addc.u64 %rd32, %rd32, %rd18002;
	
	// end inline asm
	st.global.u64 	[%rd18012], %rd4311;
	st.global.u64 	[%rd18016], %rd4312;
	st.global.u64 	[%rd18018], %rd4313;
	st.global.u64 	[%rd18019], %rd4314;
	st.global.u64 	[%rd18020], %rd4315;
	st.global.u64 	[%rd18021], %rd32;
	ld.global.u64 	%rd4329, [%rd18012];
	ld.global.u64 	%rd4330, [%rd18016];
	ld.global.u64 	%rd4331, [%rd18018];
	ld.global.u64 	%rd4332, [%rd18019];
	ld.global.u64 	%rd4333, [%rd18020];
	// begin inline asm
	add.cc.u64 %rd4329, %rd4329, %rd17997;
	addc.cc.u64 %rd4330, %rd4330, %rd18002;
	addc.cc.u64 %rd4331, %rd4331, %rd18002;
	addc.cc.u64 %rd4332, %rd4332, %rd18002;
	addc.cc.u64 %rd4333, %rd4333, %rd18002;
	addc.u64 %rd32, %rd32, %rd18002;
	
	// end inline asm
	st.global.u64 	[%rd18012], %rd4329;
	st.global.u64 	[%rd18016], %rd4330;
	st.global.u64 	[%rd18018], %rd4331;
	st.global.u64 	[%rd18019], %rd4332;
	st.global.u64 	[%rd18020], %rd4333;
	st.global.u64 	[%rd18021], %rd32;
	ld.global.u64 	%rd4347, [%rd18012];
	ld.global.u64 	%rd4348, [%rd18016];
	ld.global.u64 	%rd4349, [%rd18018];
	ld.global.u64 	%rd4350, [%rd18019];
	ld.global.u64 	%rd4351, [%rd18020];
	// begin inline asm
	add.cc.u64 %rd4347, %rd4347, %rd17997;
	addc.cc.u64 %rd4348, %rd4348, %rd18002;
	addc.cc.u64 %rd4349, %rd4349, %rd18002;
	addc.cc.u64 %rd4350, %rd4350, %rd18002;
	addc.cc.u64 %rd4351, %rd4351, %rd18002;
	addc.u64 %rd32, %rd32, %rd18002;
	
	// end inline asm
	st.global.u64 	[%rd18012], %rd4347;
	st.global.u64 	[%rd18016], %rd4348;
	st.global.u64 	[%rd18018], %rd4349;
	st.global.u64 	[%rd18019], %rd4350;
	st.global.u64 	[%rd18020], %rd4351;
	st.global.u64 	[%rd18021], %rd32;
	ld.global.u64 	%rd4365, [%rd18012];
	ld.global.u64 	%rd4366, [%rd18016];
	ld.global.u64 	%rd4367, [%rd18018];
	ld.global.u64 	%rd4368, [%rd18019];
	ld.global.u64 	%rd4369, [%rd18020];
	// begin inline asm
	add.cc.u64 %rd4365, %rd4365, %rd17997;
	addc.cc.u64 %rd4366, %rd4366, %rd18002;
	addc.cc.u64 %rd4367, %rd4367, %rd18002;
	addc.cc.u64 %rd4368, %rd4368, %rd18002;
	addc.cc.u64 %rd4369, %rd4369, %rd18002;
	addc.u64 %rd32, %rd32, %rd18002;
	
	// end inline asm
	st.global.u64 	[%rd18012], %rd4365;
	st.global.u64 	[%rd18016], %rd4366;
	st.global.u64 	[%rd18018], %rd4367;
	st.global.u64 	[%rd18019], %rd4368;
	st.global.u64 	[%rd18020], %rd4369;
	st.global.u64 	[%rd18021], %rd32;
	ld.global.u64 	%rd4383, [%rd18012];
	ld.global.u64 	%rd4384, [%rd18016];
	ld.global.u64 	%rd4385, [%rd18018];
	ld.global.u64 	%rd4386, [%rd18019];
	ld.global.u64 	%rd4387, [%rd18020];
	// begin inline asm
	add.cc.u64 %rd4383, %rd4383, %rd17997;
	addc.cc.u64 %rd4384, %rd4384, %rd18002;
	addc.cc.u64 %rd4385, %rd4385, %rd18002;
	addc.cc.u64 %rd4386, %rd4386, %rd18002;
	addc.cc.u64 %rd4387, %rd4387, %rd18002;
	addc.u64 %rd32, %rd32, %rd18002;
	
	// end inline asm
	st.global.u64 	[%rd18012], %rd4383;
	st.global.u64 	[%rd18016], %rd4384;
	st.global.u64 	[%rd18018], %rd4385;
	st.global.u64 	[%rd18019], %rd4386;
	st.global.u64 	[%rd18020], %rd4387;
	st.global.u64 	[%rd18021], %rd32;
	ld.global.u64 	%rd4401, [%rd18012];
	ld.global.u64 	%rd4402, [%rd18016];
	ld.global.u64 	%rd4403, [%rd18018];
	ld.global.u64 	%rd4404, [%rd18019];
	ld.global.u64 	%rd4405, [%rd18020];
	// begin inline asm
	add.cc.u64 %rd4401, %rd4401, %rd17997;
	addc.cc.u64 %rd4402, %rd4402, %rd18002;
	addc.cc.u64 %rd4403, %rd4403, %rd18002;
	addc.cc.u64 %rd4404, %rd4404, %rd18002;
	addc.cc.u64 %rd4405, %rd4405, %rd18002;
	addc.u64 %rd32, %rd32, %rd18002;
	
	// end inline asm
	st.global.u64 	[%rd18012], %rd4401;
	st.global.u64 	[%rd18016], %rd4402;
	st.global.u64 	[%rd18018], %rd4403;
	st.global.u64 	[%rd18019], %rd4404;
	st.global.u64 	[%rd18020], %rd4405;
	st.global.u64 	[%rd18021], %rd32;
	ld.global.u64 	%rd4419, [%rd18012];
	ld.global.u64 	%rd4420, [%rd18016];
	ld.global.u64 	%rd4421, [%rd18018];
	ld.global.u64 	%rd4422, [%rd18019];
	ld.global.u64 	%rd4423, [%rd18020];
	// begin inline asm
	add.cc.u64 %rd4419, %rd4419, %rd17997;
	addc.cc.u64 %rd4420, %rd4420, %rd18002;
	addc.cc.u64 %rd4421, %rd4421, %rd18002;
	addc.cc.u64 %rd4422, %rd4422, %rd18002;
	addc.cc.u64 %rd4423, %rd4423, %rd18002;
	addc.u64 %rd32, %rd32, %rd18002;
	
	// end inline asm
	st.global.u64 	[%rd18012], %rd4419;
	st.global.u64 	[%rd18016], %rd4420;
	st.global.u64 	[%rd18018], %rd4421;
	st.global.u64 	[%rd18019], %rd4422;
	st.global.u64 	[%rd18020], %rd4423;
	st.global.u64 	[%rd18021], %rd32;
	ld.global.u64 	%rd4437, [%rd18012];
	ld.global.u64 	%rd4438, [%rd18016];
	ld.global.u64 	%rd4439, [%rd18018];
	ld.global.u64 	%rd4440, [%rd18019];
	ld.global.u64 	%rd4441, [%rd18020];
	// begin inline asm
	add.cc.u64 %rd4437, %rd4437, %rd17997;
	addc.cc.u64 %rd4438, %rd4438, %rd18002;
	addc.cc.u64 %rd4439, %rd4439, %rd18002;
	addc.cc.u64 %rd4440, %rd4440, %rd18002;
	addc.cc.u64 %rd4441, %rd4441, %rd18002;
	addc.u64 %rd32, %rd32, %rd18002;
	
	// end inline asm
	st.global.u64 	[%rd18012], %rd4437;
	st.global.u64 	[%rd18016], %rd4438;
	st.global.u64 	[%rd18018], %rd4439;
	st.global.u64 	[%rd18019], %rd4440;
	st.global.u64 	[%rd18020], %rd4441;
	st.global.u64 	[%rd18021], %rd32;
	ld.global.u64 	%rd4455, [%rd18012];
	ld.global.u64 	%rd4456, [%rd18016];
	ld.global.u64 	%rd4457, [%rd18018];
	ld.global.u64 	%rd4458, [%rd18019];
	ld.global.u64 	%rd4459, [%rd18020];
	// begin inline asm
	add.cc.u64 %rd4455, %rd4455, %rd17997;
	addc.cc.u64 %rd4456, %rd4456, %rd18002;
	addc.cc.u64 %rd4457, %rd4457, %rd18002;
	addc.cc.u64 %rd4458, %rd4458, %rd18002;
	addc.cc.u64 %rd4459, %rd4459, %rd18002;
	addc.u64 %rd32, %rd32, %rd18002;
	
	// end inline asm
	st.global.u64 	[%rd18012], %rd4455;
	st.global.u64 	[%rd18016], %rd4456;
	st.global.u64 	[%rd18018], %rd4457;
	st.global.u64 	[%rd18019], %rd4458;
	st.global.u64 	[%rd18020], %rd4459;
	st.global.u64 	[%rd18021], %rd32;
	ld.global.u64 	%rd4473, [%rd18012];
	ld.global.u64 	%rd4474, [%rd18016];
	ld.global.u64 	%rd4475, [%rd18018];
	ld.global.u64 	%rd4476, [%rd18019];
	ld.global.u64 	%rd4477, [%rd18020];
	// begin inline asm
	add.cc.u64 %rd4473, %rd4473, %rd17997;
	addc.cc.u64 %rd4474, %rd4474, %rd18002;
	addc.cc.u64 %rd4475, %rd4475, %rd18002;
	addc.cc.u64 %rd4476, %rd4476, %rd18002;
	addc.cc.u64 %rd4477, %rd4477, %rd18002;
	addc.u64 %rd32, %rd32, %rd18002;
	
	// end inline asm
	st.global.u64 	[%rd18012], %rd4473;
	st.global.u64 	[%rd18016], %rd4474;
	st.global.u64 	[%rd18018], %rd4475;
	st.global.u64 	[%rd18019], %rd4476;
	st.global.u64 	[%rd18020], %rd4477;
	st.global.u64 	[%rd18021], %rd32;
	ld.global.u64 	%rd4491, [%rd18012];
	ld.global.u64 	%rd4492, [%rd18016];
	ld.global.u64 	%rd4493, [%rd18018];
	ld.global.u64 	%rd4494, [%rd18019];
	ld.global.u64 	%rd4495, [%rd18020];
	// begin inline asm
	add.cc.u64 %rd4491, %rd4491, %rd17997;
	addc.cc.u64 %rd4492, %rd4492, %rd18002;
	addc.cc.u64 %rd4493, %rd4493, %rd18002;
	addc.cc.u64 %rd4494, %rd4494, %rd18002;
	addc.cc.u64 %rd4495, %rd4495, %rd18002;
	addc.u64 %rd32, %rd32, %rd18002;
	
	// end inline asm
	st.global.u64 	[%rd18012], %rd4491;
	st.global.u64 	[%rd18016], %rd4492;
	st.global.u64 	[%rd18018], %rd4493;
	st.global.u64 	[%rd18019], %rd4494;
	st.global.u64 	[%rd18020], %rd4495;
	st.global.u64 	[%rd18021], %rd32;
	ld.global.u64 	%rd4509, [%rd18012];
	ld.global.u64 	%rd4510, [%rd18016];
	ld.global.u64 	%rd4511, [%rd18018];
	ld.global.u64 	%rd4512, [%rd18019];
	ld.global.u64 	%rd4513, [%rd18020];
	// begin inline asm
	add.cc.u64 %rd4509, %rd4509, %rd17997;
	addc.cc.u64 %rd4510, %rd4510, %rd18002;
	addc.cc.u64 %rd4511, %rd4511, %rd18002;
	addc.cc.u64 %rd4512, %rd4512, %rd18002;
	addc.cc.u64 %rd4513, %rd4513, %rd18002;
	addc.u64 %rd32, %rd32, %rd18002;
	
	// end inline asm
	st.global.u64 	[%rd18012], %rd4509;
	st.global.u64 	[%rd18016], %rd4510;
	st.global.u64 	[%rd18018], %rd4511;
	st.global.u64 	[%rd18019], %rd4512;
	st.global.u64 	[%rd18020], %rd4513;
	st.global.u64 	[%rd18021], %rd32;
	ld.global.u64 	%rd4527, [%rd18012];
	ld.global.u64 	%rd4528, [%rd18016];
	ld.global.u64 	%rd4529, [%rd18018];
	ld.global.u64 	%rd4530, [%rd18019];
	ld.global.u64 	%rd4531, [%rd18020];
	// begin inline asm
	add.cc.u64 %rd4527, %rd4527, %rd17997;
	addc.cc.u64 %rd4528, %rd4528, %rd18002;
	addc.cc.u64 %rd4529, %rd4529, %rd18002;
	addc.cc.u64 %rd4530, %rd4530, %rd18002;
	addc.cc.u64 %rd4531, %rd4531, %rd18002;
	addc.u64 %rd32, %rd32, %rd18002;
	
	// end inline asm
	st.global.u64 	[%rd18012], %rd4527;
	st.global.u64 	[%rd18016], %rd4528;
	st.global.u64 	[%rd18018], %rd4529;
	st.global.u64 	[%rd18019], %rd4530;
	st.global.u64 	[%rd18020], %rd4531;
	st.global.u64 	[%rd18021], %rd32;
	ld.global.u64 	%rd4545, [%rd18012];
	ld.global.u64 	%rd4546, [%rd18016];
	ld.global.u64 	%rd4547, [%rd18018];
	ld.global.u64 	%rd4548, [%rd18019];
	ld.global.u64 	%rd4549, [%rd18020];
	// begin inline asm
	add.cc.u64 %rd4545, %rd4545, %rd17997;
	addc.cc.u64 %rd4546, %rd4546, %rd18002;
	addc.cc.u64 %rd4547, %rd4547, %rd18002;
	addc.cc.u64 %rd4548, %rd4548, %rd18002;
	addc.cc.u64 %rd4549, %rd4549, %rd18002;
	addc.u64 %rd32, %rd32, %rd18002;
	
	// end inline asm
	st.global.u64 	[%rd18012], %rd4545;
	st.global.u64 	[%rd18016], %rd4546;
	st.global.u64 	[%rd18018], %rd4547;
	st.global.u64 	[%rd18019], %rd4548;
	st.global.u64 	[%rd18020], %rd4549;
	st.global.u64 	[%rd18021], %rd32;
	ld.global.u64 	%rd4563, [%rd18012];
	ld.global.u64 	%rd4564, [%rd18016];
	ld.global.u64 	%rd4565, [%rd18018];
	ld.global.u64 	%rd4566, [%rd18019];
	ld.global.u64 	%rd4567, [%rd18020];
	// begin inline asm
	add.cc.u64 %rd4563, %rd4563, %rd17997;
	addc.cc.u64 %rd4564, %rd4564, %rd18002;
	addc.cc.u64 %rd4565, %rd4565, %rd18002;
	addc.cc.u64 %rd4566, %rd4566, %rd18002;
	addc.cc.u64 %rd4567, %rd4567, %rd18002;
	addc.u64 %rd32, %rd32, %rd18002;
	
	// end inline asm
	st.global.u64 	[%rd18012], %rd4563;
	st.global.u64 	[%rd18016], %rd4564;
	st.global.u64 	[%rd18018], %rd4565;
	st.global.u64 	[%rd18019], %rd4566;
	st.global.u64 	[%rd18020], %rd4567;
	st.global.u64 	[%rd18021], %rd32;
	ld.global.u64 	%rd4581, [%rd18012];
	ld.global.u64 	%rd4582, [%rd18016];
	ld.global.u64 	%rd4583, [%rd18018];
	ld.global.u64 	%rd4584, [%rd18019];
	ld.global.u64 	%rd4585, [%rd18020];
	// begin inline asm
	add.cc.u64 %rd4581, %rd4581, %rd17997;
	addc.cc.u64 %rd4582, %rd4582, %rd18002;
	addc.cc.u64 %rd4583, %rd4583, %rd18002;
	addc.cc.u64 %rd4584, %rd4584, %rd18002;
	addc.cc.u64 %rd4585, %rd4585, %rd18002;
	addc.u64 %rd32, %rd32, %rd18002;
	
	// end inline asm
	st.global.u64 	[%rd18012], %rd4581;
	st.global.u64 	[%rd18016], %rd4582;
	st.global.u64 	[%rd18018], %rd4583;
	st.global.u64 	[%rd18019], %rd4584;
	st.global.u64 	[%rd18020], %rd4585;
	st.global.u64 	[%rd18021], %rd32;
	ld.global.u64 	%rd4599, [%rd18012];
	ld.global.u64 	%rd4600, [%rd18016];
	ld.global.u64 	%rd4601, [%rd18018];
	ld.global.u64 	%rd4602, [%rd18019];
	ld.global.u64 	%rd4603, [%rd18020];
	// begin inline asm
	add.cc.u64 %rd4599, %rd4599, %rd17997;
	addc.cc.u64 %rd4600, %rd4600, %rd18002;
	addc.cc.u64 %rd4601, %rd4601, %rd18002;
	addc.cc.u64 %rd4602, %rd4602, %rd18002;
	addc.cc.u64 %rd4603, %rd4603, %rd18002;
	addc.u64 %rd32, %rd32, %rd18002;
	
	// end inline asm
	st.global.u64 	[%rd18012], %rd4599;
	st.global.u64 	[%rd18016], %rd4600;
	st.global.u64 	[%rd18018], %rd4601;
	st.global.u64 	[%rd18019], %rd4602;
	st.global.u64 	[%rd18020], %rd4603;
	st.global.u64 	[%rd18021], %rd32;
	ld.global.u64 	%rd4617, [%rd18012];
	ld.global.u64 	%rd4618, [%rd18016];
	ld.global.u64 	%rd4619, [%rd18018];
	ld.global.u64 	%rd4620, [%rd18019];
	ld.global.u64 	%rd4621, [%rd18020];
	// begin inline asm
	add.cc.u64 %rd4617, %rd4617, %rd17997;
	addc.cc.u64 %rd4618, %rd4618, %rd18002;
	addc.cc.u64 %rd4619, %rd4619, %rd18002;
	addc.cc.u64 %rd4620, %rd4620, %rd18002;
	addc.cc.u64 %rd4621, %rd4621, %rd18002;
	addc.u64 %rd32, %rd32, %rd18002;
	
	// end inline asm
	st.global.u64 	[%rd18012], %rd4617;
	st.global.u64 	[%rd18016], %rd4618;
	st.global.u64 	[%rd18018], %rd4619;
	st.global.u64 	[%rd18019], %rd4620;
	st.global.u64 	[%rd18020], %rd4621;
	st.global.u64 	[%rd18021], %rd32;
	ld.global.u64 	%rd4635, [%rd18012];
	ld.global.u64 	%rd4636, [%rd18016];
	ld.global.u64 	%rd4637, [%rd18018];
	ld.global.u64 	%rd4638, [%rd18019];
	ld.global.u64 	%rd4639, [%rd18020];
	// begin inline asm
	add.cc.u64 %rd4635, %rd4635, %rd17997;
	addc.cc.u64 %rd4636, %rd4636, %rd18002;
	addc.cc.u64 %rd4637, %rd4637, %rd18002;
	addc.cc.u64 %rd4638, %rd4638, %rd18002;
	addc.cc.u64 %rd4639, %rd4639, %rd18002;
	addc.u64 %rd32, %rd32, %rd18002;
	
	// end inline asm
	st.global.u64 	[%rd18012], %rd4635;
	st.global.u64 	[%rd18016], %rd4636;
	st.global.u64 	[%rd18018], %rd4637;
	st.global.u64 	[%rd18019], %rd4638;
	st.global.u64 	[%rd18020], %rd4639;
	st.global.u64 	[%rd18021], %rd32;
	ld.global.u64 	%rd4653, [%rd18012];
	ld.global.u64 	%rd4654, [%rd18016];
	ld.global.u64 	%rd4655, [%rd18018];
	ld.global.u64 	%rd4656, [%rd18019];
	ld.global.u64 	%rd4657, [%rd18020];
	// begin inline asm
	add.cc.u64 %rd4653, %rd4653, %rd17997;
	addc.cc.u64 %rd4654, %rd4654, %rd18002;
	addc.cc.u64 %rd4655, %rd4655, %rd18002;
	addc.cc.u64 %rd4656, %rd4656, %rd18002;
	addc.cc.u64 %rd4657, %rd4657, %rd18002;
	addc.u64 %rd32, %rd32, %rd18002;
	
	// end inline asm
	st.global.u64 	[%rd18012], %rd4653;
	st.global.u64 	[%rd18016], %rd4654;
	st.global.u64 	[%rd18018], %rd4655;
	st.global.u64 	[%rd18019], %rd4656;
	st.global.u64 	[%rd18020], %rd4657;
	st.global.u64 	[%rd18021], %rd32;
	ld.global.u64 	%rd4671, [%rd18012];
	ld.global.u64 	%rd4672, [%rd18016];
	ld.global.u64 	%rd4673, [%rd18018];
	ld.global.u64 	%rd4674, [%rd18019];
	ld.global.u64 	%rd4675, [%rd18020];
	// begin inline asm
	add.cc.u64 %rd4671, %rd4671, %rd17997;
	addc.cc.u64 %rd4672, %rd4672, %rd18002;
	addc.cc.u64 %rd4673, %rd4673, %rd18002;
	addc.cc.u64 %rd4674, %rd4674, %rd18002;
	addc.cc.u64 %rd4675, %rd4675, %rd18002;
	addc.u64 %rd32, %rd32, %rd18002;
	
	// end inline asm
	st.global.u64 	[%rd18012], %rd4671;
	st.global.u64 	[%rd18016], %rd4672;
	st.global.u64 	[%rd18018], %rd4673;
	st.global.u64 	[%rd18019], %rd4674;
	st.global.u64 	[%rd18020], %rd4675;
	st.global.u64 	[%rd18021], %rd32;
	ld.global.u64 	%rd4689, [%rd18012];
	ld.global.u64 	%rd4690, [%rd18016];
	ld.global.u64 	%rd4691, [%rd18018];
	ld.global.u64 	%rd4692, [%rd18019];
	ld.global.u64 	%rd4693, [%rd18020];
	// begin inline asm
	add.cc.u64 %rd4689, %rd4689, %rd17997;
	addc.cc.u64 %rd4690, %rd4690, %rd18002;
	addc.cc.u64 %rd4691, %rd4691, %rd18002;
	addc.cc.u64 %rd4692, %rd4692, %rd18002;
	addc.cc.u64 %rd4693, %rd4693, %rd18002;
	addc.u64 %rd32, %rd32, %rd18002;
	
	// end inline asm
	st.global.u64 	[%rd18012], %rd4689;
	st.global.u64 	[%rd18016], %rd4690;
	st.global.u64 	[%rd18018], %rd4691;
	st.global.u64 	[%rd18019], %rd4692;
	st.global.u64 	[%rd18020], %rd4693;
	st.global.u64 	[%rd18021], %rd32;
	ld.global.u64 	%rd4707, [%rd18012];
	ld.global.u64 	%rd4708, [%rd18016];
	ld.global.u64 	%rd4709, [%rd18018];
	ld.global.u64 	%rd4710, [%rd18019];
	ld.global.u64 	%rd4711, [%rd18020];
	// begin inline asm
	add.cc.u64 %rd4707, %rd4707, %rd17997;
	addc.cc.u64 %rd4708, %rd4708, %rd18002;
	addc.cc.u64 %rd4709, %rd4709, %rd18002;
	addc.cc.u64 %rd4710, %rd4710, %rd18002;
	addc.cc.u64 %rd4711, %rd4711, %rd18002;
	addc.u64 %rd32, %rd32, %rd18002;
	
	// end inline asm
	st.global.u64 	[%rd18012], %rd4707;
	st.global.u64 	[%rd18016], %rd4708;
	st.global.u64 	[%rd18018], %rd4709;
	st.global.u64 	[%rd18019], %rd4710;
	st.global.u64 	[%rd18020], %rd4711;
	st.global.u64 	[%rd18021], %rd32;
	ld.global.u64 	%rd4725, [%rd18012];
	ld.global.u64 	%rd4726, [%rd18016];
	ld.global.u64 	%rd4727, [%rd18018];
	ld.global.u64 	%rd4728, [%rd18019];
	ld.global.u64 	%rd4729, [%rd18020];
	// begin inline asm
	add.cc.u64 %rd4725, %rd4725, %rd17997;
	addc.cc.u64 %rd4726, %rd4726, %rd18002;
	addc.cc.u64 %rd4727, %rd4727, %rd18002;
	addc.cc.u64 %rd4728, %rd4728, %rd18002;
	addc.cc.u64 %rd4729, %rd4729, %rd18002;
	addc.u64 %rd32, %rd32, %rd18002;
	
	// end inline asm
	st.global.u64 	[%rd18012], %rd4725;
	st.global.u64 	[%rd18016], %rd4726;
	st.global.u64 	[%rd18018], %rd4727;
	st.global.u64 	[%rd18019], %rd4728;
	st.global.u64 	[%rd18020], %rd4729;
	st.global.u64 	[%rd18021], %rd32;
	ld.global.u64 	%rd4743, [%rd18012];
	ld.global.u64 	%rd4744, [%rd18016];
	ld.global.u64 	%rd4745, [%rd18018];
	ld.global.u64 	%rd4746, [%rd18019];
	ld.global.u64 	%rd4747, [%rd18020];
	// begin inline asm
	add.cc.u64 %rd4743, %rd4743, %rd17997;
	addc.cc.u64 %rd4744, %rd4744, %rd18002;
	addc.cc.u64 %rd4745, %rd4745, %rd18002;
	addc.cc.u64 %rd4746, %rd4746, %rd18002;
	addc.cc.u64 %rd4747, %rd4747, %rd18002;
	addc.u64 %rd32, %rd32, %rd18002;
	
	// end inline asm
	st.global.u64 	[%rd18012], %rd4743;
	st.global.u64 	[%rd18016], %rd4744;
	st.global.u64 	[%rd18018], %rd4745;
	st.global.u64 	[%rd18019], %rd4746;
	st.global.u64 	[%rd18020], %rd4747;
	st.global.u64 	[%rd18021], %rd32;
	ld.global.u64 	%rd4761, [%rd18012];
	ld.global.u64 	%rd4762, [%rd18016];
	ld.global.u64 	%rd4763, [%rd18018];
	ld.global.u64 	%rd4764, [%rd18019];
	ld.global.u64 	%rd4765, [%rd18020];
	// begin inline asm
	add.cc.u64 %rd4761, %rd4761, %rd17997;
	addc.cc.u64 %rd4762, %rd4762, %rd18002;
	addc.cc.u64 %rd4763, %rd4763, %rd18002;
	addc.cc.u64 %rd4764, %rd4764, %rd18002;
	addc.cc.u64 %rd4765, %rd4765, %rd18002;
	addc.u64 %rd32, %rd32, %rd18002;
	
	// end inline asm
	st.global.u64 	[%rd18012], %rd4761;
	st.global.u64 	[%rd18016], %rd4762;
	st.global.u64 	[%rd18018], %rd4763;
	st.global.u64 	[%rd18019], %rd4764;
	st.global.u64 	[%rd18020], %rd4765;
	st.global.u64 	[%rd18021], %rd32;
	ld.global.u64 	%rd4779, [%rd18012];
	ld.global.u64 	%rd4780, [%rd18016];
	ld.global.u64 	%rd4781, [%rd18018];
	ld.global.u64 	%rd4782, [%rd18019];
	ld.global.u64 	%rd4783, [%rd18020];
	// begin inline asm
	add.cc.u64 %rd4779, %rd4779, %rd17997;
	addc.cc.u64 %rd4780, %rd4780, %rd18002;
	addc.cc.u64 %rd4781, %rd4781, %rd18002;
	addc.cc.u64 %rd4782, %rd4782, %rd18002;
	addc.cc.u64 %rd4783, %rd4783, %rd18002;
	addc.u64 %rd32, %rd32, %rd18002;
	
	// end inline asm
	st.global.u64 	[%rd18012], %rd4779;
	st.global.u64 	[%rd18016], %rd4780;
	st.global.u64 	[%rd18018], %rd4781;
	st.global.u64 	[%rd18019], %rd4782;
	st.global.u64 	[%rd18020], %rd4783;
	st.global.u64 	[%rd18021], %rd32;
	ld.global.u64 	%rd4797, [%rd18012];
	ld.global.u64 	%rd4798, [%rd18016];
	ld.global.u64 	%rd4799, [%rd18018];
	ld.global.u64 	%rd4800, [%rd18019];
	ld.global.u64 	%rd4801, [%rd18020];
	// begin inline asm
	add.cc.u64 %rd4797, %rd4797, %rd17997;
	addc.cc.u64 %rd4798, %rd4798, %rd18002;
	addc.cc.u64 %rd4799, %rd4799, %rd18002;
	addc.cc.u64 %rd4800, %rd4800, %rd18002;
	addc.cc.u64 %rd4801, %rd4801, %rd18002;
	addc.u64 %rd32, %rd32, %rd18002;
	
	// end inline asm
	st.global.u64 	[%rd18012], %rd4797;
	st.global.u64 	[%rd18016], %rd4798;
	st.global.u64 	[%rd18018], %rd4799;
	st.global.u64 	[%rd18019], %rd4800;
	st.global.u64 	[%rd18020], %rd4801;
	st.global.u64 	[%rd18021], %rd32;
	ld.global.u64 	%rd4815, [%rd18012];
	ld.global.u64 	%rd4816, [%rd18016];
	ld.global.u64 	%rd4817, [%rd18018];
	ld.global.u64 	%rd4818, [%rd18019];
	ld.global.u64 	%rd4819, [%rd18020];
	// begin inline asm
	add.cc.u64 %rd4815, %rd4815, %rd17997;
	addc.cc.u64 %rd4816, %rd4816, %rd18002;
	addc.cc.u64 %rd4817, %rd4817, %rd18002;
	addc.cc.u64 %rd4818, %rd4818, %rd18002;
	addc.cc.u64 %rd4819, %rd4819, %rd18002;
	addc.u64 %rd32, %rd32, %rd18002;
	
	// end inline asm
	st.global.u64 	[%rd18012], %rd4815;
	st.global.u64 	[%rd18016], %rd4816;
	st.global.u64 	[%rd18018], %rd4817;
	st.global.u64 	[%rd18019], %rd4818;
	st.global.u64 	[%rd18020], %rd4819;
	st.global.u64 	[%rd18021], %rd32;
	ld.global.u64 	%rd4833, [%rd18012];
	ld.global.u64 	%rd4834, [%rd18016];
	ld.global.u64 	%rd4835, [%rd18018];
	ld.global.u64 	%rd4836, [%rd18019];
	ld.global.u64 	%rd4837, [%rd18020];
	// begin inline asm
	add.cc.u64 %rd4833, %rd4833, %rd17997;
	addc.cc.u64 %rd4834, %rd4834, %rd18002;
	addc.cc.u64 %rd4835, %rd4835, %rd18002;
	addc.cc.u64 %rd4836, %rd4836, %rd18002;
	addc.cc.u64 %rd4837, %rd4837, %rd18002;
	addc.u64 %rd32, %rd32, %rd18002;
	
	// end inline asm
	st.global.u64 	[%rd18012], %rd4833;
	st.global.u64 	[%rd18016], %rd4834;
	st.global.u64 	[%rd18018], %rd4835;
	st.global.u64 	[%rd18019], %rd4836;
	st.global.u64 	[%rd18020], %rd4837;
	st.global.u64 	[%rd18021], %rd32;
	ld.global.u64 	%rd4851, [%rd18012];
	ld.global.u64 	%rd4852, [%rd18016];
	ld.global.u64 	%rd4853, [%rd18018];
	ld.global.u64 	%rd4854, [%rd18019];
	ld.global.u64 	%rd4855, [%rd18020];
	// begin inline asm
	add.cc.u64 %rd4851, %rd4851, %rd17997;
	addc.cc.u64 %rd4852, %rd4852, %rd18002;
	addc.cc.u64 %rd4853, %rd4853, %rd18002;
	addc.cc.u64 %rd4854, %rd4854, %rd18002;
	addc.cc.u64 %rd4855, %rd4855, %rd18002;
	addc.u64 %rd32, %rd32, %rd18002;
	
	// end inline asm
	st.global.u64 	[%rd18012], %rd4851;
	st.global.u64 	[%rd18016], %rd4852;
	st.global.u64 	[%rd18018], %rd4853;
	st.global.u64 	[%rd18019], %rd4854;
	st.global.u64 	[%rd18020], %rd4855;
	st.global.u64 	[%rd18021], %rd32;
	ld.global.u64 	%rd4869, [%rd18012];
	ld.global.u64 	%rd4870, [%rd18016];
	ld.global.u64 	%rd4871, [%rd18018];
	ld.global.u64 	%rd4872, [%rd18019];
	ld.global.u64 	%rd4873, [%rd18020];
	// begin inline asm
	add.cc.u64 %rd4869, %rd4869, %rd17997;
	addc.cc.u64 %rd4870, %rd4870, %rd18002;
	addc.cc.u64 %rd4871, %rd4871, %rd18002;
	addc.cc.u64 %rd4872, %rd4872, %rd18002;
	addc.cc.u64 %rd4873, %rd4873, %rd18002;
	addc.u64 %rd32, %rd32, %rd18002;
	
	// end inline asm
	st.global.u64 	[%rd18012], %rd4869;
	st.global.u64 	[%rd18016], %rd4870;
	st.global.u64 	[%rd18018], %rd4871;
	st.global.u64 	[%rd18019], %rd4872;
	st.global.u64 	[%rd18020], %rd4873;
	st.global.u64 	[%rd18021], %rd32;
	ld.global.u64 	%rd4887, [%rd18012];
	ld.global.u64 	%rd4888, [%rd18016];
	ld.global.u64 	%rd4889, [%rd18018];
	ld.global.u64 	%rd4890, [%rd18019];
	ld.global.u64 	%rd4891, [%rd18020];
	// begin inline asm
	add.cc.u64 %rd4887, %rd4887, %rd17997;
	addc.cc.u64 %rd4888, %rd4888, %rd18002;
	addc.cc.u64 %rd4889, %rd4889, %rd18002;
	addc.cc.u64 %rd4890, %rd4890, %rd18002;
	addc.cc.u64 %rd4891, %rd4891, %rd18002;
	addc.u64 %rd32, %rd32, %rd18002;
	
	// end inline asm
	st.global.u64 	[%rd18012], %rd4887;
	st.global.u64 	[%rd18016], %rd4888;
	st.global.u64 	[%rd18018], %rd4889;
	st.global.u64 	[%rd18019], %rd4890;
	st.global.u64 	[%rd18020], %rd4891;
	st.global.u64 	[%rd18021], %rd32;
	ld.global.u64 	%rd4905, [%rd18012];
	ld.global.u64 	%rd4906, [%rd18016];
	ld.global.u64 	%rd4907, [%rd18018];
	ld.global.u64 	%rd4908, [%rd18019];
	ld.global.u64 	%rd4909, [%rd18020];
	// begin inline asm
	add.cc.u64 %rd4905, %rd4905, %rd17997;
	addc.cc.u64 %rd4906, %rd4906, %rd18002;
	addc.cc.u64 %rd4907, %rd4907, %rd18002;
	addc.cc.u64 %rd4908, %rd4908, %rd18002;
	addc.cc.u64 %rd4909, %rd4909, %rd18002;
	addc.u64 %rd32, %rd32, %rd18002;
	
	// end inline asm
	st.global.u64 	[%rd18012], %rd4905;
	st.global.u64 	[%rd18016], %rd4906;
	st.global.u64 	[%rd18018], %rd4907;
	st.global.u64 	[%rd18019], %rd4908;
	st.global.u64 	[%rd18020], %rd4909;
	st.global.u64 	[%rd18021], %rd32;
	ld.global.u64 	%rd4923, [%rd18012];
	ld.global.u64 	%rd4924, [%rd18016];
	ld.global.u64 	%rd4925, [%rd18018];
	ld.global.u64 	%rd4926, [%rd18019];
	ld.global.u64 	%rd4927, [%rd18020];
	// begin inline asm
	add.cc.u64 %rd4923, %rd4923, %rd17997;
	addc.cc.u64 %rd4924, %rd4924, %rd18002;
	addc.cc.u64 %rd4925, %rd4925, %rd18002;
	addc.cc.u64 %rd4926, %rd4926, %rd18002;
	addc.cc.u64 %rd4927, %rd4927, %rd18002;
	addc.u64 %rd32, %rd32, %rd18002;
	
	// end inline asm
	st.global.u64 	[%rd18012], %rd4923;
	st.global.u64 	[%rd18016], %rd4924;
	st.global.u64 	[%rd18018], %rd4925;
	st.global.u64 	[%rd18019], %rd4926;
	st.global.u64 	[%rd18020], %rd4927;
	st.global.u64 	[%rd18021], %rd32;
	ld.global.u64 	%rd4941, [%rd18012];
	ld.global.u64 	%rd4942, [%rd18016];
	ld.global.u64 	%rd4943, [%rd18018];
	ld.global.u64 	%rd4944, [%rd18019];
	ld.global.u64 	%rd4945, [%rd18020];
	// begin inline asm
	add.cc.u64 %rd4941, %rd4941, %rd17997;
	addc.cc.u64 %rd4942, %rd4942, %rd18002;
	addc.cc.u64 %rd4943, %rd4943, %rd18002;
	addc.cc.u64 %rd4944, %rd4944, %rd18002;
	addc.cc.u64 %rd4945, %rd4945, %rd18002;
	addc.u64 %rd32, %rd32, %rd18002;
	
	// end inline asm
	st.global.u64 	[%rd18012], %rd4941;
	st.global.u64 	[%rd18016], %rd4942;
	st.global.u64 	[%rd18018], %rd4943;
	st.global.u64 	[%rd18019], %rd4944;
	st.global.u64 	[%rd18020], %rd4945;
	st.global.u64 	[%rd18021], %rd32;
	ld.global.u64 	%rd4959, [%rd18012];
	ld.global.u64 	%rd4960, [%rd18016];
	ld.global.u64 	%rd4961, [%rd18018];
	ld.global.u64 	%rd4962, [%rd18019];
	ld.global.u64 	%rd4963, [%rd18020];
	// begin inline asm
	add.cc.u64 %rd4959, %rd4959, %rd17997;
	addc.cc.u64 %rd4960, %rd4960, %rd18002;
	addc.cc.u64 %rd4961, %rd4961, %rd18002;
	addc.cc.u64 %rd4962, %rd4962, %rd18002;
	addc.cc.u64 %rd4963, %rd4963, %rd18002;
	addc.u64 %rd32, %rd32, %rd18002;
	
	// end inline asm
	st.global.u64 	[%rd18012], %rd4959;
	st.global.u64 	[%rd18016], %rd4960;
	st.global.u64 	[%rd18018], %rd4961;
	st.global.u64 	[%rd18019], %rd4962;
	st.global.u64 	[%rd18020], %rd4963;
	st.global.u64 	[%rd18021], %rd32;
	ld.global.u64 	%rd4977, [%rd18012];
	ld.global.u64 	%rd4978, [%rd18016];
	ld.global.u64 	%rd4979, [%rd18018];
	ld.global.u64 	%rd4980, [%rd18019];
	ld.global.u64 	%rd4981, [%rd18020];
	// begin inline asm
	add.cc.u64 %rd4977, %rd4977, %rd17997;
	addc.cc.u64 %rd4978, %rd4978, %rd18002;
	addc.cc.u64 %rd4979, %rd4979, %rd18002;
	addc.cc.u64 %rd4980, %rd4980, %rd18002;
	addc.cc.u64 %rd4981, %rd4981, %rd18002;
	addc.u64 %rd32, %rd32, %rd18002;
	
	// end inline asm
	st.global.u64 	[%rd18012], %rd4977;
	st.global.u64 	[%rd18016], %rd4978;
	st.global.u64 	[%rd18018], %rd4979;
	st.global.u64 	[%rd18019], %rd4980;
	st.global.u64 	[%rd18020], %rd4981;
	st.global.u64 	[%rd18021], %rd32;
	ld.global.u64 	%rd4995, [%rd18012];
	ld.global.u64 	%rd4996, [%rd18016];
	ld.global.u64 	%rd4997, [%rd18018];
	ld.global.u64 	%rd4998, [%rd18019];
	ld.global.u64 	%rd4999, [%rd18020];
	// begin inline asm
	add.cc.u64 %rd4995, %rd4995, %rd17997;
	addc.cc.u64 %rd4996, %rd4996, %rd18002;
	addc.cc.u64 %rd4997, %rd4997, %rd18002;
	addc.cc.u64 %rd4998, %rd4998, %rd18002;
	addc.cc.u64 %rd4999, %rd4999, %rd18002;
	addc.u64 %rd32, %rd32, %rd18002;
	
	// end inline asm
	st.global.u64 	[%rd18012], %rd4995;
	st.global.u64 	[%rd18016], %rd4996;
	st.global.u64 	[%rd18018], %rd4997;
	st.global.u64 	[%rd18019], %rd4998;
	st.global.u64 	[%rd18020], %rd4999;
	st.global.u64 	[%rd18021], %rd32;
	ld.global.u64 	%rd5013, [%rd18012];
	ld.global.u64 	%rd5014, [%rd18016];
	ld.global.u64 	%rd5015, [%rd18018];
	ld.global.u64 	%rd5016, [%rd18019];
	ld.global.u64 	%rd5017, [%rd18020];
	// begin inline asm
	add.cc.u64 %rd5013, %rd5013, %rd17997;
	addc.cc.u64 %rd5014, %rd5014, %rd18002;
	addc.cc.u64 %rd5015, %rd5015, %rd18002;
	addc.cc.u64 %rd5016, %rd5016, %rd18002;
	addc.cc.u64 %rd5017, %rd5017, %rd18002;
	addc.u64 %rd32, %rd32, %rd18002;
	
	// end inline asm
	st.global.u64 	[%rd18012], %rd5013;
	st.global.u64 	[%rd18016], %rd5014;
	st.global.u64 	[%rd18018], %rd5015;
	st.global.u64 	[%rd18019], %rd5016;
	st.global.u64 	[%rd18020], %rd5017;
	st.global.u64 	[%rd18021], %rd32;
	ld.global.u64 	%rd5031, [%rd18012];
	ld.global.u64 	%rd5032, [%rd18016];
	ld.global.u64 	%rd5033, [%rd18018];
	ld.global.u64 	%rd5034, [%rd18019];
	ld.global.u64 	%rd5035, [%rd18020];
	// begin inline asm
	add.cc.u64 %rd5031, %rd5031, %rd17997;
	addc.cc.u64 %rd5032, %rd5032, %rd18002;
	addc.cc.u64 %rd5033, %rd5033, %rd18002;
	addc.cc.u64 %rd5034, %rd5034, %rd18002;
	addc.cc.u64 %rd5035, %rd5035, %rd18002;
	addc.u64 %rd32, %rd32, %rd18002;
	
	// end inline asm
	st.global.u64 	[%rd18012], %rd5031;
	st.global.u64 	[%rd18016], %rd5032;
	st.global.u64 	[%rd18018], %rd5033;
	st.global.u64 	[%rd18019], %rd5034;
	st.global.u64 	[%rd18020], %rd5035;
	st.global.u64 	[%rd18021], %rd32;
	ld.global.u64 	%rd5049, [%rd18012];
	ld.global.u64 	%rd5050, [%rd18016];
	ld.global.u64 	%rd5051, [%rd18018];
	ld.global.u64 	%rd5052, [%rd18019];
	ld.global.u64 	%rd5053, [%rd18020];
	// begin inline asm
	add.cc.u64 %rd5049, %rd5049, %rd17997;
	addc.cc.u64 %rd5050, %rd5050, %rd18002;
	addc.cc.u64 %rd5051, %rd5051, %rd18002;
	addc.cc.u64 %rd5052, %rd5052, %rd18002;
	addc.cc.u64 %rd5053, %rd5053, %rd18002;
	addc.u64 %rd32, %rd32, %rd18002;
	
	// end inline asm
	st.global.u64 	[%rd18012], %rd5049;
	st.global.u64 	[%rd18016], %rd5050;
	st.global.u64 	[%rd18018], %rd5051;
	st.global.u64 	[%rd18019], %rd5052;
	st.global.u64 	[%rd18020], %rd5053;
	st.global.u64 	[%rd18021], %rd32;
	ld.global.u64 	%rd5067, [%rd18012];
	ld.global.u64 	%rd5068, [%rd18016];
	ld.global.u64 	%rd5069, [%rd18018];
	ld.global.u64 	%rd5070, [%rd18019];
	ld.global.u64 	%rd5071, [%rd18020];
	// begin inline asm
	add.cc.u64 %rd5067, %rd5067, %rd17997;
	addc.cc.u64 %rd5068, %rd5068, %rd18002;
	addc.cc.u64 %rd5069, %rd5069, %rd18002;
	addc.cc.u64 %rd5070, %rd5070, %rd18002;
	addc.cc.u64 %rd5071, %rd5071, %rd18002;
	addc.u64 %rd32, %rd32, %rd18002;
	
	// end inline asm
	st.global.u64 	[%rd18012], %rd5067;
	st.global.u64 	[%rd18016], %rd5068;
	st.global.u64 	[%rd18018], %rd5069;
	st.global.u64 	[%rd18019], %rd5070;
	st.global.u64 	[%rd18020], %rd5071;
	st.global.u64 	[%rd18021], %rd32;
	ld.global.u64 	%rd5085, [%rd18012];
	ld.global.u64 	%rd5086, [%rd18016];
	ld.global.u64 	%rd5087, [%rd18018];
	ld.global.u64 	%rd5088, [%rd18019];
	ld.global.u64 	%rd5089, [%rd18020];
	// begin inline asm
	add.cc.u64 %rd5085, %rd5085, %rd17997;
	addc.cc.u64 %rd5086, %rd5086, %rd18002;
	addc.cc.u64 %rd5087, %rd5087, %rd18002;
	addc.cc.u64 %rd5088, %rd5088, %rd18002;
	addc.cc.u64 %rd5089, %rd5089, %rd18002;
	addc.u64 %rd32, %rd32, %rd18002;
	
	// end inline asm
	st.global.u64 	[%rd18012], %rd5085;
	st.global.u64 	[%rd18016], %rd5086;
	st.global.u64 	[%rd18018], %rd5087;
	st.global.u64 	[%rd18019], %rd5088;
	st.global.u64 	[%rd18020], %rd5089;
	st.global.u64 	[%rd18021], %rd32;
	ld.global.u64 	%rd5103, [%rd18012];
	ld.global.u64 	%rd5104, [%rd18016];
	ld.global.u64 	%rd5105, [%rd18018];
	ld.global.u64 	%rd5106, [%rd18019];
	ld.global.u64 	%rd5107, [%rd18020];
	// begin inline asm
	add.cc.u64 %rd5103, %rd5103, %rd17997;
	addc.cc.u64 %rd5104, %rd5104, %rd18002;
	addc.cc.u64 %rd5105, %rd5105, %rd18002;
	addc.cc.u64 %rd5106, %rd5106, %rd18002;
	addc.cc.u64 %rd5107, %rd5107, %rd18002;
	addc.u64 %rd32, %rd32, %rd18002;
	
	// end inline asm
	st.global.u64 	[%rd18012], %rd5103;
	st.global.u64 	[%rd18016], %rd5104;
	st.global.u64 	[%rd18018], %rd5105;
	st.global.u64 	[%rd18019], %rd5106;
	st.global.u64 	[%rd18020], %rd5107;
	st.global.u64 	[%rd18021], %rd32;
	ld.global.u64 	%rd5121, [%rd18012];
	ld.global.u64 	%rd5122, [%rd18016];
	ld.global.u64 	%rd5123, [%rd18018];
	ld.global.u64 	%rd5124, [%rd18019];
	ld.global.u64 	%rd5125, [%rd18020];
	// begin inline asm
	add.cc.u64 %rd5121, %rd5121, %rd17997;
	addc.cc.u64 %rd5122, %rd5122, %rd18002;
	addc.cc.u64 %rd5123, %rd5123, %rd18002;
	addc.cc.u64 %rd5124, %rd5124, %rd18002;
	addc.cc.u64 %rd5125, %rd5125, %rd18002;
	addc.u64 %rd32, %rd32, %rd18002;
	
	// end inline asm
	st.global.u64 	[%rd18012], %rd5121;
	st.global.u64 	[%rd18016], %rd5122;
	st.global.u64 	[%rd18018], %rd5123;
	st.global.u64 	[%rd18019], %rd5124;
	st.global.u64 	[%rd18020], %rd5125;
	st.global.u64 	[%rd18021], %rd32;
	ld.global.u64 	%rd5139, [%rd18012];
	ld.global.u64 	%rd5140, [%rd18016];
	ld.global.u64 	%rd5141, [%rd18018];
	ld.global.u64 	%rd5142, [%rd18019];
	ld.global.u64 	%rd5143, [%rd18020];
	// begin inline asm
	add.cc.u64 %rd5139, %rd5139, %rd17997;
	addc.cc.u64 %rd5140, %rd5140, %rd18002;
	addc.cc.u64 %rd5141, %rd5141, %rd18002;
	addc.cc.u64 %rd5142, %rd5142, %rd18002;
	addc.cc.u64 %rd5143, %rd5143, %rd18002;
	addc.u64 %rd32, %rd32, %rd18002;
	
	// end inline asm
	st.global.u64 	[%rd18012], %rd5139;
	st.global.u64 	[%rd18016], %rd5140;
	st.global.u64 	[%rd18018], %rd5141;
	st.global.u64 	[%rd18019], %rd5142;
	st.global.u64 	[%rd18020], %rd5143;
	st.global.u64 	[%rd18021], %rd32;
	ld.global.u64 	%rd5157, [%rd18012];
	ld.global.u64 	%rd5158, [%rd18016];
	ld.global.u64 	%rd5159, [%rd18018];
	ld.global.u64 	%rd5160, [%rd18019];
	ld.global.u64 	%rd5161, [%rd18020];
	// begin inline asm
	add.cc.u64 %rd5157, %rd5157, %rd17997;
	addc.cc.u64 %rd5158, %rd5158, %rd18002;
	addc.cc.u64 %rd5159, %rd5159, %rd18002;
	addc.cc.u64 %rd5160, %rd5160, %rd18002;
	addc.cc.u64 %rd5161, %rd5161, %rd18002;
	addc.u64 %rd32, %rd32, %rd18002;
	
	// end inline asm
	st.global.u64 	[%rd18012], %rd5157;
	st.global.u64 	[%rd18016], %rd5158;
	st.global.u64 	[%rd18018], %rd5159;
	st.global.u64 	[%rd18019], %rd5160;
	st.global.u64 	[%rd18020], %rd5161;
	st.global.u64 	[%rd18021], %rd32;
	ld.global.u64 	%rd5175, [%rd18012];
	ld.global.u64 	%rd5176, [%rd18016];
	ld.global.u64 	%rd5177, [%rd18018];
	ld.global.u64 	%rd5178, [%rd18019];
	ld.global.u64 	%rd5179, [%rd18020];
	// begin inline asm
	add.cc.u64 %rd5175, %rd5175, %rd17997;
	addc.cc.u64 %rd5176, %rd5176, %rd18002;
	addc.cc.u64 %rd5177, %rd5177, %rd18002;
	addc.cc.u64 %rd5178, %rd5178, %rd18002;
	addc.cc.u64 %rd5179, %rd5179, %rd18002;
	addc.u64 %rd32, %rd32, %rd18002;
	
	// end inline asm
	st.global.u64 	[%rd18012], %rd5175;
	st.global.u64 	[%rd18016], %rd5176;
	st.global.u64 	[%rd18018], %rd5177;
	st.global.u64 	[%rd18019], %rd5178;
	st.global.u64 	[%rd18020], %rd5179;
	st.global.u64 	[%rd18021], %rd32;
	ld.global.u64 	%rd5193, [%rd18012];
	ld.global.u64 	%rd5194, [%rd18016];
	ld.global.u64 	%rd5195, [%rd18018];
	ld.global.u64 	%rd5196, [%rd18019];
	ld.global.u64 	%rd5197, [%rd18020];
	// begin inline asm
	add.cc.u64 %rd5193, %rd5193, %rd17997;
	addc.cc.u64 %rd5194, %rd5194, %rd18002;
	addc.cc.u64 %rd5195, %rd5195, %rd18002;
	addc.cc.u64 %rd5196, %rd5196, %rd18002;
	addc.cc.u64 %rd5197, %rd5197, %rd18002;
	addc.u64 %rd32, %rd32, %rd18002;
	
	// end inline asm
	st.global.u64 	[%rd18012], %rd5193;
	st.global.u64 	[%rd18016], %rd5194;
	st.global.u64 	[%rd18018], %rd5195;
	st.global.u64 	[%rd18019], %rd5196;
	st.global.u64 	[%rd18020], %rd5197;
	st.global.u64 	[%rd18021], %rd32;
	ld.global.u64 	%rd5211, [%rd18012];
	ld.global.u64 	%rd5212, [%rd18016];
	ld.global.u64 	%rd5213, [%rd18018];
	ld.global.u64 	%rd5214, [%rd18019];
	ld.global.u64 	%rd5215, [%rd18020];
	// begin inline asm
	add.cc.u64 %rd5211, %rd5211, %rd17997;
	addc.cc.u64 %rd5212, %rd5212, %rd18002;
	addc.cc.u64 %rd5213, %rd5213, %rd18002;
	addc.cc.u64 %rd5214, %rd5214, %rd18002;
	addc.cc.u64 %rd5215, %rd5215, %rd18002;
	addc.u64 %rd32, %rd32, %rd18002;
	
	// end inline asm
	st.global.u64 	[%rd18012], %rd5211;
	st.global.u64 	[%rd18016], %rd5212;
	st.global.u64 	[%rd18018], %rd5213;
	st.global.u64 	[%rd18019], %rd5214;
	st.global.u64 	[%rd18020], %rd5215;
	st.global.u64 	[%rd18021], %rd32;
	ld.global.u64 	%rd5229, [%rd18012];
	ld.global.u64 	%rd5230, [%rd18016];
	ld.global.u64 	%rd5231, [%rd18018];
	ld.global.u64 	%rd5232, [%rd18019];
	ld.global.u64 	%rd5233, [%rd18020];
	// begin inline asm
	add.cc.u64 %rd5229, %rd5229, %rd17997;
	addc.cc.u64 %rd5230, %rd5230, %rd18002;
	addc.cc.u64 %rd5231, %rd5231, %rd18002;
	addc.cc.u64 %rd5232, %rd5232, %rd18002;
	addc.cc.u64 %rd5233, %rd5233, %rd18002;
	addc.u64 %rd32, %rd32, %rd18002;
	
	// end inline asm
	st.global.u64 	[%rd18012], %rd5229;
	st.global.u64 	[%rd18016], %rd5230;
	st.global.u64 	[%rd18018], %rd5231;
	st.global.u64 	[%rd18019], %rd5232;
	st.global.u64 	[%rd18020], %rd5233;
	st.global.u64 	[%rd18021], %rd32;
	ld.global.u64 	%rd5247, [%rd18012];
	ld.global.u64 	%rd5248, [%rd18016];
	ld.global.u64 	%rd5249, [%rd18018];
	ld.global.u64 	%rd5250, [%rd18019];
	ld.global.u64 	%rd5251, [%rd18020];
	// begin inline asm
	add.cc.u64 %rd5247, %rd5247, %rd17997;
	addc.cc.u64 %rd5248, %rd5248, %rd18002;
	addc.cc.u64 %rd5249, %rd5249, %rd18002;
	addc.cc.u64 %rd5250, %rd5250, %rd18002;
	addc.cc.u64 %rd5251, %rd5251, %rd18002;
	addc.u64 %rd32, %rd32, %rd18002;
	
	// end inline asm
	st.global.u64 	[%rd18012], %rd5247;
	st.global.u64 	[%rd18016], %rd5248;
	st.global.u64 	[%rd18018], %rd5249;
	st.global.u64 	[%rd18019], %rd5250;
	st.global.u64 	[%rd18020], %rd5251;
	st.global.u64 	[%rd18021], %rd32;
	ld.global.u64 	%rd5265, [%rd18012];
	ld.global.u64 	%rd5266, [%rd18016];
	ld.global.u64 	%rd5267, [%rd18018];
	ld.global.u64 	%rd5268, [%rd18019];
	ld.global.u64 	%rd5269, [%rd18020];
	// begin inline asm
	add.cc.u64 %rd5265, %rd5265, %rd17997;
	addc.cc.u64 %rd5266, %rd5266, %rd18002;
	addc.cc.u64 %rd5267, %rd5267, %rd18002;
	addc.cc.u64 %rd5268, %rd5268, %rd18002;
	addc.cc.u64 %rd5269, %rd5269, %rd18002;
	addc.u64 %rd32, %rd32, %rd18002;
	
	// end inline asm
	st.global.u64 	[%rd18012], %rd5265;
	st.global.u64 	[%rd18016], %rd5266;
	st.global.u64 	[%rd18018], %rd5267;
	st.global.u64 	[%rd18019], %rd5268;
	st.global.u64 	[%rd18020], %rd5269;
	st.global.u64 	[%rd18021], %rd32;
	ld.global.u64 	%rd5283, [%rd18012];
	ld.global.u64 	%rd5284, [%rd18016];
	ld.global.u64 	%rd5285, [%rd18018];
	ld.global.u64 	%rd5286, [%rd18019];
	ld.global.u64 	%rd5287, [%rd18020];
	// begin inline asm
	add.cc.u64 %rd5283, %rd5283, %rd17997;
	addc.cc.u64 %rd5284, %rd5284, %rd18002;
	addc.cc.u64 %rd5285, %rd5285, %rd18002;
	addc.cc.u64 %rd5286, %rd5286, %rd18002;
	addc.cc.u64 %rd5287, %rd5287, %rd18002;
	addc.u64 %rd32, %rd32, %rd18002;
	
	// end inline asm
	st.global.u64 	[%rd18012], %rd5283;
	st.global.u64 	[%rd18016], %rd5284;
	st.global.u64 	[%rd18018], %rd5285;
	st.global.u64 	[%rd18019], %rd5286;
	st.global.u64 	[%rd18020], %rd5287;
	st.global.u64 	[%rd18021], %rd32;
	ld.global.u64 	%rd5301, [%rd18012];
	ld.global.u64 	%rd5302, [%rd18016];
	ld.global.u64 	%rd5303, [%rd18018];
	ld.global.u64 	%rd5304, [%rd18019];
	ld.global.u64 	%rd5305, [%rd18020];
	// begin inline asm
	add.cc.u64 %rd5301, %rd5301, %rd17997;
	addc.cc.u64 %rd5302, %rd5302, %rd18002;
	addc.cc.u64 %rd5303, %rd5303, %rd18002;
	addc.cc.u64 %rd5304, %rd5304, %rd18002;
	addc.cc.u64 %rd5305, %rd5305, %rd18002;
	addc.u64 %rd32, %rd32, %rd18002;
	
	// end inline asm
	st.global.u64 	[%rd18012], %rd5301;
	st.global.u64 	[%rd18016], %rd5302;
	st.global.u64 	[%rd18018], %rd5303;
	st.global.u64 	[%rd18019], %rd5304;
	st.global.u64 	[%rd18020], %rd5305;
	st.global.u64 	[%rd18021], %rd32;
	ld.global.u64 	%rd5319, [%rd18012];
	ld.global.u64 	%rd5320, [%rd18016];
	ld.global.u64 	%rd5321, [%rd18018];
	ld.global.u64 	%rd5322, [%rd18019];
	ld.global.u64 	%rd5323, [%rd18020];
	// begin inline asm
	add.cc.u64 %rd5319, %rd5319, %rd17997;
	addc.cc.u64 %rd5320, %rd5320, %rd18002;
	addc.cc.u64 %rd5321, %rd5321, %rd18002;
	addc.cc.u64 %rd5322, %rd5322, %rd18002;
	addc.cc.u64 %rd5323, %rd5323, %rd18002;
	addc.u64 %rd32, %rd32, %rd18002;
	
	// end inline asm
	st.global.u64 	[%rd18012], %rd5319;
	st.global.u64 	[%rd18016], %rd5320;
	st.global.u64 	[%rd18018], %rd5321;
	st.global.u64 	[%rd18019], %rd5322;
	st.global.u64 	[%rd18020], %rd5323;
	st.global.u64 	[%rd18021], %rd32;
	ld.global.u64 	%rd5337, [%rd18012];
	ld.global.u64 	%rd5338, [%rd18016];
	ld.global.u64 	%rd5339, [%rd18018];
	ld.global.u64 	%rd5340, [%rd18019];
	ld.global.u64 	%rd5341, [%rd18020];
	// begin inline asm
	add.cc.u64 %rd5337, %rd5337, %rd17997;
	addc.cc.u64 %rd5338, %rd5338, %rd18002;
	addc.cc.u64 %rd5339, %rd5339, %rd18002;
	addc.cc.u64 %rd5340, %rd5340, %rd18002;
	addc.cc.u64 %rd5341, %rd5341, %rd18002;
	addc.u64 %rd32, %rd32, %rd18002;
	
	// end inline asm
	st.global.u64 	[%rd18012], %rd5337;
	st.global.u64 	[%rd18016], %rd5338;
	st.global.u64 	[%rd18018], %rd5339;
	st.global.u64 	[%rd18019], %rd5340;
	st.global.u64 	[%rd18020], %rd5341;
	st.global.u64 	[%rd18021], %rd32;
	ld.global.u64 	%rd5355, [%rd18012];
	ld.global.u64 	%rd5356, [%rd18016];
	ld.global.u64 	%rd5357, [%rd18018];
	ld.global.u64 	%rd5358, [%rd18019];
	ld.global.u64 	%rd5359, [%rd18020];
	// begin inline asm
	add.cc.u64 %rd5355, %rd5355, %rd17997;
	addc.cc.u64 %rd5356, %rd5356, %rd18002;
	addc.cc.u64 %rd5357, %rd5357, %rd18002;
	addc.cc.u64 %rd5358, %rd5358, %rd18002;
	addc.cc.u64 %rd5359, %rd5359, %rd18002;
	addc.u64 %rd32, %rd32, %rd18002;
	
	// end inline asm
	st.global.u64 	[%rd18012], %rd5355;
	st.global.u64 	[%rd18016], %rd5356;
	st.global.u64 	[%rd18018], %rd5357;
	st.global.u64 	[%rd18019], %rd5358;
	st.global.u64 	[%rd18020], %rd5359;
	st.global.u64 	[%rd18021], %rd32;
	ld.global.u64 	%rd5373, [%rd18012];
	ld.global.u64 	%rd5374, [%rd18016];
	ld.global.u64 	%rd5375, [%rd18018];
	ld.global.u64 	%rd5376, [%rd18019];
	ld.global.u64 	%rd5377, [%rd18020];
	// begin inline asm
	add.cc.u64 %rd5373, %rd5373, %rd17997;
	addc.cc.u64 %rd5374, %rd5374, %rd18002;
	addc.cc.u64 %rd5375, %rd5375, %rd18002;
	addc.cc.u64 %rd5376, %rd5376, %rd18002;
	addc.cc.u64 %rd5377, %rd5377, %rd18002;
	addc.u64 %rd32, %rd32, %rd18002;
	
	// end inline asm
	st.global.u64 	[%rd18012], %rd5373;
	st.global.u64 	[%rd18016], %rd5374;
	st.global.u64 	[%rd18018], %rd5375;
	st.global.u64 	[%rd18019], %rd5376;
	st.global.u64 	[%rd18020], %rd5377;
	st.global.u64 	[%rd18021], %rd32;
	ld.global.u64 	%rd5391, [%rd18012];
	ld.global.u64 	%rd5392, [%rd18016];
	ld.global.u64 	%rd5393, [%rd18018];
	ld.global.u64 	%rd5394, [%rd18019];
	ld.global.u64 	%rd5395, [%rd18020];
	// begin inline asm
	add.cc.u64 %rd5391, %rd5391, %rd17997;
	addc.cc.u64 %rd5392, %rd5392, %rd18002;
	addc.cc.u64 %rd5393, %rd5393, %rd18002;
	addc.cc.u64 %rd5394, %rd5394, %rd18002;
	addc.cc.u64 %rd5395, %rd5395, %rd18002;
	addc.u64 %rd32, %rd32, %rd18002;
	
	// end inline asm
	st.global.u64 	[%rd18012], %rd5391;
	st.global.u64 	[%rd18016], %rd5392;
	st.global.u64 	[%rd18018], %rd5393;
	st.global.u64 	[%rd18019], %rd5394;
	st.global.u64 	[%rd18020], %rd5395;
	st.global.u64 	[%rd18021], %rd32;
	ld.global.u64 	%rd5409, [%rd18012];
	ld.global.u64 	%rd5410, [%rd18016];
	ld.global.u64 	%rd5411, [%rd18018];
	ld.global.u64 	%rd5412, [%rd18019];
	ld.global.u64 	%rd5413, [%rd18020];
	// begin inline asm
	add.cc.u64 %rd5409, %rd5409, %rd17997;
	addc.cc.u64 %rd5410, %rd5410, %rd18002;
	addc.cc.u64 %rd5411, %rd5411, %rd18002;
	addc.cc.u64 %rd5412, %rd5412, %rd18002;
	addc.cc.u64 %rd5413, %rd5413, %rd18002;
	addc.u64 %rd32, %rd32, %rd18002;
	
	// end inline asm
	st.global.u64 	[%rd18012], %rd5409;
	st.global.u64 	[%rd18016], %rd5410;
	st.global.u64 	[%rd18018], %rd5411;
	st.global.u64 	[%rd18019], %rd5412;
	st.global.u64 	[%rd18020], %rd5413;
	st.global.u64 	[%rd18021], %rd32;
	ld.global.u64 	%rd5427, [%rd18012];
	ld.global.u64 	%rd5428, [%rd18016];
	ld.global.u64 	%rd5429, [%rd18018];
	ld.global.u64 	%rd5430, [%rd18019];
	ld.global.u64 	%rd5431, [%rd18020];
	// begin inline asm
	add.cc.u64 %rd5427, %rd5427, %rd17997;
	addc.cc.u64 %rd5428, %rd5428, %rd18002;
	addc.cc.u64 %rd5429, %rd5429, %rd18002;
	addc.cc.u64 %rd5430, %rd5430, %rd18002;
	addc.cc.u64 %rd5431, %rd5431, %rd18002;
	addc.u64 %rd32, %rd32, %rd18002;
	
	// end inline asm
	st.global.u64 	[%rd18012], %rd5427;
	st.global.u64 	[%rd18016], %rd5428;
	st.global.u64 	[%rd18018], %rd5429;
	st.global.u64 	[%rd18019], %rd5430;
	st.global.u64 	[%rd18020], %rd5431;
	st.global.u64 	[%rd18021], %rd32;
	ld.global.u64 	%rd5445, [%rd18012];
	ld.global.u64 	%rd5446, [%rd18016];
	ld.global.u64 	%rd5447, [%rd18018];
	ld.global.u64 	%rd5448, [%rd18019];
	ld.global.u64 	%rd5449, [%rd18020];
	// begin inline asm
	add.cc.u64 %rd5445, %rd5445, %rd17997;
	addc.cc.u64 %rd5446, %rd5446, %rd18002;
	addc.cc.u64 %rd5447, %rd5447, %rd18002;
	addc.cc.u64 %rd5448, %rd5448, %rd18002;
	addc.cc.u64 %rd5449, %rd5449, %rd18002;
	addc.u64 %rd32, %rd32, %rd18002;
	
	// end inline asm
	st.global.u64 	[%rd18012], %rd5445;
	st.global.u64 	[%rd18016], %rd5446;
	st.global.u64 	[%rd18018], %rd5447;
	st.global.u64 	[%rd18019], %rd5448;
	st.global.u64 	[%rd18020], %rd5449;
	st.global.u64 	[%rd18021], %rd32;
	ld.global.u64 	%rd5463, [%rd18012];
	ld.global.u64 	%rd5464, [%rd18016];
	ld.global.u64 	%rd5465, [%rd18018];
	ld.global.u64 	%rd5466, [%rd18019];
	ld.global.u64 	%rd5467, [%rd18020];
	// begin inline asm
	add.cc.u64 %rd5463, %rd5463, %rd17997;
	addc.cc.u64 %rd5464, %rd5464, %rd18002;
	addc.cc.u64 %rd5465, %rd5465, %rd18002;
	addc.cc.u64 %rd5466, %rd5466, %rd18002;
	addc.cc.u64 %rd5467, %rd5467, %rd18002;
	addc.u64 %rd32, %rd32, %rd18002;
	
	// end inline asm
	st.global.u64 	[%rd18012], %rd5463;
	st.global.u64 	[%rd18016], %rd5464;
	st.global.u64 	[%rd18018], %rd5465;
	st.global.u64 	[%rd18019], %rd5466;
	st.global.u64 	[%rd18020], %rd5467;
	st.global.u64 	[%rd18021], %rd32;
	ld.global.u64 	%rd5481, [%rd18012];
	ld.global.u64 	%rd5482, [%rd18016];
	ld.global.u64 	%rd5483, [%rd18018];
	ld.global.u64 	%rd5484, [%rd18019];
	ld.global.u64 	%rd5485, [%rd18020];
	// begin inline asm
	add.cc.u64 %rd5481, %rd5481, %rd17997;
	addc.cc.u64 %rd5482, %rd5482, %rd18002;
	addc.cc.u64 %rd5483, %rd5483, %rd18002;
	addc.cc.u64 %rd5484, %rd5484, %rd18002;
	addc.cc.u64 %rd5485, %rd5485, %rd18002;
	addc.u64 %rd32, %rd32, %rd18002;
	
	// end inline asm
	st.global.u64 	[%rd18012], %rd5481;
	st.global.u64 	[%rd18016], %rd5482;
	st.global.u64 	[%rd18018], %rd5483;
	st.global.u64 	[%rd18019], %rd5484;
	st.global.u64 	[%rd18020], %rd5485;
	st.global.u64 	[%rd18021], %rd32;
	ld.global.u64 	%rd5499, [%rd18012];
	ld.global.u64 	%rd5500, [%rd18016];
	ld.global.u64 	%rd5501, [%rd18018];
	ld.global.u64 	%rd5502, [%rd18019];
	ld.global.u64 	%rd5503, [%rd18020];
	// begin inline asm
	add.cc.u64 %rd5499, %rd5499, %rd17997;
	addc.cc.u64 %rd5500, %rd5500, %rd18002;
	addc.cc.u64 %rd5501, %rd5501, %rd18002;
	addc.cc.u64 %rd5502, %rd5502, %rd18002;
	addc.cc.u64 %rd5503, %rd5503, %rd18002;
	addc.u64 %rd32, %rd32, %rd18002;
	
	// end inline asm
	st.global.u64 	[%rd18012], %rd5499;
	st.global.u64 	[%rd18016], %rd5500;
	st.global.u64 	[%rd18018], %rd5501;
	st.global.u64 	[%rd18019], %rd5502;
	st.global.u64 	[%rd18020], %rd5503;
	st.global.u64 	[%rd18021], %rd32;
	ld.global.u64 	%rd5517, [%rd18012];
	ld.global.u64 	%rd5518, [%rd18016];
	ld.global.u64 	%rd5519, [%rd18018];
	ld.global.u64 	%rd5520, [%rd18019];
	ld.global.u64 	%rd5521, [%rd18020];
	// begin inline asm
	add.cc.u64 %rd5517, %rd5517, %rd17997;
	addc.cc.u64 %rd5518, %rd5518, %rd18002;
	addc.cc.u64 %rd5519, %rd5519, %rd18002;
	addc.cc.u64 %rd5520, %rd5520, %rd18002;
	addc.cc.u64 %rd5521, %rd5521, %rd18002;
	addc.u64 %rd32, %rd32, %rd18002;
	
	// end inline asm
	st.global.u64 	[%rd18012], %rd5517;
	st.global.u64 	[%rd18016], %rd5518;
	st.global.u64 	[%rd18018], %rd5519;
	st.global.u64 	[%rd18019], %rd5520;
	st.global.u64 	[%rd18020], %rd5521;
	st.global.u64 	[%rd18021], %rd32;
	ld.global.u64 	%rd5535, [%rd18012];
	ld.global.u64 	%rd5536, [%rd18016];
	ld.global.u64 	%rd5537, [%rd18018];
	ld.global.u64 	%rd5538, [%rd18019];
	ld.global.u64 	%rd5539, [%rd18020];
	// begin inline asm
	add.cc.u64 %rd5535, %rd5535, %rd17997;
	addc.cc.u64 %rd5536, %rd5536, %rd18002;
	addc.cc.u64 %rd5537, %rd5537, %rd18002;
	addc.cc.u64 %rd5538, %rd5538, %rd18002;
	addc.cc.u64 %rd5539, %rd5539, %rd18002;
	addc.u64 %rd32, %rd32, %rd18002;
	
	// end inline asm
	st.global.u64 	[%rd18012], %rd5535;
	st.global.u64 	[%rd18016], %rd5536;
	st.global.u64 	[%rd18018], %rd5537;
	st.global.u64 	[%rd18019], %rd5538;
	st.global.u64 	[%rd18020], %rd5539;
	st.global.u64 	[%rd18021], %rd32;
	ld.global.u64 	%rd5553, [%rd18012];
	ld.global.u64 	%rd5554, [%rd18016];
	ld.global.u64 	%rd5555, [%rd18018];
	ld.global.u64 	%rd5556, [%rd18019];
	ld.global.u64 	%rd5557, [%rd18020];
	// begin inline asm
	add.cc.u64 %rd5553, %rd5553, %rd17997;
	addc.cc.u64 %rd5554, %rd5554, %rd18002;
	addc.cc.u64 %rd5555, %rd5555, %rd18002;
	addc.cc.u64 %rd5556, %rd5556, %rd18002;
	addc.cc.u64 %rd5557, %rd5557, %rd18002;
	addc.u64 %rd32, %rd32, %rd18002;
	
	// end inline asm
	st.global.u64 	[%rd18012], %rd5553;
	st.global.u64 	[%rd18016], %rd5554;
	st.global.u64 	[%rd18018], %rd5555;
	st.global.u64 	[%rd18019], %rd5556;
	st.global.u64 	[%rd18020], %rd5557;
	st.global.u64 	[%rd18021], %rd32;
	ld.global.u64 	%rd5571, [%rd18012];
	ld.global.u64 	%rd5572, [%rd18016];
	ld.global.u64 	%rd5573, [%rd18018];
	ld.global.u64 	%rd5574, [%rd18019];
	ld.global.u64 	%rd5575, [%rd18020];
	// begin inline asm
	add.cc.u64 %rd5571, %rd5571, %rd17997;
	addc.cc.u64 %rd5572, %rd5572, %rd18002;
	addc.cc.u64 %rd5573, %rd5573, %rd18002;
	addc.cc.u64 %rd5574, %rd5574, %rd18002;
	addc.cc.u64 %rd5575, %rd5575, %rd18002;
	addc.u64 %rd32, %rd32, %rd18002;
	
	// end inline asm
	st.global.u64 	[%rd18012], %rd5571;
	st.global.u64 	[%rd18016], %rd5572;
	st.global.u64 	[%rd18018], %rd5573;
	st.global.u64 	[%rd18019], %rd5574;
	st.global.u64 	[%rd18020], %rd5575;
	st.global.u64 	[%rd18021], %rd32;
	ld.global.u64 	%rd5589, [%rd18012];
	ld.global.u64 	%rd5590, [%rd18016];
	ld.global.u64 	%rd5591, [%rd18018];
	ld.global.u64 	%rd5592, [%rd18019];
	ld.global.u64 	%rd5593, [%rd18020];
	// begin inline asm
	add.cc.u64 %rd5589, %rd5589, %rd17997;
	addc.cc.u64 %rd5590, %rd5590, %rd18002;
	addc.cc.u64 %rd5591, %rd5591, %rd18002;
	addc.cc.u64 %rd5592, %rd5592, %rd18002;
	addc.cc.u64 %rd5593, %rd5593, %rd18002;
	addc.u64 %rd32, %rd32, %rd18002;
	
	// end inline asm
	st.global.u64 	[%rd18012], %rd5589;
	st.global.u64 	[%rd18016], %rd5590;
	st.global.u64 	[%rd18018], %rd5591;
	st.global.u64 	[%rd18019], %rd5592;
	st.global.u64 	[%rd18020], %rd5593;
	st.global.u64 	[%rd18021], %rd32;
	ld.global.u64 	%rd5607, [%rd18012];
	ld.global.u64 	%rd5608, [%rd18016];
	ld.global.u64 	%rd5609, [%rd18018];
	ld.global.u64 	%rd5610, [%rd18019];
	ld.global.u64 	%rd5611, [%rd18020];
	// begin inline asm
	add.cc.u64 %rd5607, %rd5607, %rd17997;
	addc.cc.u64 %rd5608, %rd5608, %rd18002;
	addc.cc.u64 %rd5609, %rd5609, %rd18002;
	addc.cc.u64 %rd5610, %rd5610, %rd18002;
	addc.cc.u64 %rd5611, %rd5611, %rd18002;
	addc.u64 %rd32, %rd32, %rd18002;
	
	// end inline asm
	st.global.u64 	[%rd18012], %rd5607;
	st.global.u64 	[%rd18016], %rd5608;
	st.global.u64 	[%rd18018], %rd5609;
	st.global.u64 	[%rd18019], %rd5610;
	st.global.u64 	[%rd18020], %rd5611;
	st.global.u64 	[%rd18021], %rd32;
	ld.global.u64 	%rd5625, [%rd18012];
	ld.global.u64 	%rd5626, [%rd18016];
	ld.global.u64 	%rd5627, [%rd18018];
	ld.global.u64 	%rd5628, [%rd18019];
	ld.global.u64 	%rd5629, [%rd18020];
	// begin inline asm
	add.cc.u64 %rd5625, %rd5625, %rd17997;
	addc.cc.u64 %rd5626, %rd5626, %rd18002;
	addc.cc.u64 %rd5627, %rd5627, %rd18002;
	addc.cc.u64 %rd5628, %rd5628, %rd18002;
	addc.cc.u64 %rd5629, %rd5629, %rd18002;
	addc.u64 %rd32, %rd32, %rd18002;
	
	// end inline asm
	st.global.u64 	[%rd18012], %rd5625;
	st.global.u64 	[%rd18016], %rd5626;
	st.global.u64 	[%rd18018], %rd5627;
	st.global.u64 	[%rd18019], %rd5628;
	st.global.u64 	[%rd18020], %rd5629;
	st.global.u64 	[%rd18021], %rd32;
	ld.global.u64 	%rd5643, [%rd18012];
	ld.global.u64 	%rd5644, [%rd18016];
	ld.global.u64 	%rd5645, [%rd18018];
	ld.global.u64 	%rd5646, [%rd18019];
	ld.global.u64 	%rd5647, [%rd18020];
	// begin inline asm
	add.cc.u64 %rd5643, %rd5643, %rd17997;
	addc.cc.u64 %rd5644, %rd5644, %rd18002;
	addc.cc.u64 %rd5645, %rd5645, %rd18002;
	addc.cc.u64 %rd5646, %rd5646, %rd18002;
	addc.cc.u64 %rd5647, %rd5647, %rd18002;
	addc.u64 %rd32, %rd32, %rd18002;
	
	// end inline asm
	st.global.u64 	[%rd18012], %rd5643;
	st.global.u64 	[%rd18016], %rd5644;
	st.global.u64 	[%rd18018], %rd5645;
	st.global.u64 	[%rd18019], %rd5646;
	st.global.u64 	[%rd18020], %rd5647;
	st.global.u64 	[%rd18021], %rd32;
	ld.global.u64 	%rd5661, [%rd18012];
	ld.global.u64 	%rd5662, [%rd18016];
	ld.global.u64 	%rd5663, [%rd18018];
	ld.global.u64 	%rd5664, [%rd18019];
	ld.global.u64 	%rd5665, [%rd18020];
	// begin inline asm
	add.cc.u64 %rd5661, %rd5661, %rd17997;
	addc.cc.u64 %rd5662, %rd5662, %rd18002;
	addc.cc.u64 %rd5663, %rd5663, %rd18002;
	addc.cc.u64 %rd5664, %rd5664, %rd18002;
	addc.cc.u64 %rd5665, %rd5665, %rd18002;
	addc.u64 %rd32, %rd32, %rd18002;
	
	// end inline asm
	st.global.u64 	[%rd18012], %rd5661;
	st.global.u64 	[%rd18016], %rd5662;
	st.global.u64 	[%rd18018], %rd5663;
	st.global.u64 	[%rd18019], %rd5664;
	st.global.u64 	[%rd18020], %rd5665;
	st.global.u64 	[%rd18021], %rd32;
	ld.global.u64 	%rd5679, [%rd18012];
	ld.global.u64 	%rd5680, [%rd18016];
	ld.global.u64 	%rd5681, [%rd18018];
	ld.global.u64 	%rd5682, [%rd18019];
	ld.global.u64 	%rd5683, [%rd18020];
	// begin inline asm
	add.cc.u64 %rd5679, %rd5679, %rd17997;
	addc.cc.u64 %rd5680, %rd5680, %rd18002;
	addc.cc.u64 %rd5681, %rd5681, %rd18002;
	addc.cc.u64 %rd5682, %rd5682, %rd18002;
	addc.cc.u64 %rd5683, %rd5683, %rd18002;
	addc.u64 %rd32, %rd32, %rd18002;
	
	// end inline asm
	st.global.u64 	[%rd18012], %rd5679;
	st.global.u64 	[%rd18016], %rd5680;
	st.global.u64 	[%rd18018], %rd5681;
	st.global.u64 	[%rd18019], %rd5682;
	st.global.u64 	[%rd18020], %rd5683;
	st.global.u64 	[%rd18021], %rd32;
	ld.global.u64 	%rd5697, [%rd18012];
	ld.global.u64 	%rd5698, [%rd18016];
	ld.global.u64 	%rd5699, [%rd18018];
	ld.global.u64 	%rd5700, [%rd18019];
	ld.global.u64 	%rd5701, [%rd18020];
	// begin inline asm
	add.cc.u64 %rd5697, %rd5697, %rd17997;
	addc.cc.u64 %rd5698, %rd5698, %rd18002;
	addc.cc.u64 %rd5699, %rd5699, %rd18002;
	addc.cc.u64 %rd5700, %rd5700, %rd18002;
	addc.cc.u64 %rd5701, %rd5701, %rd18002;
	addc.u64 %rd32, %rd32, %rd18002;
	
	// end inline asm
	st.global.u64 	[%rd18012], %rd5697;
	st.global.u64 	[%rd18016], %rd5698;
	st.global.u64 	[%rd18018], %rd5699;
	st.global.u64 	[%rd18019], %rd5700;
	st.global.u64 	[%rd18020], %rd5701;
	st.global.u64 	[%rd18021], %rd32;
	ld.global.u64 	%rd5715, [%rd18012];
	ld.global.u64 	%rd5716, [%rd18016];
	ld.global.u64 	%rd5717, [%rd18018];
	ld.global.u64 	%rd5718, [%rd18019];
	ld.global.u64 	%rd5719, [%rd18020];
	// begin inline asm
	add.cc.u64 %rd5715, %rd5715, %rd17997;
	addc.cc.u64 %rd5716, %rd5716, %rd18002;
	addc.cc.u64 %rd5717, %rd5717, %rd18002;
	addc.cc.u64 %rd5718, %rd5718, %rd18002;
	addc.cc.u64 %rd5719, %rd5719, %rd18002;
	addc.u64 %rd32, %rd32, %rd18002;
	
	// end inline asm
	st.global.u64 	[%rd18012], %rd5715;
	st.global.u64 	[%rd18016], %rd5716;
	st.global.u64 	[%rd18018], %rd5717;
	st.global.u64 	[%rd18019], %rd5718;
	st.global.u64 	[%rd18020], %rd5719;
	st.global.u64 	[%rd18021], %rd32;
	ld.global.u64 	%rd5733, [%rd18012];
	ld.global.u64 	%rd5734, [%rd18016];
	ld.global.u64 	%rd5735, [%rd18018];
	ld.global.u64 	%rd5736, [%rd18019];
	ld.global.u64 	%rd5737, [%rd18020];
	// begin inline asm
	add.cc.u64 %rd5733, %rd5733, %rd17997;
	addc.cc.u64 %rd5734, %rd5734, %rd18002;
	addc.cc.u64 %rd5735, %rd5735, %rd18002;
	addc.cc.u64 %rd5736, %rd5736, %rd18002;
	addc.cc.u64 %rd5737, %rd5737, %rd18002;
	addc.u64 %rd32, %rd32, %rd18002;
	
	// end inline asm
	st.global.u64 	[%rd18012], %rd5733;
	st.global.u64 	[%rd18016], %rd5734;
	st.global.u64 	[%rd18018], %rd5735;
	st.global.u64 	[%rd18019], %rd5736;
	st.global.u64 	[%rd18020], %rd5737;
	st.global.u64 	[%rd18021], %rd32;
	ld.global.u64 	%rd5751, [%rd18012];
	ld.global.u64 	%rd5752, [%rd18016];
	ld.global.u64 	%rd5753, [%rd18018];
	ld.global.u64 	%rd5754, [%rd18019];
	ld.global.u64 	%rd5755, [%rd18020];
	// begin inline asm
	add.cc.u64 %rd5751, %rd5751, %rd17997;
	addc.cc.u64 %rd5752, %rd5752, %rd18002;
	addc.cc.u64 %rd5753, %rd5753, %rd18002;
	addc.cc.u64 %rd5754, %rd5754, %rd18002;
	addc.cc.u64 %rd5755, %rd5755, %rd18002;
	addc.u64 %rd32, %rd32, %rd18002;
	
	// end inline asm
	st.global.u64 	[%rd18012], %rd5751;
	st.global.u64 	[%rd18016], %rd5752;
	st.global.u64 	[%rd18018], %rd5753;
	st.global.u64 	[%rd18019], %rd5754;
	st.global.u64 	[%rd18020], %rd5755;
	st.global.u64 	[%rd18021], %rd32;
	ld.global.u64 	%rd5769, [%rd18012];
	ld.global.u64 	%rd5770, [%rd18016];
	ld.global.u64 	%rd5771, [%rd18018];
	ld.global.u64 	%rd5772, [%rd18019];
	ld.global.u64 	%rd5773, [%rd18020];
	// begin inline asm
	add.cc.u64 %rd5769, %rd5769, %rd17997;
	addc.cc.u64 %rd5770, %rd5770, %rd18002;
	addc.cc.u64 %rd5771, %rd5771, %rd18002;
	addc.cc.u64 %rd5772, %rd5772, %rd18002;
	addc.cc.u64 %rd5773, %rd5773, %rd18002;
	addc.u64 %rd32, %rd32, %rd18002;
	
	// end inline asm
	st.global.u64 	[%rd18012], %rd5769;
	st.global.u64 	[%rd18016], %rd5770;
	st.global.u64 	[%rd18018], %rd5771;
	st.global.u64 	[%rd18019], %rd5772;
	st.global.u64 	[%rd18020], %rd5773;
	st.global.u64 	[%rd18021], %rd32;
	ld.global.u64 	%rd5787, [%rd18012];
	ld.global.u64 	%rd5788, [%rd18016];
	ld.global.u64 	%rd5789, [%rd18018];
	ld.global.u64 	%rd5790, [%rd18019];
	ld.global.u64 	%rd5791, [%rd18020];
	// begin inline asm
	add.cc.u64 %rd5787, %rd5787, %rd17997;
	addc.cc.u64 %rd5788, %rd5788, %rd18002;
	addc.cc.u64 %rd5789, %rd5789, %rd18002;
	addc.cc.u64 %rd5790, %rd5790, %rd18002;
	addc.cc.u64 %rd5791, %rd5791, %rd18002;
	addc.u64 %rd32, %rd32, %rd18002;
	
	// end inline asm
	st.global.u64 	[%rd18012], %rd5787;
	st.global.u64 	[%rd18016], %rd5788;
	st.global.u64 	[%rd18018], %rd5789;
	st.global.u64 	[%rd18019], %rd5790;
	st.global.u64 	[%rd18020], %rd5791;
	st.global.u64 	[%rd18021], %rd32;
	ld.global.u64 	%rd5805, [%rd18012];
	ld.global.u64 	%rd5806, [%rd18016];
	ld.global.u64 	%rd5807, [%rd18018];
	ld.global.u64 	%rd5808, [%rd18019];
	ld.global.u64 	%rd5809, [%rd18020];
	// begin inline asm
	add.cc.u64 %rd5805, %rd5805, %rd17997;
	addc.cc.u64 %rd5806, %rd5806, %rd18002;
	addc.cc.u64 %rd5807, %rd5807, %rd18002;
	addc.cc.u64 %rd5808, %rd5808, %rd18002;
	addc.cc.u64 %rd5809, %rd5809, %rd18002;
	addc.u64 %rd32, %rd32, %rd18002;
	
	// end inline asm
	st.global.u64 	[%rd18012], %rd5805;
	st.global.u64 	[%rd18016], %rd5806;
	st.global.u64 	[%rd18018], %rd5807;
	st.global.u64 	[%rd18019], %rd5808;
	st.global.u64 	[%rd18020], %rd5809;
	st.global.u64 	[%rd18021], %rd32;
	ld.global.u64 	%rd5823, [%rd18012];
	ld.global.u64 	%rd5824, [%rd18016];
	ld.global.u64 	%rd5825, [%rd18018];
	ld.global.u64 	%rd5826, [%rd18019];
	ld.global.u64 	%rd5827, [%rd18020];
	// begin inline asm
	add.cc.u64 %rd5823, %rd5823, %rd17997;
	addc.cc.u64 %rd5824, %rd5824, %rd18002;
	addc.cc.u64 %rd5825, %rd5825, %rd18002;
	addc.cc.u64 %rd5826, %rd5826, %rd18002;
	addc.cc.u64 %rd5827, %rd5827, %rd18002;
	addc.u64 %rd32, %rd32, %rd18002;
	
	// end inline asm
	st.global.u64 	[%rd18012], %rd5823;
	st.global.u64 	[%rd18016], %rd5824;
	st.global.u64 	[%rd18018], %rd5825;
	st.global.u64 	[%rd18019], %rd5826;
	st.global.u64 	[%rd18020], %rd5827;
	st.global.u64 	[%rd18021], %rd32;
	ld.global.u64 	%rd5841, [%rd18012];
	ld.global.u64 	%rd5842, [%rd18016];
	ld.global.u64 	%rd5843, [%rd18018];
	ld.global.u64 	%rd5844, [%rd18019];
	ld.global.u64 	%rd5845, [%rd18020];
	// begin inline asm
	add.cc.u64 %rd5841, %rd5841, %rd17997;
	addc.cc.u64 %rd5842, %rd5842, %rd18002;
	addc.cc.u64 %rd5843, %rd5843, %rd18002;
	addc.cc.u64 %rd5844, %rd5844, %rd18002;
	addc.cc.u64 %rd5845, %rd5845, %rd18002;
	addc.u64 %rd32, %rd32, %rd18002;
	
	// end inline asm
	st.global.u64 	[%rd18012], %rd5841;
	st.global.u64 	[%rd18016], %rd5842;
	st.global.u64 	[%rd18018], %rd5843;
	st.global.u64 	[%rd18019], %rd5844;
	st.global.u64 	[%rd18020], %rd5845;
	st.global.u64 	[%rd18021], %rd32;
	ld.global.u64 	%rd5859, [%rd18012];
	ld.global.u64 	%rd5860, [%rd18016];
	ld.global.u64 	%rd5861, [%rd18018];
	ld.global.u64 	%rd5862, [%rd18019];
	ld.global.u64 	%rd5863, [%rd18020];
	// begin inline asm
	add.cc.u64 %rd5859, %rd5859, %rd17997;
	addc.cc.u64 %rd5860, %rd5860, %rd18002;
	addc.cc.u64 %rd5861, %rd5861, %rd18002;
	addc.cc.u64 %rd5862, %rd5862, %rd18002;
	addc.cc.u64 %rd5863, %rd5863, %rd18002;
	addc.u64 %rd32, %rd32, %rd18002;
	
	// end inline asm
	st.global.u64 	[%rd18012], %rd5859;
	st.global.u64 	[%rd18016], %rd5860;
	st.global.u64 	[%rd18018], %rd5861;
	st.global.u64 	[%rd18019], %rd5862;
	st.global.u64 	[%rd18020], %rd5863;
	st.global.u64 	[%rd18021], %rd32;
	ld.global.u64 	%rd5877, [%rd18012];
	ld.global.u64 	%rd5878, [%rd18016];
	ld.global.u64 	%rd5879, [%rd18018];
	ld.global.u64 	%rd5880, [%rd18019];
	ld.global.u64 	%rd5881, [%rd18020];
	// begin inline asm
	add.cc.u64 %rd5877, %rd5877, %rd17997;
	addc.cc.u64 %rd5878, %rd5878, %rd18002;
	addc.cc.u64 %rd5879, %rd5879, %rd18002;
	addc.cc.u64 %rd5880, %rd5880, %rd18002;
	addc.cc.u64 %rd5881, %rd5881, %rd18002;
	addc.u64 %rd32, %rd32, %rd18002;
	
	// end inline asm
	st.global.u64 	[%rd18012], %rd5877;
	st.global.u64 	[%rd18016], %rd5878;
	st.global.u64 	[%rd18018], %rd5879;
	st.global.u64 	[%rd18019], %rd5880;
	st.global.u64 	[%rd18020], %rd5881;
	st.global.u64 	[%rd18021], %rd32;
	ld.global.u64 	%rd5895, [%rd18012];
	ld.global.u64 	%rd5896, [%rd18016];
	ld.global.u64 	%rd5897, [%rd18018];
	ld.global.u64 	%rd5898, [%rd18019];
	ld.global.u64 	%rd5899, [%rd18020];
	// begin inline asm
	add.cc.u64 %rd5895, %rd5895, %rd17997;
	addc.cc.u64 %rd5896, %rd5896, %rd18002;
	addc.cc.u64 %rd5897, %rd5897, %rd18002;
	addc.cc.u64 %rd5898, %rd5898, %rd18002;
	addc.cc.u64 %rd5899, %rd5899, %rd18002;
	addc.u64 %rd32, %rd32, %rd18002;
	
	// end inline asm
	st.global.u64 	[%rd18012], %rd5895;
	st.global.u64 	[%rd18016], %rd5896;
	st.global.u64 	[%rd18018], %rd5897;
	st.global.u64 	[%rd18019], %rd5898;
	st.global.u64 	[%rd18020], %rd5899;
	st.global.u64 	[%rd18021], %rd32;
	ld.global.u64 	%rd5913, [%rd18012];
	ld.global.u64 	%rd5914, [%rd18016];
	ld.global.u64 	%rd5915, [%rd18018];
	ld.global.u64 	%rd5916, [%rd18019];
	ld.global.u64 	%rd5917, [%rd18020];
	// begin inline asm
	add.cc.u64 %rd5913, %rd5913, %rd17997;
	addc.cc.u64 %rd5914, %rd5914, %rd18002;
	addc.cc.u64 %rd5915, %rd5915, %rd18002;
	addc.cc.u64 %rd5916, %rd5916, %rd18002;
	addc.cc.u64 %rd5917, %rd5917, %rd18002;
	addc.u64 %rd32, %rd32, %rd18002;
	
	// end inline asm
	st.global.u64 	[%rd18012], %rd5913;
	st.global.u64 	[%rd18016], %rd5914;
	st.global.u64 	[%rd18018], %rd5915;
	st.global.u64 	[%rd18019], %rd5916;
	st.global.u64 	[%rd18020], %rd5917;
	st.global.u64 	[%rd18021], %rd32;
	ld.global.u64 	%rd5931, [%rd18012];
	ld.global.u64 	%rd5932, [%rd18016];
	ld.global.u64 	%rd5933, [%rd18018];
	ld.global.u64 	%rd5934, [%rd18019];
	ld.global.u64 	%rd5935, [%rd18020];
	// begin inline asm
	add.cc.u64 %rd5931, %rd5931, %rd17997;
	addc.cc.u64 %rd5932, %rd5932, %rd18002;
	addc.cc.u64 %rd5933, %rd5933, %rd18002;
	addc.cc.u64 %rd5934, %rd5934, %rd18002;
	addc.cc.u64 %rd5935, %rd5935, %rd18002;
	addc.u64 %rd32, %rd32, %rd18002;
	
	// end inline asm
	st.global.u64 	[%rd18012], %rd5931;
	st.global.u64 	[%rd18016], %rd5932;
	st.global.u64 	[%rd18018], %rd5933;
	st.global.u64 	[%rd18019], %rd5934;
	st.global.u64 	[%rd18020], %rd5935;
	st.global.u64 	[%rd18021], %rd32;
	ld.global.u64 	%rd5949, [%rd18012];
	ld.global.u64 	%rd5950, [%rd18016];
	ld.global.u64 	%rd5951, [%rd18018];
	ld.global.u64 	%rd5952, [%rd18019];
	ld.global.u64 	%rd5953, [%rd18020];
	// begin inline asm
	add.cc.u64 %rd5949, %rd5949, %rd17997;
	addc.cc.u64 %rd5950, %rd5950, %rd18002;
	addc.cc.u64 %rd5951, %rd5951, %rd18002;
	addc.cc.u64 %rd5952, %rd5952, %rd18002;
	addc.cc.u64 %rd5953, %rd5953, %rd18002;
	addc.u64 %rd32, %rd32, %rd18002;
	
	// end inline asm
	st.global.u64 	[%rd18012], %rd5949;
	st.global.u64 	[%rd18016], %rd5950;
	st.global.u64 	[%rd18018], %rd5951;
	st.global.u64 	[%rd18019], %rd5952;
	st.global.u64 	[%rd18020], %rd5953;
	st.global.u64 	[%rd18021], %rd32;
	ld.global.u64 	%rd5967, [%rd18012];
	ld.global.u64 	%rd5968, [%rd18016];
	ld.global.u64 	%rd5969, [%rd18018];
	ld.global.u64 	%rd5970, [%rd18019];
	ld.global.u64 	%rd5971, [%rd18020];
	// begin inline asm
	add.cc.u64 %rd5967, %rd5967, %rd17997;
	addc.cc.u64 %rd5968, %rd5968, %rd18002;
	addc.cc.u64 %rd5969, %rd5969, %rd18002;
	addc.cc.u64 %rd5970, %rd5970, %rd18002;
	addc.cc.u64 %rd5971, %rd5971, %rd18002;
	addc.u64 %rd32, %rd32, %rd18002;
	
	// end inline asm
	st.global.u64 	[%rd18012], %rd5967;
	st.global.u64 	[%rd18016], %rd5968;
	st.global.u64 	[%rd18018], %rd5969;
	st.global.u64 	[%rd18019], %rd5970;
	st.global.u64 	[%rd18020], %rd5971;
	st.global.u64 	[%rd18021], %rd32;
	ld.global.u64 	%rd5985, [%rd18012];
	ld.global.u64 	%rd5986, [%rd18016];
	ld.global.u64 	%rd5987, [%rd18018];
	ld.global.u64 	%rd5988, [%rd18019];
	ld.global.u64 	%rd5989, [%rd18020];
	// begin inline asm
	add.cc.u64 %rd5985, %rd5985, %rd17997;
	addc.cc.u64 %rd5986, %rd5986, %rd18002;
	addc.cc.u64 %rd5987, %rd5987, %rd18002;
	addc.cc.u64 %rd5988, %rd5988, %rd18002;
	addc.cc.u64 %rd5989, %rd5989, %rd18002;
	addc.u64 %rd32, %rd32, %rd18002;
	
	// end inline asm
	st.global.u64 	[%rd18012], %rd5985;
	st.global.u64 	[%rd18016], %rd5986;
	st.global.u64 	[%rd18018], %rd5987;
	st.global.u64 	[%rd18019], %rd5988;
	st.global.u64 	[%rd18020], %rd5989;
	st.global.u64 	[%rd18021], %rd32;
	ld.global.u64 	%rd6003, [%rd18012];
	ld.global.u64 	%rd6004, [%rd18016];
	ld.global.u64 	%rd6005, [%rd18018];
	ld.global.u64 	%rd6006, [%rd18019];
	ld.global.u64 	%rd6007, [%rd18020];
	// begin inline asm
	add.cc.u64 %rd6003, %rd6003, %rd17997;
	addc.cc.u64 %rd6004, %rd6004, %rd18002;
	addc.cc.u64 %rd6005, %rd6005, %rd18002;
	addc.cc.u64 %rd6006, %rd6006, %rd18002;
	addc.cc.u64 %rd6007, %rd6007, %rd18002;
	addc.u64 %rd32, %rd32, %rd18002;
	
	// end inline asm
	st.global.u64 	[%rd18012], %rd6003;
	st.global.u64 	[%rd18016], %rd6004;
	st.global.u64 	[%rd18018], %rd6005;
	st.global.u64 	[%rd18019], %rd6006;
	st.global.u64 	[%rd18020], %rd6007;
	st.global.u64 	[%rd18021], %rd32;
	ld.global.u64 	%rd6021, [%rd18012];
	ld.global.u64 	%rd6022, [%rd18016];
	ld.global.u64 	%rd6023, [%rd18018];
	ld.global.u64 	%rd6024, [%rd18019];
	ld.global.u64 	%rd6025, [%rd18020];
	// begin inline asm
	add.cc.u64 %rd6021, %rd6021, %rd17997;
	addc.cc.u64 %rd6022, %rd6022, %rd18002;
	addc.cc.u64 %rd6023, %rd6023, %rd18002;
	addc.cc.u64 %rd6024, %rd6024, %rd18002;
	addc.cc.u64 %rd6025, %rd6025, %rd18002;
	addc.u64 %rd32, %rd32, %rd18002;
	
	// end inline asm
	st.global.u64 	[%rd18012], %rd6021;
	st.global.u64 	[%rd18016], %rd6022;
	st.global.u64 	[%rd18018], %rd6023;
	st.global.u64 	[%rd18019], %rd6024;
	st.global.u64 	[%rd18020], %rd6025;
	st.global.u64 	[%rd18021], %rd32;
	ld.global.u64 	%rd6039, [%rd18012];
	ld.global.u64 	%rd6040, [%rd18016];
	ld.global.u64 	%rd6041, [%rd18018];
	ld.global.u64 	%rd6042, [%rd18019];
	ld.global.u64 	%rd6043, [%rd18020];
	// begin inline asm
	add.cc.u64 %rd6039, %rd6039, %rd17997;
	addc.cc.u64 %rd6040, %rd6040, %rd18002;
	addc.cc.u64 %rd6041, %rd6041, %rd18002;
	addc.cc.u64 %rd6042, %rd6042, %rd18002;
	addc.cc.u64 %rd6043, %rd6043, %rd18002;
	addc.u64 %rd32, %rd32, %rd18002;
	
	// end inline asm
	st.global.u64 	[%rd18012], %rd6039;
	st.global.u64 	[%rd18016], %rd6040;
	st.global.u64 	[%rd18018], %rd6041;
	st.global.u64 	[%rd18019], %rd6042;
	st.global.u64 	[%rd18020], %rd6043;
	st.global.u64 	[%rd18021], %rd32;
	ld.global.u64 	%rd6057, [%rd18012];
	ld.global.u64 	%rd6058, [%rd18016];
	ld.global.u64 	%rd6059, [%rd18018];
	ld.global.u64 	%rd6060, [%rd18019];
	ld.global.u64 	%rd6061, [%rd18020];
	// begin inline asm
	add.cc.u64 %rd6057, %rd6057, %rd17997;
	addc.cc.u64 %rd6058, %rd6058, %rd18002;
	addc.cc.u64 %rd6059, %rd6059, %rd18002;
	addc.cc.u64 %rd6060, %rd6060, %rd18002;
	addc.cc.u64 %rd6061, %rd6061, %rd18002;
	addc.u64 %rd32, %rd32, %rd18002;
	
	// end inline asm
	st.global.u64 	[%rd18012], %rd6057;
	st.global.u64 	[%rd18016], %rd6058;
	st.global.u64 	[%rd18018], %rd6059;
	st.global.u64 	[%rd18019], %rd6060;
	st.global.u64 	[%rd18020], %rd6061;
	st.global.u64 	[%rd18021], %rd32;
	ld.global.u64 	%rd6075, [%rd18012];
	ld.global.u64 	%rd6076, [%rd18016];
	ld.global.u64 	%rd6077, [%rd18018];
	ld.global.u64 	%rd6078, [%rd18019];
	ld.global.u64 	%rd6079, [%rd18020];
	// begin inline asm
	add.cc.u64 %rd6075, %rd6075, %rd17997;
	addc.cc.u64 %rd6076, %rd6076, %rd18002;
	addc.cc.u64 %rd6077, %rd6077, %rd18002;
	addc.cc.u64 %rd6078, %rd6078, %rd18002;
	addc.cc.u64 %rd6079, %rd6079, %rd18002;
	addc.u64 %rd32, %rd32, %rd18002;
	
	// end inline asm
	st.global.u64 	[%rd18012], %rd6075;
	st.global.u64 	[%rd18016], %rd6076;
	st.global.u64 	[%rd18018], %rd6077;
	st.global.u64 	[%rd18019], %rd6078;
	st.global.u64 	[%rd18020], %rd6079;
	st.global.u64 	[%rd18021], %rd32;
	ld.global.u64 	%rd6093, [%rd18012];
	ld.global.u64 	%rd6094, [%rd18016];
	ld.global.u64 	%rd6095, [%rd18018];
	ld.global.u64 	%rd6096, [%rd18019];
	ld.global.u64 	%rd6097, [%rd18020];
	// begin inline asm
	add.cc.u64 %rd6093, %rd6093, %rd17997;
	addc.cc.u64 %rd6094, %rd6094, %rd18002;
	addc.cc.u64 %rd6095, %rd6095, %rd18002;
	addc.cc.u64 %rd6096, %rd6096, %rd18002;
	addc.cc.u64 %rd6097, %rd6097, %rd18002;
	addc.u64 %rd32, %rd32, %rd18002;
	
	// end inline asm
	st.global.u64 	[%rd18012], %rd6093;
	st.global.u64 	[%rd18016], %rd6094;
	st.global.u64 	[%rd18018], %rd6095;
	st.global.u64 	[%rd18019], %rd6096;
	st.global.u64 	[%rd18020], %rd6097;
	st.global.u64 	[%rd18021], %rd32;
	ld.global.u64 	%rd6111, [%rd18012];
	ld.global.u64 	%rd6112, [%rd18016];
	ld.global.u64 	%rd6113, [%rd18018];
	ld.global.u64 	%rd6114, [%rd18019];
	ld.global.u64 	%rd6115, [%rd18020];
	// begin inline asm
	add.cc.u64 %rd6111, %rd6111, %rd17997;
	addc.cc.u64 %rd6112, %rd6112, %rd18002;
	addc.cc.u64 %rd6113, %rd6113, %rd18002;
	addc.cc.u64 %rd6114, %rd6114, %rd18002;
	addc.cc.u64 %rd6115, %rd6115, %rd18002;
	addc.u64 %rd32, %rd32, %rd18002;
	
	// end inline asm
	st.global.u64 	[%rd18012], %rd6111;
	st.global.u64 	[%rd18016], %rd6112;
	st.global.u64 	[%rd18018], %rd6113;
	st.global.u64 	[%rd18019], %rd6114;
	st.global.u64 	[%rd18020], %rd6115;
	st.global.u64 	[%rd18021], %rd32;
	ld.global.u64 	%rd6129, [%rd18012];
	ld.global.u64 	%rd6130, [%rd18016];
	ld.global.u64 	%rd6131, [%rd18018];
	ld.global.u64 	%rd6132, [%rd18019];
	ld.global.u64 	%rd6133, [%rd18020];
	// begin inline asm
	add.cc.u64 %rd6129, %rd6129, %rd17997;
	addc.cc.u64 %rd6130, %rd6130, %rd18002;
	addc.cc.u64 %rd6131, %rd6131, %rd18002;
	addc.cc.u64 %rd6132, %rd6132, %rd18002;
	addc.cc.u64 %rd6133, %rd6133, %rd18002;
	addc.u64 %rd32, %rd32, %rd18002;
	
	// end inline asm
	st.global.u64 	[%rd18012], %rd6129;
	st.global.u64 	[%rd18016], %rd6130;
	st.global.u64 	[%rd18018], %rd6131;
	st.global.u64 	[%rd18019], %rd6132;
	st.global.u64 	[%rd18020], %rd6133;
	st.global.u64 	[%rd18021], %rd32;
	ld.global.u64 	%rd6147, [%rd18012];
	ld.global.u64 	%rd6148, [%rd18016];
	ld.global.u64 	%rd6149, [%rd18018];
	ld.global.u64 	%rd6150, [%rd18019];
	ld.global.u64 	%rd6151, [%rd18020];
	// begin inline asm
	add.cc.u64 %rd6147, %rd6147, %rd17997;
	addc.cc.u64 %rd6148, %rd6148, %rd18002;
	addc.cc.u64 %rd6149, %rd6149, %rd18002;
	addc.cc.u64 %rd6150, %rd6150, %rd18002;
	addc.cc.u64 %rd6151, %rd6151, %rd18002;
	addc.u64 %rd32, %rd32, %rd18002;
	
	// end inline asm
	st.global.u64 	[%rd18012], %rd6147;
	st.global.u64 	[%rd18016], %rd6148;
	st.global.u64 	[%rd18018], %rd6149;
	st.global.u64 	[%rd18019], %rd6150;
	st.global.u64 	[%rd18020], %rd6151;
	st.global.u64 	[%rd18021], %rd32;
	ld.global.u64 	%rd6165, [%rd18012];
	ld.global.u64 	%rd6166, [%rd18016];
	ld.global.u64 	%rd6167, [%rd18018];
	ld.global.u64 	%rd6168, [%rd18019];
	ld.global.u64 	%rd6169, [%rd18020];
	// begin inline asm
	add.cc.u64 %rd6165, %rd6165, %rd17997;
	addc.cc.u64 %rd6166, %rd6166, %rd18002;
	addc.cc.u64 %rd6167, %rd6167, %rd18002;
	addc.cc.u64 %rd6168, %rd6168, %rd18002;
	addc.cc.u64 %rd6169, %rd6169, %rd18002;
	addc.u64 %rd32, %rd32, %rd18002;
	
	// end inline asm
	st.global.u64 	[%rd18012], %rd6165;
	st.global.u64 	[%rd18016], %rd6166;
	st.global.u64 	[%rd18018], %rd6167;
	st.global.u64 	[%rd18019], %rd6168;
	st.global.u64 	[%rd18020], %rd6169;
	st.global.u64 	[%rd18021], %rd32;
	ld.global.u64 	%rd6183, [%rd18012];
	ld.global.u64 	%rd6184, [%rd18016];
	ld.global.u64 	%rd6185, [%rd18018];
	ld.global.u64 	%rd6186, [%rd18019];
	ld.global.u64 	%rd6187, [%rd18020];
	// begin inline asm
	add.cc.u64 %rd6183, %rd6183, %rd17997;
	addc.cc.u64 %rd6184, %rd6184, %rd18002;
	addc.cc.u64 %rd6185, %rd6185, %rd18002;
	addc.cc.u64 %rd6186, %rd6186, %rd18002;
	addc.cc.u64 %rd6187, %rd6187, %rd18002;
	addc.u64 %rd32, %rd32, %rd18002;
	
	// end inline asm
	st.global.u64 	[%rd18012], %rd6183;
	st.global.u64 	[%rd18016], %rd6184;
	st.global.u64 	[%rd18018], %rd6185;
	st.global.u64 	[%rd18019], %rd6186;
	st.global.u64 	[%rd18020], %rd6187;
	st.global.u64 	[%rd18021], %rd32;
	ld.global.u64 	%rd6201, [%rd18012];
	ld.global.u64 	%rd6202, [%rd18016];
	ld.global.u64 	%rd6203, [%rd18018];
	ld.global.u64 	%rd6204, [%rd18019];
	ld.global.u64 	%rd6205, [%rd18020];
	// begin inline asm
	add.cc.u64 %rd6201, %rd6201, %rd17997;
	addc.cc.u64 %rd6202, %rd6202, %rd18002;
	addc.cc.u64 %rd6203, %rd6203, %rd18002;
	addc.cc.u64 %rd6204, %rd6204, %rd18002;
	addc.cc.u64 %rd6205, %rd6205, %rd18002;
	addc.u64 %rd32, %rd32, %rd18002;
	
	// end inline asm
	st.global.u64 	[%rd18012], %rd6201;
	st.global.u64 	[%rd18016], %rd6202;
	st.global.u64 	[%rd18018], %rd6203;
	st.global.u64 	[%rd18019], %rd6204;
	st.global.u64 	[%rd18020], %rd6205;
	st.global.u64 	[%rd18021], %rd32;
	ld.global.u64 	%rd6219, [%rd18012];
	ld.global.u64 	%rd6220, [%rd18016];
	ld.global.u64 	%rd6221, [%rd18018];
	ld.global.u64 	%rd6222, [%rd18019];
	ld.global.u64 	%rd6223, [%rd18020];
	// begin inline asm
	add.cc.u64 %rd6219, %rd6219, %rd17997;
	addc.cc.u64 %rd6220, %rd6220, %rd18002;
	addc.cc.u64 %rd6221, %rd6221, %rd18002;
	addc.cc.u64 %rd6222, %rd6222, %rd18002;
	addc.cc.u64 %rd6223, %rd6223, %rd18002;
	addc.u64 %rd32, %rd32, %rd18002;
	
	// end inline asm
	st.global.u64 	[%rd18012], %rd6219;
	st.global.u64 	[%rd18016], %rd6220;
	st.global.u64 	[%rd18018], %rd6221;
	st.global.u64 	[%rd18019], %rd6222;
	st.global.u64 	[%rd18020], %rd6223;
	st.global.u64 	[%rd18021], %rd32;
	ld.global.u64 	%rd6237, [%rd18012];
	ld.global.u64 	%rd6238, [%rd18016];
	ld.global.u64 	%rd6239, [%rd18018];
	ld.global.u64 	%rd6240, [%rd18019];
	ld.global.u64 	%rd6241, [%rd18020];
	// begin inline asm
	add.cc.u64 %rd6237, %rd6237, %rd17997;
	addc.cc.u64 %rd6238, %rd6238, %rd18002;
	addc.cc.u64 %rd6239, %rd6239, %rd18002;
	addc.cc.u64 %rd6240, %rd6240, %rd18002;
	addc.cc.u64 %rd6241, %rd6241, %rd18002;
	addc.u64 %rd32, %rd32, %rd18002;
	
	// end inline asm
	st.global.u64 	[%rd18012], %rd6237;
	st.global.u64 	[%rd18016], %rd6238;
	st.global.u64 	[%rd18018], %rd6239;
	st.global.u64 	[%rd18019], %rd6240;
	st.global.u64 	[%rd18020], %rd6241;
	st.global.u64 	[%rd18021], %rd32;
	ld.global.u64 	%rd6255, [%rd18012];
	ld.global.u64 	%rd6256, [%rd18016];
	ld.global.u64 	%rd6257, [%rd18018];
	ld.global.u64 	%rd6258, [%rd18019];
	ld.global.u64 	%rd6259, [%rd18020];
	// begin inline asm
	add.cc.u64 %rd6255, %rd6255, %rd17997;
	addc.cc.u64 %rd6256, %rd6256, %rd18002;
	addc.cc.u64 %rd6257, %rd6257, %rd18002;
	addc.cc.u64 %rd6258, %rd6258, %rd18002;
	addc.cc.u64 %rd6259, %rd6259, %rd18002;
	addc.u64 %rd32, %rd32, %rd18002;
	
	// end inline asm
	st.global.u64 	[%rd18012], %rd6255;
	st.global.u64 	[%rd18016], %rd6256;
	st.global.u64 	[%rd18018], %rd6257;
	st.global.u64 	[%rd18019], %rd6258;
	st.global.u64 	[%rd18020], %rd6259;
	st.global.u64 	[%rd18021], %rd32;
	ld.global.u64 	%rd6273, [%rd18012];
	ld.global.u64 	%rd6274, [%rd18016];
	ld.global.u64 	%rd6275, [%rd18018];
	ld.global.u64 	%rd6276, [%rd18019];
	ld.global.u64 	%rd6277, [%rd18020];
	// begin inline asm
	add.cc.u64 %rd6273, %rd6273, %rd17997;
	addc.cc.u64 %rd6274, %rd6274, %rd18002;
	addc.cc.u64 %rd6275, %rd6275, %rd18002;
	addc.cc.u64 %rd6276, %rd6276, %rd18002;
	addc.cc.u64 %rd6277, %rd6277, %rd18002;
	addc.u64 %rd32, %rd32, %rd18002;
	
	// end inline asm
	st.global.u64 	[%rd18012], %rd6273;
	st.global.u64 	[%rd18016], %rd6274;
	st.global.u64 	[%rd18018], %rd6275;
	st.global.u64 	[%rd18019], %rd6276;
	st.global.u64 	[%rd18020], %rd6277;
	st.global.u64 	[%rd18021], %rd32;
	ld.global.u64 	%rd6291, [%rd18012];
	ld.global.u64 	%rd6292, [%rd18016];
	ld.global.u64 	%rd6293, [%rd18018];
	ld.global.u64 	%rd6294, [%rd18019];
	ld.global.u64 	%rd6295, [%rd18020];
	// begin inline asm
	add.cc.u64 %rd6291, %rd6291, %rd17997;
	addc.cc.u64 %rd6292, %rd6292, %rd18002;
	addc.cc.u64 %rd6293, %rd6293, %rd18002;
	addc.cc.u64 %rd6294, %rd6294, %rd18002;
	addc.cc.u64 %rd6295, %rd6295, %rd18002;
	addc.u64 %rd32, %rd32, %rd18002;
	
	// end inline asm
	st.global.u64 	[%rd18012], %rd6291;
	st.global.u64 	[%rd18016], %rd6292;
	st.global.u64 	[%rd18018], %rd6293;
	st.global.u64 	[%rd18019], %rd6294;
	st.global.u64 	[%rd18020], %rd6295;
	st.global.u64 	[%rd18021], %rd32;
	ld.global.u64 	%rd6309, [%rd18012];
	ld.global.u64 	%rd6310, [%rd18016];
	ld.global.u64 	%rd6311, [%rd18018];
	ld.global.u64 	%rd6312, [%rd18019];
	ld.global.u64 	%rd6313, [%rd18020];
	// begin inline asm
	add.cc.u64 %rd6309, %rd6309, %rd17997;
	addc.cc.u64 %rd6310, %rd6310, %rd18002;
	addc.cc.u64 %rd6311, %rd6311, %rd18002;
	addc.cc.u64 %rd6312, %rd6312, %rd18002;
	addc.cc.u64 %rd6313, %rd6313, %rd18002;
	addc.u64 %rd32, %rd32, %rd18002;
	
	// end inline asm
	st.global.u64 	[%rd18012], %rd6309;
	st.global.u64 	[%rd18016], %rd6310;
	st.global.u64 	[%rd18018], %rd6311;
	st.global.u64 	[%rd18019], %rd6312;
	st.global.u64 	[%rd18020], %rd6313;
	st.global.u64 	[%rd18021], %rd32;
	ld.global.u64 	%rd6327, [%rd18012];
	ld.global.u64 	%rd6328, [%rd18016];
	ld.global.u64 	%rd6329, [%rd18018];
	ld.global.u64 	%rd6330, [%rd18019];
	ld.global.u64 	%rd6331, [%rd18020];
	// begin inline asm
	add.cc.u64 %rd6327, %rd6327, %rd17997;
	addc.cc.u64 %rd6328, %rd6328, %rd18002;
	addc.cc.u64 %rd6329, %rd6329, %rd18002;
	addc.cc.u64 %rd6330, %rd6330, %rd18002;
	addc.cc.u64 %rd6331, %rd6331, %rd18002;
	addc.u64 %rd32, %rd32, %rd18002;
	
	// end inline asm
	st.global.u64 	[%rd18012], %rd6327;
	st.global.u64 	[%rd18016], %rd6328;
	st.global.u64 	[%rd18018], %rd6329;
	st.global.u64 	[%rd18019], %rd6330;
	st.global.u64 	[%rd18020], %rd6331;
	st.global.u64 	[%rd18021], %rd32;
	ld.global.u64 	%rd6345, [%rd18012];
	ld.global.u64 	%rd6346, [%rd18016];
	ld.global.u64 	%rd6347, [%rd18018];
	ld.global.u64 	%rd6348, [%rd18019];
	ld.global.u64 	%rd6349, [%rd18020];
	// begin inline asm
	add.cc.u64 %rd6345, %rd6345, %rd17997;
	addc.cc.u64 %rd6346, %rd6346, %rd18002;
	addc.cc.u64 %rd6347, %rd6347, %rd18002;
	addc.cc.u64 %rd6348, %rd6348, %rd18002;
	addc.cc.u64 %rd6349, %rd6349, %rd18002;
	addc.u64 %rd32, %rd32, %rd18002;
	
	// end inline asm
	st.global.u64 	[%rd18012], %rd6345;
	st.global.u64 	[%rd18016], %rd6346;
	st.global.u64 	[%rd18018], %rd6347;
	st.global.u64 	[%rd18019], %rd6348;
	st.global.u64 	[%rd18020], %rd6349;
	st.global.u64 	[%rd18021], %rd32;
	ld.global.u64 	%rd6363, [%rd18012];
	ld.global.u64 	%rd6364, [%rd18016];
	ld.global.u64 	%rd6365, [%rd18018];
	ld.global.u64 	%rd6366, [%rd18019];
	ld.global.u64 	%rd6367, [%rd18020];
	// begin inline asm
	add.cc.u64 %rd6363, %rd6363, %rd17997;
	addc.cc.u64 %rd6364, %rd6364, %rd18002;
	addc.cc.u64 %rd6365, %rd6365, %rd18002;
	addc.cc.u64 %rd6366, %rd6366, %rd18002;
	addc.cc.u64 %rd6367, %rd6367, %rd18002;
	addc.u64 %rd32, %rd32, %rd18002;
	
	// end inline asm
	st.global.u64 	[%rd18012], %rd6363;
	st.global.u64 	[%rd18016], %rd6364;
	st.global.u64 	[%rd18018], %rd6365;
	st.global.u64 	[%rd18019], %rd6366;
	st.global.u64 	[%rd18020], %rd6367;
	st.global.u64 	[%rd18021], %rd32;
	ld.global.u64 	%rd6381, [%rd18012];
	ld.global.u64 	%rd6382, [%rd18016];
	ld.global.u64 	%rd6383, [%rd18018];
	ld.global.u64 	%rd6384, [%rd18019];
	ld.global.u64 	%rd6385, [%rd18020];
	// begin inline asm
	add.cc.u64 %rd6381, %rd6381, %rd17997;
	addc.cc.u64 %rd6382, %rd6382, %rd18002;
	addc.cc.u64 %rd6383, %rd6383, %rd18002;
	addc.cc.u64 %rd6384, %rd6384, %rd18002;
	addc.cc.u64 %rd6385, %rd6385, %rd18002;
	addc.u64 %rd32, %rd32, %rd18002;
	
	// end inline asm
	st.global.u64 	[%rd18012], %rd6381;
	st.global.u64 	[%rd18016], %rd6382;
	st.global.u64 	[%rd18018], %rd6383;
	st.global.u64 	[%rd18019], %rd6384;
	st.global.u64 	[%rd18020], %rd6385;
	st.global.u64 	[%rd18021], %rd32;
	ld.global.u64 	%rd6399, [%rd18012];
	ld.global.u64 	%rd6400, [%rd18016];
	ld.global.u64 	%rd6401, [%rd18018];
	ld.global.u64 	%rd6402, [%rd18019];
	ld.global.u64 	%rd6403, [%rd18020];
	mov.u64 	%rd6422, %rd32;
	// begin inline asm
	add.cc.u64 %rd6399, %rd6399, %rd17997;
	addc.cc.u64 %rd6400, %rd6400, %rd18002;
	addc.cc.u64 %rd6401, %rd6401, %rd18002;
	addc.cc.u64 %rd6402, %rd6402, %rd18002;
	addc.cc.u64 %rd6403, %rd6403, %rd18002;
	addc.u64 %rd6422, %rd6422, %rd18002;
	
	// end inline asm
	st.global.u64 	[%rd18012], %rd6399;
	st.global.u64 	[%rd18016], %rd6400;
	st.global.u64 	[%rd18018], %rd6401;
	st.global.u64 	[%rd18019], %rd6402;
	st.global.u64 	[%rd18020], %rd6403;
	st.global.u64 	[%rd18021], %rd6422;
	ld.global.u64 	%rd6417, [%rd18012];
	ld.global.u64 	%rd6418, [%rd18016];
	ld.global.u64 	%rd6419, [%rd18018];
	ld.global.u64 	%rd6420, [%rd18019];
	ld.global.u64 	%rd6421, [%rd18020];
	// begin inline asm
	add.cc.u64 %rd6417, %rd6417, %rd17997;
	addc.cc.u64 %rd6418, %rd6418, %rd18002;
	addc.cc.u64 %rd6419, %rd6419, %rd18002;
	addc.cc.u64 %rd6420, %rd6420, %rd18002;
	addc.cc.u64 %rd6421, %rd6421, %rd18002;
	addc.u64 %rd6422, %rd6422, %rd18002;
	
	// end inline asm
	st.global.u64 	[%rd18012], %rd6417;
	st.global.u64 	[%rd18016], %rd6418;
	st.global.u64 	[%rd18018], %rd6419;
	st.global.u64 	[%rd18019], %rd6420;
	st.global.u64 	[%rd18020], %rd6421;
	st.global.u64 	[%rd18021], %rd6422;
	ld.global.u64 	%rd6435, [%rd18012];
	ld.global.u64 	%rd6436, [%rd18016];
	ld.global.u64 	%rd6437, [%rd18018];
	ld.global.u64 	%rd6438, [%rd18019];
	ld.global.u64 	%rd6439, [%rd18020];
	// begin inline asm
	add.cc.u64 %rd6435, %rd6435, %rd17997;
	addc.cc.u64 %rd6436, %rd6436, %rd18002;
	addc.cc.u64 %rd6437, %rd6437, %rd18002;
	addc.cc.u64 %rd6438, %rd6438, %rd18002;
	addc.cc.u64 %rd6439, %rd6439, %rd18002;
	addc.u64 %rd6422, %rd6422, %rd18002;
	
	// end inline asm
	st.global.u64 	[%rd18012], %rd6435;
	st.global.u64 	[%rd18016], %rd6436;
	st.global.u64 	[%rd18018], %rd6437;
	st.global.u64 	[%rd18019], %rd6438;
	st.global.u64 	[%rd18020], %rd6439;
	st.global.u64 	[%rd18021], %rd6422;
	ld.global.u64 	%rd6453, [%rd18012];
	ld.global.u64 	%rd6454, [%rd18016];
	ld.global.u64 	%rd6455, [%rd18018];
	ld.global.u64 	%rd6456, [%rd18019];
	ld.global.u64 	%rd6457, [%rd18020];
	// begin inline asm
	add.cc.u64 %rd6453, %rd6453, %rd17997;
	addc.cc.u64 %rd6454, %rd6454, %rd18002;
	addc.cc.u64 %rd6455, %rd6455, %rd18002;
	addc.cc.u64 %rd6456, %rd6456, %rd18002;
	addc.cc.u64 %rd6457, %rd6457, %rd18002;
	addc.u64 %rd6422, %rd6422, %rd18002;
	
	// end inline asm
	st.global.u64 	[%rd18012], %rd6453;
	st.global.u64 	[%rd18016], %rd6454;
	st.global.u64 	[%rd18018], %rd6455;
	st.global.u64 	[%rd18019], %rd6456;
	st.global.u64 	[%rd18020], %rd6457;
	st.global.u64 	[%rd18021], %rd6422;
	ld.global.u64 	%rd6471, [%rd18012];
	ld.global.u64 	%rd6472, [%rd18016];
	ld.global.u64 	%rd6473, [%rd18018];
	ld.global.u64 	%rd6474, [%rd18019];
	ld.global.u64 	%rd6475, [%rd18020];
	// begin inline asm
	add.cc.u64 %rd6471, %rd6471, %rd17997;
	addc.cc.u64 %rd6472, %rd6472, %rd18002;
	addc.cc.u64 %rd6473, %rd6473, %rd18002;
	addc.cc.u64 %rd6474, %rd6474, %rd18002;
	addc.cc.u64 %rd6475, %rd6475, %rd18002;
	addc.u64 %rd6422, %rd6422, %rd18002;
	
	// end inline asm
	st.global.u64 	[%rd18012], %rd6471;
	st.global.u64 	[%rd18016], %rd6472;
	st.global.u64 	[%rd18018], %rd6473;
	st.global.u64 	[%rd18019], %rd6474;
	st.global.u64 	[%rd18020], %rd6475;
	st.global.u64 	[%rd18021], %rd6422;
	ld.global.u64 	%rd6489, [%rd18012];
	ld.global.u64 	%rd6490, [%rd18016];
	ld.global.u64 	%rd6491, [%rd18018];
	ld.global.u64 	%rd6492, [%rd18019];
	ld.global.u64 	%rd6493, [%rd18020];
	// begin inline asm
	add.cc.u64 %rd6489, %rd6489, %rd17997;
	addc.cc.u64 %rd6490, %rd6490, %rd18002;
	addc.cc.u64 %rd6491, %rd6491, %rd18002;
	addc.cc.u64 %rd6492, %rd6492, %rd18002;
	addc.cc.u64 %rd6493, %rd6493, %rd18002;
	addc.u64 %rd6422, %rd6422, %rd18002;
	
	// end inline asm
	st.global.u64 	[%rd18012], %rd6489;
	st.global.u64 	[%rd18016], %rd6490;
	st.global.u64 	[%rd18018], %rd6491;
	st.global.u64 	[%rd18019], %rd6492;
	st.global.u64 	[%rd18020], %rd6493;
	st.global.u64 	[%rd18021], %rd6422;
	ld.global.u64 	%rd6507, [%rd18012];
	ld.global.u64 	%rd6508, [%rd18016];
	ld.global.u64 	%rd6509, [%rd18018];
	ld.global.u64 	%rd6510, [%rd18019];
	ld.global.u64 	%rd6511, [%rd18020];
	// begin inline asm
	add.cc.u64 %rd6507, %rd6507, %rd17997;
	addc.cc.u64 %rd6508, %rd6508, %rd18002;
	addc.cc.u64 %rd6509, %rd6509, %rd18002;
	addc.cc.u64 %rd6510, %rd6510, %rd18002;
	addc.cc.u64 %rd6511, %rd6511, %rd18002;
	addc.u64 %rd6422, %rd6422, %rd18002;
	
	// end inline asm
	st.global.u64 	[%rd18012], %rd6507;
	st.global.u64 	[%rd18016], %rd6508;
	st.global.u64 	[%rd18018], %rd6509;
	st.global.u64 	[%rd18019], %rd6510;
	st.global.u64 	[%rd18020], %rd6511;
	st.global.u64 	[%rd18021], %rd6422;
	ld.global.u64 	%rd6525, [%rd18012];
	ld.global.u64 	%rd6526, [%rd18016];
	ld.global.u64 	%rd6527, [%rd18018];
	ld.global.u64 	%rd6528, [%rd18019];
	ld.global.u64 	%rd6529, [%rd18020];
	// begin inline asm
	add.cc.u64 %rd6525, %rd6525, %rd17997;
	addc.cc.u64 %rd6526, %rd6526, %rd18002;
	addc.cc.u64 %rd6527, %rd6527, %rd18002;
	addc.cc.u64 %rd6528, %rd6528, %rd18002;
	addc.cc.u64 %rd6529, %rd6529, %rd18002;
	addc.u64 %rd6422, %rd6422, %rd18002;
	
	// end inline asm
	st.global.u64 	[%rd18012], %rd6525;
	st.global.u64 	[%rd18016], %rd6526;
	st.global.u64 	[%rd18018], %rd6527;
	st.global.u64 	[%rd18019], %rd6528;
	st.global.u64 	[%rd18020], %rd6529;
	st.global.u64 	[%rd18021], %rd6422;
	ld.global.u64 	%rd6543, [%rd18012];
	ld.global.u64 	%rd6544, [%rd18016];
	ld.global.u64 	%rd6545, [%rd18018];
	ld.global.u64 	%rd6546, [%rd18019];
	ld.global.u64 	%rd6547, [%rd18020];
	// begin inline asm
	add.cc.u64 %rd6543, %rd6543, %rd17997;
	addc.cc.u64 %rd6544, %rd6544, %rd18002;
	addc.cc.u64 %rd6545, %rd6545, %rd18002;
	addc.cc.u64 %rd6546, %rd6546, %rd18002;
	addc.cc.u64 %rd6547, %rd6547, %rd18002;
	addc.u64 %rd6422, %rd6422, %rd18002;
	
	// end inline asm
	st.global.u64 	[%rd18012], %rd6543;
	st.global.u64 	[%rd18016], %rd6544;
	st.global.u64 	[%rd18018], %rd6545;
	st.global.u64 	[%rd18019], %rd6546;
	st.global.u64 	[%rd18020], %rd6547;
	st.global.u64 	[%rd18021], %rd6422;
	ld.global.u64 	%rd6561, [%rd18012];
	ld.global.u64 	%rd6562, [%rd18016];
	ld.global.u64 	%rd6563, [%rd18018];
	ld.global.u64 	%rd6564, [%rd18019];
	ld.global.u64 	%rd6565, [%rd18020];
	// begin inline asm
	add.cc.u64 %rd6561, %rd6561, %rd17997;
	addc.cc.u64 %rd6562, %rd6562, %rd18002;
	addc.cc.u64 %rd6563, %rd6563, %rd18002;
	addc.cc.u64 %rd6564, %rd6564, %rd18002;
	addc.cc.u64 %rd6565, %rd6565, %rd18002;
	addc.u64 %rd6422, %rd6422, %rd18002;
	
	// end inline asm
	st.global.u64 	[%rd18012], %rd6561;
	st.global.u64 	[%rd18016], %rd6562;
	st.global.u64 	[%rd18018], %rd6563;
	st.global.u64 	[%rd18019], %rd6564;
	st.global.u64 	[%rd18020], %rd6565;
	st.global.u64 	[%rd18021], %rd6422;
	ld.global.u64 	%rd6579, [%rd18012];
	ld.global.u64 	%rd6580, [%rd18016];
	ld.global.u64 	%rd6581, [%rd18018];
	ld.global.u64 	%rd6582, [%rd18019];
	ld.global.u64 	%rd6583, [%rd18020];
	// begin inline asm
	add.cc.u64 %rd6579, %rd6579, %rd17997;
	addc.cc.u64 %rd6580, %rd6580, %rd18002;
	addc.cc.u64 %rd6581, %rd6581, %rd18002;
	addc.cc.u64 %rd6582, %rd6582, %rd18002;
	addc.cc.u64 %rd6583, %rd6583, %rd18002;
	addc.u64 %rd6422, %rd6422, %rd18002;
	
	// end inline asm
	st.global.u64 	[%rd18012], %rd6579;
	st.global.u64 	[%rd18016], %rd6580;
	st.global.u64 	[%rd18018], %rd6581;
	st.global.u64 	[%rd18019], %rd6582;
	st.global.u64 	[%rd18020], %rd6583;
	st.global.u64 	[%rd18021], %rd6422;
	ld.global.u64 	%rd6597, [%rd18012];
	ld.global.u64 	%rd6598, [%rd18016];
	ld.global.u64 	%rd6599, [%rd18018];
	ld.global.u64 	%rd6600, [%rd18019];
	ld.global.u64 	%rd6601, [%rd18020];
	// begin inline asm
	add.cc.u64 %rd6597, %rd6597, %rd17997;
	addc.cc.u64 %rd6598, %rd6598, %rd18002;
	addc.cc.u64 %rd6599, %rd6599, %rd18002;
	addc.cc.u64 %rd6600, %rd6600, %rd18002;
	addc.cc.u64 %rd6601, %rd6601, %rd18002;
	addc.u64 %rd6422, %rd6422, %rd18002;
	
	// end inline asm
	st.global.u64 	[%rd18012], %rd6597;
	st.global.u64 	[%rd18016], %rd6598;
	st.global.u64 	[%rd18018], %rd6599;
	st.global.u64 	[%rd18019], %rd6600;
	st.global.u64 	[%rd18020], %rd6601;
	st.global.u64 	[%rd18021], %rd6422;
	ld.global.u64 	%rd6615, [%rd18012];
	ld.global.u64 	%rd6616, [%rd18016];
	ld.global.u64 	%rd6617, [%rd18018];
	ld.global.u64 	%rd6618, [%rd18019];
	ld.global.u64 	%rd6619, [%rd18020];
	// begin inline asm
	add.cc.u64 %rd6615, %rd6615, %rd17997;
	addc.cc.u64 %rd6616, %rd6616, %rd18002;
	addc.cc.u64 %rd6617, %rd6617, %rd18002;
	addc.cc.u64 %rd6618, %rd6618, %rd18002;
	addc.cc.u64 %rd6619, %rd6619, %rd18002;
	addc.u64 %rd6422, %rd6422, %rd18002;
	
	// end inline asm
	st.global.u64 	[%rd18012], %rd6615;
	st.global.u64 	[%rd18016], %rd6616;
	st.global.u64 	[%rd18018], %rd6617;
	st.global.u64 	[%rd18019], %rd6618;
	st.global.u64 	[%rd18020], %rd6619;
	st.global.u64 	[%rd18021], %rd6422;
	ld.global.u64 	%rd6633, [%rd18012];
	ld.global.u64 	%rd6634, [%rd18016];
	ld.global.u64 	%rd6635, [%rd18018];
	ld.global.u64 	%rd6636, [%rd18019];
	ld.global.u64 	%rd6637, [%rd18020];
	// begin inline asm
	add.cc.u64 %rd6633, %rd6633, %rd17997;
	addc.cc.u64 %rd6634, %rd6634, %rd18002;
	addc.cc.u64 %rd6635, %rd6635, %rd18002;
	addc.cc.u64 %rd6636, %rd6636, %rd18002;
	addc.cc.u64 %rd6637, %rd6637, %rd18002;
	addc.u64 %rd6422, %rd6422, %rd18002;
	
	// end inline asm
	st.global.u64 	[%rd18012], %rd6633;
	st.global.u64 	[%rd18016], %rd6634;
	st.global.u64 	[%rd18018], %rd6635;
	st.global.u64 	[%rd18019], %rd6636;
	st.global.u64 	[%rd18020], %rd6637;
	st.global.u64 	[%rd18021], %rd6422;
	ld.global.u64 	%rd6651, [%rd18012];
	ld.global.u64 	%rd6652, [%rd18016];
	ld.global.u64 	%rd6653, [%rd18018];
	ld.global.u64 	%rd6654, [%rd18019];
	ld.global.u64 	%rd6655, [%rd18020];
	// begin inline asm
	add.cc.u64 %rd6651, %rd6651, %rd17997;
	addc.cc.u64 %rd6652, %rd6652, %rd18002;
	addc.cc.u64 %rd6653, %rd6653, %rd18002;
	addc.cc.u64 %rd6654, %rd6654, %rd18002;
	addc.cc.u64 %rd6655, %rd6655, %rd18002;
	addc.u64 %rd6422, %rd6422, %rd18002;
	
	// end inline asm
	st.global.u64 	[%rd18012], %rd6651;
	st.global.u64 	[%rd18016], %rd6652;
	st.global.u64 	[%rd18018], %rd6653;
	st.global.u64 	[%rd18019], %rd6654;
	st.global.u64 	[%rd18020], %rd6655;
	st.global.u64 	[%rd18021], %rd6422;
	ld.global.u64 	%rd6669, [%rd18012];
	ld.global.u64 	%rd6670, [%rd18016];
	ld.global.u64 	%rd6671, [%rd18018];
	ld.global.u64 	%rd6672, [%rd18019];
	ld.global.u64 	%rd6673, [%rd18020];
	// begin inline asm
	add.cc.u64 %rd6669, %rd6669, %rd17997;
	addc.cc.u64 %rd6670, %rd6670, %rd18002;
	addc.cc.u64 %rd6671, %rd6671, %rd18002;
	addc.cc.u64 %rd6672, %rd6672, %rd18002;
	addc.cc.u64 %rd6673, %rd6673, %rd18002;
	addc.u64 %rd6422, %rd6422, %rd18002;
	
	// end inline asm
	st.global.u64 	[%rd18012], %rd6669;
	st.global.u64 	[%rd18016], %rd6670;
	st.global.u64 	[%rd18018], %rd6671;
	st.global.u64 	[%rd18019], %rd6672;
	st.global.u64 	[%rd18020], %rd6673;
	st.global.u64 	[%rd18021], %rd6422;
	ld.global.u64 	%rd6687, [%rd18012];
	ld.global.u64 	%rd6688, [%rd18016];
	ld.global.u64 	%rd6689, [%rd18018];
	ld.global.u64 	%rd6690, [%rd18019];
	ld.global.u64 	%rd6691, [%rd18020];
	// begin inline asm
	add.cc.u64 %rd6687, %rd6687, %rd17997;
	addc.cc.u64 %rd6688, %rd6688, %rd18002;
	addc.cc.u64 %rd6689, %rd6689, %rd18002;
	addc.cc.u64 %rd6690, %rd6690, %rd18002;
	addc.cc.u64 %rd6691, %rd6691, %rd18002;
	addc.u64 %rd6422, %rd6422, %rd18002;
	
	// end inline asm
	st.global.u64 	[%rd18012], %rd6687;
	st.global.u64 	[%rd18016], %rd6688;
	st.global.u64 	[%rd18018], %rd6689;
	st.global.u64 	[%rd18019], %rd6690;
	st.global.u64 	[%rd18020], %rd6691;
	st.global.u64 	[%rd18021], %rd6422;
	ld.global.u64 	%rd6705, [%rd18012];
	ld.global.u64 	%rd6706, [%rd18016];
	ld.global.u64 	%rd6707, [%rd18018];
	ld.global.u64 	%rd6708, [%rd18019];
	ld.global.u64 	%rd6709, [%rd18020];
	// begin inline asm
	add.cc.u64 %rd6705, %rd6705, %rd17997;
	addc.cc.u64 %rd6706, %rd6706, %rd18002;
	addc.cc.u64 %rd6707, %rd6707, %rd18002;
	addc.cc.u64 %rd6708, %rd6708, %rd18002;
	addc.cc.u64 %rd6709, %rd6709, %rd18002;
	addc.u64 %rd6422, %rd6422, %rd18002;
	
	// end inline asm
	st.global.u64 	[%rd18012], %rd6705;
	st.global.u64 	[%rd18016], %rd6706;
	st.global.u64 	[%rd18018], %rd6707;
	st.global.u64 	[%rd18019], %rd6708;
	st.global.u64 	[%rd18020], %rd6709;
	st.global.u64 	[%rd18021], %rd6422;
	ld.global.u64 	%rd6723, [%rd18012];
	ld.global.u64 	%rd6724, [%rd18016];
	ld.global.u64 	%rd6725, [%rd18018];
	ld.global.u64 	%rd6726, [%rd18019];
	ld.global.u64 	%rd6727, [%rd18020];
	// begin inline asm
	add.cc.u64 %rd6723, %rd6723, %rd17997;
	addc.cc.u64 %rd6724, %rd6724, %rd18002;
	addc.cc.u64 %rd6725, %rd6725, %rd18002;
	addc.cc.u64 %rd6726, %rd6726, %rd18002;
	addc.cc.u64 %rd6727, %rd6727, %rd18002;
	addc.u64 %rd6422, %rd6422, %rd18002;
	
	// end inline asm
	st.global.u64 	[%rd18012], %rd6723;
	st.global.u64 	[%rd18016], %rd6724;
	st.global.u64 	[%rd18018], %rd6725;
	st.global.u64 	[%rd18019], %rd6726;
	st.global.u64 	[%rd18020], %rd6727;
	st.global.u64 	[%rd18021], %rd6422;
	ld.global.u64 	%rd6741, [%rd18012];
	ld.global.u64 	%rd6742, [%rd18016];
	ld.global.u64 	%rd6743, [%rd18018];
	ld.global.u64 	%rd6744, [%rd18019];
	ld.global.u64 	%rd6745, [%rd18020];
	// begin inline asm
	add.cc.u64 %rd6741, %rd6741, %rd17997;
	addc.cc.u64 %rd6742, %rd6742, %rd18002;
	addc.cc.u64 %rd6743, %rd6743, %rd18002;
	addc.cc.u64 %rd6744, %rd6744, %rd18002;
	addc.cc.u64 %rd6745, %rd6745, %rd18002;
	addc.u64 %rd6422, %rd6422, %rd18002;
	
	// end inline asm
	st.global.u64 	[%rd18012], %rd6741;
	st.global.u64 	[%rd18016], %rd6742;
	st.global.u64 	[%rd18018], %rd6743;
	st.global.u64 	[%rd18019], %rd6744;
	st.global.u64 	[%rd18020], %rd6745;
	st.global.u64 	[%rd18021], %rd6422;
	ld.global.u64 	%rd6759, [%rd18012];
	ld.global.u64 	%rd6760, [%rd18016];
	ld.global.u64 	%rd6761, [%rd18018];
	ld.global.u64 	%rd6762, [%rd18019];
	ld.global.u64 	%rd6763, [%rd18020];
	// begin inline asm
	add.cc.u64 %rd6759, %rd6759, %rd17997;
	addc.cc.u64 %rd6760, %rd6760, %rd18002;
	addc.cc.u64 %rd6761, %rd6761, %rd18002;
	addc.cc.u64 %rd6762, %rd6762, %rd18002;
	addc.cc.u64 %rd6763, %rd6763, %rd18002;
	addc.u64 %rd6422, %rd6422, %rd18002;
	
	// end inline asm
	st.global.u64 	[%rd18012], %rd6759;
	st.global.u64 	[%rd18016], %rd6760;
	st.global.u64 	[%rd18018], %rd6761;
	st.global.u64 	[%rd18019], %rd6762;
	st.global.u64 	[%rd18020], %rd6763;
	st.global.u64 	[%rd18021], %rd6422;
	ld.global.u64 	%rd6777, [%rd18012];
	ld.global.u64 	%rd6778, [%rd18016];
	ld.global.u64 	%rd6779, [%rd18018];
	ld.global.u64 	%rd6780, [%rd18019];
	ld.global.u64 	%rd6781, [%rd18020];
	// begin inline asm
	add.cc.u64 %rd6777, %rd6777, %rd17997;
	addc.cc.u64 %rd6778, %rd6778, %rd18002;
	addc.cc.u64 %rd6779, %rd6779, %rd18002;
	addc.cc.u64 %rd6780, %rd6780, %rd18002;
	addc.cc.u64 %rd6781, %rd6781, %rd18002;
	addc.u64 %rd6422, %rd6422, %rd18002;
	
	// end inline asm
	st.global.u64 	[%rd18012], %rd6777;
	st.global.u64 	[%rd18016], %rd6778;
	st.global.u64 	[%rd18018], %rd6779;
	st.global.u64 	[%rd18019], %rd6780;
	st.global.u64 	[%rd18020], %rd6781;
	st.global.u64 	[%rd18021], %rd6422;
	ld.global.u64 	%rd6795, [%rd18012];
	ld.global.u64 	%rd6796, [%rd18016];
	ld.global.u64 	%rd6797, [%rd18018];
	ld.global.u64 	%rd6798, [%rd18019];
	ld.global.u64 	%rd6799, [%rd18020];
	// begin inline asm
	add.cc.u64 %rd6795, %rd6795, %rd17997;
	addc.cc.u64 %rd6796, %rd6796, %rd18002;
	addc.cc.u64 %rd6797, %rd6797, %rd18002;
	addc.cc.u64 %rd6798, %rd6798, %rd18002;
	addc.cc.u64 %rd6799, %rd6799, %rd18002;
	addc.u64 %rd6422, %rd6422, %rd18002;
	
	// end inline asm
	st.global.u64 	[%rd18012], %rd6795;
	st.global.u64 	[%rd18016], %rd6796;
	st.global.u64 	[%rd18018], %rd6797;
	st.global.u64 	[%rd18019], %rd6798;
	st.global.u64 	[%rd18020], %rd6799;
	st.global.u64 	[%rd18021], %rd6422;
	ld.global.u64 	%rd6813, [%rd18012];
	ld.global.u64 	%rd6814, [%rd18016];
	ld.global.u64 	%rd6815, [%rd18018];
	ld.global.u64 	%rd6816, [%rd18019];
	ld.global.u64 	%rd6817, [%rd18020];
	// begin inline asm
	add.cc.u64 %rd6813, %rd6813, %rd17997;
	addc.cc.u64 %rd6814, %rd6814, %rd18002;
	addc.cc.u64 %rd6815, %rd6815, %rd18002;
	addc.cc.u64 %rd6816, %rd6816, %rd18002;
	addc.cc.u64 %rd6817, %rd6817, %rd18002;
	addc.u64 %rd6422, %rd6422, %rd18002;
	
	// end inline asm
	st.global.u64 	[%rd18012], %rd6813;
	st.global.u64 	[%rd18016], %rd6814;
	st.global.u64 	[%rd18018], %rd6815;
	st.global.u64 	[%rd18019], %rd6816;
	st.global.u64 	[%rd18020], %rd6817;
	st.global.u64 	[%rd18021], %rd6422;
	ld.global.u64 	%rd6831, [%rd18012];
	ld.global.u64 	%rd6832, [%rd18016];
	ld.global.u64 	%rd6833, [%rd18018];
	ld.global.u64 	%rd6834, [%rd18019];
	ld.global.u64 	%rd6835, [%rd18020];
	// begin inline asm
	add.cc.u64 %rd6831, %rd6831, %rd17997;
	addc.cc.u64 %rd6832, %rd6832, %rd18002;
	addc.cc.u64 %rd6833, %rd6833, %rd18002;
	addc.cc.u64 %rd6834, %rd6834, %rd18002;
	addc.cc.u64 %rd6835, %rd6835, %rd18002;
	addc.u64 %rd6422, %rd6422, %rd18002;
	
	// end inline asm
	st.global.u64 	[%rd18012], %rd6831;
	st.global.u64 	[%rd18016], %rd6832;
	st.global.u64 	[%rd18018], %rd6833;
	st.global.u64 	[%rd18019], %rd6834;
	st.global.u64 	[%rd18020], %rd6835;
	st.global.u64 	[%rd18021], %rd6422;
	ld.global.u64 	%rd6849, [%rd18012];
	ld.global.u64 	%rd6850, [%rd18016];
	ld.global.u64 	%rd6851, [%rd18018];
	ld.global.u64 	%rd6852, [%rd18019];
	ld.global.u64 	%rd6853, [%rd18020];
	// begin inline asm
	add.cc.u64 %rd6849, %rd6849, %rd17997;
	addc.cc.u64 %rd6850, %rd6850, %rd18002;
	addc.cc.u64 %rd6851, %rd6851, %rd18002;
	addc.cc.u64 %rd6852, %rd6852, %rd18002;
	addc.cc.u64 %rd6853, %rd6853, %rd18002;
	addc.u64 %rd6422, %rd6422, %rd18002;
	
	// end inline asm
	st.global.u64 	[%rd18012], %rd6849;
	st.global.u64 	[%rd18016], %rd6850;
	st.global.u64 	[%rd18018], %rd6851;
	st.global.u64 	[%rd18019], %rd6852;
	st.global.u64 	[%rd18020], %rd6853;
	st.global.u64 	[%rd18021], %rd6422;
	ld.global.u64 	%rd6867, [%rd18012];
	ld.global.u64 	%rd6868, [%rd18016];
	ld.global.u64 	%rd6869, [%rd18018];
	ld.global.u64 	%rd6870, [%rd18019];
	ld.global.u64 	%rd6871, [%rd18020];
	// begin inline asm
	add.cc.u64 %rd6867, %rd6867, %rd17997;
	addc.cc.u64 %rd6868, %rd6868, %rd18002;
	addc.cc.u64 %rd6869, %rd6869, %rd18002;
	addc.cc.u64 %rd6870, %rd6870, %rd18002;
	addc.cc.u64 %rd6871, %rd6871, %rd18002;
	addc.u64 %rd6422, %rd6422, %rd18002;
	
	// end inline asm
	st.global.u64 	[%rd18012], %rd6867;
	st.global.u64 	[%rd18016], %rd6868;
	st.global.u64 	[%rd18018], %rd6869;
	st.global.u64 	[%rd18019], %rd6870;
	st.global.u64 	[%rd18020], %rd6871;
	st.global.u64 	[%rd18021], %rd6422;
	ld.global.u64 	%rd6885, [%rd18012];
	ld.global.u64 	%rd6886, [%rd18016];
	ld.global.u64 	%rd6887, [%rd18018];
	ld.global.u64 	%rd6888, [%rd18019];
	ld.global.u64 	%rd6889, [%rd18020];
	// begin inline asm
	add.cc.u64 %rd6885, %rd6885, %rd17997;
	addc.cc.u64 %rd6886, %rd6886, %rd18002;
	addc.cc.u64 %rd6887, %rd6887, %rd18002;
	addc.cc.u64 %rd6888, %rd6888, %rd18002;
	addc.cc.u64 %rd6889, %rd6889, %rd18002;
	addc.u64 %rd6422, %rd6422, %rd18002;
	
	// end inline asm
	st.global.u64 	[%rd18012], %rd6885;
	st.global.u64 	[%rd18016], %rd6886;
	st.global.u64 	[%rd18018], %rd6887;
	st.global.u64 	[%rd18019], %rd6888;
	st.global.u64 	[%rd18020], %rd6889;
	st.global.u64 	[%rd18021], %rd6422;
	ld.global.u64 	%rd6903, [%rd18012];
	ld.global.u64 	%rd6904, [%rd18016];
	ld.global.u64 	%rd6905, [%rd18018];
	ld.global.u64 	%rd6906, [%rd18019];
	ld.global.u64 	%rd6907, [%rd18020];
	// begin inline asm
	add.cc.u64 %rd6903, %rd6903, %rd17997;
	addc.cc.u64 %rd6904, %rd6904, %rd18002;
	addc.cc.u64 %rd6905, %rd6905, %rd18002;
	addc.cc.u64 %rd6906, %rd6906, %rd18002;
	addc.cc.u64 %rd6907, %rd6907, %rd18002;
	addc.u64 %rd6422, %rd6422, %rd18002;
	
	// end inline asm
	st.global.u64 	[%rd18012], %rd6903;
	st.global.u64 	[%rd18016], %rd6904;
	st.global.u64 	[%rd18018], %rd6905;
	st.global.u64 	[%rd18019], %rd6906;
	st.global.u64 	[%rd18020], %rd6907;
	st.global.u64 	[%rd18021], %rd6422;
	ld.global.u64 	%rd6921, [%rd18012];
	ld.global.u64 	%rd6922, [%rd18016];
	ld.global.u64 	%rd6923, [%rd18018];
	ld.global.u64 	%rd6924, [%rd18019];
	ld.global.u64 	%rd6925, [%rd18020];
	// begin inline asm
	add.cc.u64 %rd6921, %rd6921, %rd17997;
	addc.cc.u64 %rd6922, %rd6922, %rd18002;
	addc.cc.u64 %rd6923, %rd6923, %rd18002;
	addc.cc.u64 %rd6924, %rd6924, %rd18002;
	addc.cc.u64 %rd6925, %rd6925, %rd18002;
	addc.u64 %rd6422, %rd6422, %rd18002;
	
	// end inline asm
	st.global.u64 	[%rd18012], %rd6921;
	st.global.u64 	[%rd18016], %rd6922;
	st.global.u64 	[%rd18018], %rd6923;
	st.global.u64 	[%rd18019], %rd6924;
	st.global.u64 	[%rd18020], %rd6925;
	st.global.u64 	[%rd18021], %rd6422;
	ld.global.u64 	%rd6939, [%rd18012];
	ld.global.u64 	%rd6940, [%rd18016];
	ld.global.u64 	%rd6941, [%rd18018];
	ld.global.u64 	%rd6942, [%rd18019];
	ld.global.u64 	%rd6943, [%rd18020];
	// begin inline asm
	add.cc.u64 %rd6939, %rd6939, %rd17997;
	addc.cc.u64 %rd6940, %rd6940, %rd18002;
	addc.cc.u64 %rd6941, %rd6941, %rd18002;
	addc.cc.u64 %rd6942, %rd6942, %rd18002;
	addc.cc.u64 %rd6943, %rd6943, %rd18002;
	addc.u64 %rd6422, %rd6422, %rd18002;
	
	// end inline asm
	st.global.u64 	[%rd18012], %rd6939;
	st.global.u64 	[%rd18016], %rd6940;
	st.global.u64 	[%rd18018], %rd6941;
	st.global.u64 	[%rd18019], %rd6942;
	st.global.u64 	[%rd18020], %rd6943;
	st.global.u64 	[%rd18021], %rd6422;
	ld.global.u64 	%rd6957, [%rd18012];
	ld.global.u64 	%rd6958, [%rd18016];
	ld.global.u64 	%rd6959, [%rd18018];
	ld.global.u64 	%rd6960, [%rd18019];
	ld.global.u64 	%rd6961, [%rd18020];
	// begin inline asm
	add.cc.u64 %rd6957, %rd6957, %rd17997;
	addc.cc.u64 %rd6958, %rd6958, %rd18002;
	addc.cc.u64 %rd6959, %rd6959, %rd18002;
	addc.cc.u64 %rd6960, %rd6960, %rd18002;
	addc.cc.u64 %rd6961, %rd6961, %rd18002;
	addc.u64 %rd6422, %rd6422, %rd18002;
	
	// end inline asm
	st.global.u64 	[%rd18012], %rd6957;
	st.global.u64 	[%rd18016], %rd6958;
	st.global.u64 	[%rd18018], %rd6959;
	st.global.u64 	[%rd18019], %rd6960;
	st.global.u64 	[%rd18020], %rd6961;
	st.global.u64 	[%rd18021], %rd6422;
	ld.global.u64 	%rd6975, [%rd18012];
	ld.global.u64 	%rd6976, [%rd18016];
	ld.global.u64 	%rd6977, [%rd18018];
	ld.global.u64 	%rd6978, [%rd18019];
	ld.global.u64 	%rd6979, [%rd18020];
	// begin inline asm
	add.cc.u64 %rd6975, %rd6975, %rd17997;
	addc.cc.u64 %rd6976, %rd6976, %rd18002;
	addc.cc.u64 %rd6977, %rd6977, %rd18002;
	addc.cc.u64 %rd6978, %rd6978, %rd18002;
	addc.cc.u64 %rd6979, %rd6979, %rd18002;
	addc.u64 %rd6422, %rd6422, %rd18002;
	
	// end inline asm
	st.global.u64 	[%rd18012], %rd6975;
	st.global.u64 	[%rd18016], %rd6976;
	st.global.u64 	[%rd18018], %rd6977;
	st.global.u64 	[%rd18019], %rd6978;
	st.global.u64 	[%rd18020], %rd6979;
	st.global.u64 	[%rd18021], %rd6422;
	ld.global.u64 	%rd6993, [%rd18012];
	ld.global.u64 	%rd6994, [%rd18016];
	ld.global.u64 	%rd6995, [%rd18018];
	ld.global.u64 	%rd6996, [%rd18019];
	ld.global.u64 	%rd6997, [%rd18020];
	// begin inline asm
	add.cc.u64 %rd6993, %rd6993, %rd17997;
	addc.cc.u64 %rd6994, %rd6994, %rd18002;
	addc.cc.u64 %rd6995, %rd6995, %rd18002;
	addc.cc.u64 %rd6996, %rd6996, %rd18002;
	addc.cc.u64 %rd6997, %rd6997, %rd18002;
	addc.u64 %rd6422, %rd6422, %rd18002;
	
	// end inline asm
	st.global.u64 	[%rd18012], %rd6993;
	st.global.u64 	[%rd18016], %rd6994;
	st.global.u64 	[%rd18018], %rd6995;
	st.global.u64 	[%rd18019], %rd6996;
	st.global.u64 	[%rd18020], %rd6997;
	st.global.u64 	[%rd18021], %rd6422;
	ld.global.u64 	%rd7011, [%rd18012];
	ld.global.u64 	%rd7012, [%rd18016];
	ld.global.u64 	%rd7013, [%rd18018];
	ld.global.u64 	%rd7014, [%rd18019];
	ld.global.u64 	%rd7015, [%rd18020];
	// begin inline asm
	add.cc.u64 %rd7011, %rd7011, %rd17997;
	addc.cc.u64 %rd7012, %rd7012, %rd18002;
	addc.cc.u64 %rd7013, %rd7013, %rd18002;
	addc.cc.u64 %rd7014, %rd7014, %rd18002;
	addc.cc.u64 %rd7015, %rd7015, %rd18002;
	addc.u64 %rd6422, %rd6422, %rd18002;
	
	// end inline asm
	st.global.u64 	[%rd18012], %rd7011;
	st.global.u64 	[%rd18016], %rd7012;
	st.global.u64 	[%rd18018], %rd7013;
	st.global.u64 	[%rd18019], %rd7014;
	st.global.u64 	[%rd18020], %rd7015;
	st.global.u64 	[%rd18021], %rd6422;
	ld.global.u64 	%rd7029, [%rd18012];
	ld.global.u64 	%rd7030, [%rd18016];
	ld.global.u64 	%rd7031, [%rd18018];
	ld.global.u64 	%rd7032, [%rd18019];
	ld.global.u64 	%rd7033, [%rd18020];
	// begin inline asm
	add.cc.u64 %rd7029, %rd7029, %rd17997;
	addc.cc.u64 %rd7030, %rd7030, %rd18002;
	addc.cc.u64 %rd7031, %rd7031, %rd18002;
	addc.cc.u64 %rd7032, %rd7032, %rd18002;
	addc.cc.u64 %rd7033, %rd7033, %rd18002;
	addc.u64 %rd6422, %rd6422, %rd18002;
	
	// end inline asm
	st.global.u64 	[%rd18012], %rd7029;
	st.global.u64 	[%rd18016], %rd7030;
	st.global.u64 	[%rd18018], %rd7031;
	st.global.u64 	[%rd18019], %rd7032;
	st.global.u64 	[%rd18020], %rd7033;
	st.global.u64 	[%rd18021], %rd6422;
	ld.global.u64 	%rd7047, [%rd18012];
	ld.global.u64 	%rd7048, [%rd18016];
	ld.global.u64 	%rd7049, [%rd18018];
	ld.global.u64 	%rd7050, [%rd18019];
	ld.global.u64 	%rd7051, [%rd18020];
	// begin inline asm
	add.cc.u64 %rd7047, %rd7047, %rd17997;
	addc.cc.u64 %rd7048, %rd7048, %rd18002;
	addc.cc.u64 %rd7049, %rd7049, %rd18002;
	addc.cc.u64 %rd7050, %rd7050, %rd18002;
	addc.cc.u64 %rd7051, %rd7051, %rd18002;
	addc.u64 %rd6422, %rd6422, %rd18002;
	
	// end inline asm
	st.global.u64 	[%rd18012], %rd7047;
	st.global.u64 	[%rd18016], %rd7048;
	st.global.u64 	[%rd18018], %rd7049;
	st.global.u64 	[%rd18019], %rd7050;
	st.global.u64 	[%rd18020], %rd7051;
	st.global.u64 	[%rd18021], %rd6422;
	ld.global.u64 	%rd7065, [%rd18012];
	ld.global.u64 	%rd7066, [%rd18016];
	ld.global.u64 	%rd7067, [%rd18018];
	ld.global.u64 	%rd7068, [%rd18019];
	ld.global.u64 	%rd7069, [%rd18020];
	// begin inline asm
	add.cc.u64 %rd7065, %rd7065, %rd17997;
	addc.cc.u64 %rd7066, %rd7066, %rd18002;
	addc.cc.u64 %rd7067, %rd7067, %rd18002;
	addc.cc.u64 %rd7068, %rd7068, %rd18002;
	addc.cc.u64 %rd7069, %rd7069, %rd18002;
	addc.u64 %rd6422, %rd6422, %rd18002;
	
	// end inline asm
	st.global.u64 	[%rd18012], %rd7065;
	st.global.u64 	[%rd18016], %rd7066;
	st.global.u64 	[%rd18018], %rd7067;
	st.global.u64 	[%rd18019], %rd7068;
	st.global.u64 	[%rd18020], %rd7069;
	st.global.u64 	[%rd18021], %rd6422;
	ld.global.u64 	%rd7083, [%rd18012];
	ld.global.u64 	%rd7084, [%rd18016];
	ld.global.u64 	%rd7085, [%rd18018];
	ld.global.u64 	%rd7086, [%rd18019];
	ld.global.u64 	%rd7087, [%rd18020];
	// begin inline asm
	add.cc.u64 %rd7083, %rd7083, %rd17997;
	addc.cc.u64 %rd7084, %rd7084, %rd18002;
	addc.cc.u64 %rd7085, %rd7085, %rd18002;
	addc.cc.u64 %rd7086, %rd7086, %rd18002;
	addc.cc.u64 %rd7087, %rd7087, %rd18002;
	addc.u64 %rd6422, %rd6422, %rd18002;
	
	// end inline asm
	st.global.u64 	[%rd18012], %rd7083;
	st.global.u64 	[%rd18016], %rd7084;
	st.global.u64 	[%rd18018], %rd7085;
	st.global.u64 	[%rd18019], %rd7086;
	st.global.u64 	[%rd18020], %rd7087;
	st.global.u64 	[%rd18021], %rd6422;
	ld.global.u64 	%rd7101, [%rd18012];
	ld.global.u64 	%rd7102, [%rd18016];
	ld.global.u64 	%rd7103, [%rd18018];
	ld.global.u64 	%rd7104, [%rd18019];
	ld.global.u64 	%rd7105, [%rd18020];
	// begin inline asm
	add.cc.u64 %rd7101, %rd7101, %rd17997;
	addc.cc.u64 %rd7102, %rd7102, %rd18002;
	addc.cc.u64 %rd7103, %rd7103, %rd18002;
	addc.cc.u64 %rd7104, %rd7104, %rd18002;
	addc.cc.u64 %rd7105, %rd7105, %rd18002;
	addc.u64 %rd6422, %rd6422, %rd18002;
	
	// end inline asm
	st.global.u64 	[%rd18012], %rd7101;
	st.global.u64 	[%rd18016], %rd7102;
	st.global.u64 	[%rd18018], %rd7103;
	st.global.u64 	[%rd18019], %rd7104;
	st.global.u64 	[%rd18020], %rd7105;
	st.global.u64 	[%rd18021], %rd6422;
	ld.global.u64 	%rd7119, [%rd18012];
	ld.global.u64 	%rd7120, [%rd18016];
	ld.global.u64 	%rd7121, [%rd18018];
	ld.global.u64 	%rd7122, [%rd18019];
	ld.global.u64 	%rd7123, [%rd18020];
	// begin inline asm
	add.cc.u64 %rd7119, %rd7119, %rd17997;
	addc.cc.u64 %rd7120, %rd7120, %rd18002;
	addc.cc.u64 %rd7121, %rd7121, %rd18002;
	addc.cc.u64 %rd7122, %rd7122, %rd18002;
	addc.cc.u64 %rd7123, %rd7123, %rd18002;
	addc.u64 %rd6422, %rd6422, %rd18002;
	
	// end inline asm
	st.global.u64 	[%rd18012], %rd7119;
	st.global.u64 	[%rd18016], %rd7120;
	st.global.u64 	[%rd18018], %rd7121;
	st.global.u64 	[%rd18019], %rd7122;
	st.global.u64 	[%rd18020], %rd7123;
	st.global.u64 	[%rd18021], %rd6422;
	ld.global.u64 	%rd7137, [%rd18012];
	ld.global.u64 	%rd7138, [%rd18016];
	ld.global.u64 	%rd7139, [%rd18018];
	ld.global.u64 	%rd7140, [%rd18019];
	ld.global.u64 	%rd7141, [%rd18020];
	// begin inline asm
	add.cc.u64 %rd7137, %rd7137, %rd17997;
	addc.cc.u64 %rd7138, %rd7138, %rd18002;
	addc.cc.u64 %rd7139, %rd7139, %rd18002;
	addc.cc.u64 %rd7140, %rd7140, %rd18002;
	addc.cc.u64 %rd7141, %rd7141, %rd18002;
	addc.u64 %rd6422, %rd6422, %rd18002;
	
	// end inline asm
	st.global.u64 	[%rd18012], %rd7137;
	st.global.u64 	[%rd18016], %rd7138;
	st.global.u64 	[%rd18018], %rd7139;
	st.global.u64 	[%rd18019], %rd7140;
	st.global.u64 	[%rd18020], %rd7141;
	st.global.u64 	[%rd18021], %rd6422;
	ld.global.u64 	%rd7155, [%rd18012];
	ld.global.u64 	%rd7156, [%rd18016];
	ld.global.u64 	%rd7157, [%rd18018];
	ld.global.u64 	%rd7158, [%rd18019];
	ld.global.u64 	%rd7159, [%rd18020];
	// begin inline asm
	add.cc.u64 %rd7155, %rd7155, %rd17997;
	addc.cc.u64 %rd7156, %rd7156, %rd18002;
	addc.cc.u64 %rd7157, %rd7157, %rd18002;
	addc.cc.u64 %rd7158, %rd7158, %rd18002;
	addc.cc.u64 %rd7159, %rd7159, %rd18002;
	addc.u64 %rd6422, %rd6422, %rd18002;
	
	// end inline asm
	st.global.u64 	[%rd18012], %rd7155;
	st.global.u64 	[%rd18016], %rd7156;
	st.global.u64 	[%rd18018], %rd7157;
	st.global.u64 	[%rd18019], %rd7158;
	st.global.u64 	[%rd18020], %rd7159;
	st.global.u64 	[%rd18021], %rd6422;
	ld.global.u64 	%rd7173, [%rd18012];
	ld.global.u64 	%rd7174, [%rd18016];
	ld.global.u64 	%rd7175, [%rd18018];
	ld.global.u64 	%rd7176, [%rd18019];
	ld.global.u64 	%rd7177, [%rd18020];
	// begin inline asm
	add.cc.u64 %rd7173, %rd7173, %rd17997;
	addc.cc.u64 %rd7174, %rd7174, %rd18002;
	addc.cc.u64 %rd7175, %rd7175, %rd18002;
	addc.cc.u64 %rd7176, %rd7176, %rd18002;
	addc.cc.u64 %rd7177, %rd7177, %rd18002;
	addc.u64 %rd6422, %rd6422, %rd18002;
	
	// end inline asm
	st.global.u64 	[%rd18012], %rd7173;
	st.global.u64 	[%rd18016], %rd7174;
	st.global.u64 	[%rd18018], %rd7175;
	st.global.u64 	[%rd18019], %rd7176;
	st.global.u64 	[%rd18020], %rd7177;
	st.global.u64 	[%rd18021], %rd6422;
	ld.global.u64 	%rd7191, [%rd18012];
	ld.global.u64 	%rd7192, [%rd18016];
	ld.global.u64 	%rd7193, [%rd18018];
	ld.global.u64 	%rd7194, [%rd18019];
	ld.global.u64 	%rd7195, [%rd18020];
	// begin inline asm
	add.cc.u64 %rd7191, %rd7191, %rd17997;
	addc.cc.u64 %rd7192, %rd7192, %rd18002;
	addc.cc.u64 %rd7193, %rd7193, %rd18002;
	addc.cc.u64 %rd7194, %rd7194, %rd18002;
	addc.cc.u64 %rd7195, %rd7195, %rd18002;
	addc.u64 %rd6422, %rd6422, %rd18002;
	
	// end inline asm
	st.global.u64 	[%rd18012], %rd7191;
	st.global.u64 	[%rd18016], %rd7192;
	st.global.u64 	[%rd18018], %rd7193;
	st.global.u64 	[%rd18019], %rd7194;
	st.global.u64 	[%rd18020], %rd7195;
	st.global.u64 	[%rd18021], %rd6422;
	ld.global.u64 	%rd7209, [%rd18012];
	ld.global.u64 	%rd7210, [%rd18016];
	ld.global.u64 	%rd7211, [%rd18018];
	ld.global.u64 	%rd7212, [%rd18019];
	ld.global.u64 	%rd7213, [%rd18020];
	// begin inline asm
	add.cc.u64 %rd7209, %rd7209, %rd17997;
	addc.cc.u64 %rd7210, %rd7210, %rd18002;
	addc.cc.u64 %rd7211, %rd7211, %rd18002;
	addc.cc.u64 %rd7212, %rd7212, %rd18002;
	addc.cc.u64 %rd7213, %rd7213, %rd18002;
	addc.u64 %rd6422, %rd6422, %rd18002;
	
	// end inline asm
	st.global.u64 	[%rd18012], %rd7209;
	st.global.u64 	[%rd18016], %rd7210;
	st.global.u64 	[%rd18018], %rd7211;
	st.global.u64 	[%rd18019], %rd7212;
	st.global.u64 	[%rd18020], %rd7213;
	st.global.u64 	[%rd18021], %rd6422;
	ld.global.u64 	%rd7227, [%rd18012];
	ld.global.u64 	%rd7228, [%rd18016];
	ld.global.u64 	%rd7229, [%rd18018];
	ld.global.u64 	%rd7230, [%rd18019];
	ld.global.u64 	%rd7231, [%rd18020];
	// begin inline asm
	add.cc.u64 %rd7227, %rd7227, %rd17997;
	addc.cc.u64 %rd7228, %rd7228, %rd18002;
	addc.cc.u64 %rd7229, %rd7229, %rd18002;
	addc.cc.u64 %rd7230, %rd7230, %rd18002;
	addc.cc.u64 %rd7231, %rd7231, %rd18002;
	addc.u64 %rd6422, %rd6422, %rd18002;
	
	// end inline asm
	st.global.u64 	[%rd18012], %rd7227;
	st.global.u64 	[%rd18016], %rd7228;
	st.global.u64 	[%rd18018], %rd7229;
	st.global.u64 	[%rd18019], %rd7230;
	st.global.u64 	[%rd18020], %rd7231;
	st.global.u64 	[%rd18021], %rd6422;
	ld.global.u64 	%rd7245, [%rd18012];
	ld.global.u64 	%rd7246, [%rd18016];
	ld.global.u64 	%rd7247, [%rd18018];
	ld.global.u64 	%rd7248, [%rd18019];
	ld.global.u64 	%rd7249, [%rd18020];
	// begin inline asm
	add.cc.u64 %rd7245, %rd7245, %rd17997;
	addc.cc.u64 %rd7246, %rd7246, %rd18002;
	addc.cc.u64 %rd7247, %rd7247, %rd18002;
	addc.cc.u64 %rd7248, %rd7248, %rd18002;
	addc.cc.u64 %rd7249, %rd7249, %rd18002;
	addc.u64 %rd6422, %rd6422, %rd18002;
	
	// end inline asm
	st.global.u64 	[%rd18012], %rd7245;
	st.global.u64 	[%rd18016], %rd7246;
	st.global.u64 	[%rd18018], %rd7247;
	st.global.u64 	[%rd18019], %rd7248;
	st.global.u64 	[%rd18020], %rd7249;
	st.global.u64 	[%rd18021], %rd6422;
	ld.global.u64 	%rd7263, [%rd18012];
	ld.global.u64 	%rd7264, [%rd18016];
	ld.global.u64 	%rd7265, [%rd18018];
	ld.global.u64 	%rd7266, [%rd18019];
	ld.global.u64 	%rd7267, [%rd18020];
	// begin inline asm
	add.cc.u64 %rd7263, %rd7263, %rd17997;
	addc.cc.u64 %rd7264, %rd7264, %rd18002;
	addc.cc.u64 %rd7265, %rd7265, %rd18002;
	addc.cc.u64 %rd7266, %rd7266, %rd18002;
	addc.cc.u64 %rd7267, %rd7267, %rd18002;
	addc.u64 %rd6422, %rd6422, %rd18002;
	
	// end inline asm
	st.global.u64 	[%rd18012], %rd7263;
	st.global.u64 	[%rd18016], %rd7264;
	st.global.u64 	[%rd18018], %rd7265;
	st.global.u64 	[%rd18019], %rd7266;
	st.global.u64 	[%rd18020], %rd7267;
	st.global.u64 	[%rd18021], %rd6422;
	ld.global.u64 	%rd7281, [%rd18012];
	ld.global.u64 	%rd7282, [%rd18016];
	ld.global.u64 	%rd7283, [%rd18018];
	ld.global.u64 	%rd7284, [%rd18019];
	ld.global.u64 	%rd7285, [%rd18020];
	// begin inline asm
	add.cc.u64 %rd7281, %rd7281, %rd17997;
	addc.cc.u64 %rd7282, %rd7282, %rd18002;
	addc.cc.u64 %rd7283, %rd7283, %rd18002;
	addc.cc.u64 %rd7284, %rd7284, %rd18002;
	addc.cc.u64 %rd7285, %rd7285, %rd18002;
	addc.u64 %rd6422, %rd6422, %rd18002;
	
	// end inline asm
	st.global.u64 	[%rd18012], %rd7281;
	st.global.u64 	[%rd18016], %rd7282;
	st.global.u64 	[%rd18018], %rd7283;
	st.global.u64 	[%rd18019], %rd7284;
	st.global.u64 	[%rd18020], %rd7285;
	st.global.u64 	[%rd18021], %rd6422;
	ld.global.u64 	%rd7299, [%rd18012];
	ld.global.u64 	%rd7300, [%rd18016];
	ld.global.u64 	%rd7301, [%rd18018];
	ld.global.u64 	%rd7302, [%rd18019];
	ld.global.u64 	%rd7303, [%rd18020];
	// begin inline asm
	add.cc.u64 %rd7299, %rd7299, %rd17997;
	addc.cc.u64 %rd7300, %rd7300, %rd18002;
	addc.cc.u64 %rd7301, %rd7301, %rd18002;
	addc.cc.u64 %rd7302, %rd7302, %rd18002;
	addc.cc.u64 %rd7303, %rd7303, %rd18002;
	addc.u64 %rd6422, %rd6422, %rd18002;
	
	// end inline asm
	st.global.u64 	[%rd18012], %rd7299;
	st.global.u64 	[%rd18016], %rd7300;
	st.global.u64 	[%rd18018], %rd7301;
	st.global.u64 	[%rd18019], %rd7302;
	st.global.u64 	[%rd18020], %rd7303;
	st.global.u64 	[%rd18021], %rd6422;
	ld.global.u64 	%rd7317, [%rd18012];
	ld.global.u64 	%rd7318, [%rd18016];
	ld.global.u64 	%rd7319, [%rd18018];
	ld.global.u64 	%rd7320, [%rd18019];
	ld.global.u64 	%rd7321, [%rd18020];
	// begin inline asm
	add.cc.u64 %rd7317, %rd7317, %rd17997;
	addc.cc.u64 %rd7318, %rd7318, %rd18002;
	addc.cc.u64 %rd7319, %rd7319, %rd18002;
	addc.cc.u64 %rd7320, %rd7320, %rd18002;
	addc.cc.u64 %rd7321, %rd7321, %rd18002;
	addc.u64 %rd6422, %rd6422, %rd18002;
	
	// end inline asm
	st.global.u64 	[%rd18012], %rd7317;
	st.global.u64 	[%rd18016], %rd7318;
	st.global.u64 	[%rd18018], %rd7319;
	st.global.u64 	[%rd18019], %rd7320;
	st.global.u64 	[%rd18020], %rd7321;
	st.global.u64 	[%rd18021], %rd6422;
	ld.global.u64 	%rd7335, [%rd18012];
	ld.global.u64 	%rd7336, [%rd18016];
	ld.global.u64 	%rd7337, [%rd18018];
	ld.global.u64 	%rd7338, [%rd18019];
	ld.global.u64 	%rd7339, [%rd18020];
	// begin inline asm
	add.cc.u64 %rd7335, %rd7335, %rd17997;
	addc.cc.u64 %rd7336, %rd7336, %rd18002;
	addc.cc.u64 %rd7337, %rd7337, %rd18002;
	addc.cc.u64 %rd7338, %rd7338, %rd18002;
	addc.cc.u64 %rd7339, %rd7339, %rd18002;
	addc.u64 %rd6422, %rd6422, %rd18002;
	
	// end inline asm
	st.global.u64 	[%rd18012], %rd7335;
	st.global.u64 	[%rd18016], %rd7336;
	st.global.u64 	[%rd18018], %rd7337;
	st.global.u64 	[%rd18019], %rd7338;
	st.global.u64 	[%rd18020], %rd7339;
	st.global.u64 	[%rd18021], %rd6422;
	ld.global.u64 	%rd7353, [%rd18012];
	ld.global.u64 	%rd7354, [%rd18016];
	ld.global.u64 	%rd7355, [%rd18018];
	ld.global.u64 	%rd7356, [%rd18019];
	ld.global.u64 	%rd7357, [%rd18020];
	// begin inline asm
	add.cc.u64 %rd7353, %rd7353, %rd17997;
	addc.cc.u64 %rd7354, %rd7354, %rd18002;
	addc.cc.u64 %rd7355, %rd7355, %rd18002;
	addc.cc.u64 %rd7356, %rd7356, %rd18002;
	addc.cc.u64 %rd7357, %rd7357, %rd18002;
	addc.u64 %rd6422, %rd6422, %rd18002;
	
	// end inline asm
	st.global.u64 	[%rd18012], %rd7353;
	st.global.u64 	[%rd18016], %rd7354;
	st.global.u64 	[%rd18018], %rd7355;
	st.global.u64 	[%rd18019], %rd7356;
	st.global.u64 	[%rd18020], %rd7357;
	st.global.u64 	[%rd18021], %rd6422;
	ld.global.u64 	%rd7371, [%rd18012];
	ld.global.u64 	%rd7372, [%rd18016];
	ld.global.u64 	%rd7373, [%rd18018];
	ld.global.u64 	%rd7374, [%rd18019];
	ld.global.u64 	%rd7375, [%rd18020];
	// begin inline asm
	add.cc.u64 %rd7371, %rd7371, %rd17997;
	addc.cc.u64 %rd7372, %rd7372, %rd18002;
	addc.cc.u64 %rd7373, %rd7373, %rd18002;
	addc.cc.u64 %rd7374, %rd7374, %rd18002;
	addc.cc.u64 %rd7375, %rd7375, %rd18002;
	addc.u64 %rd6422, %rd6422, %rd18002;
	
	// end inline asm
	st.global.u64 	[%rd18012], %rd7371;
	st.global.u64 	[%rd18016], %rd7372;
	st.global.u64 	[%rd18018], %rd7373;
	st.global.u64 	[%rd18019], %rd7374;
	st.global.u64 	[%rd18020], %rd7375;
	st.global.u64 	[%rd18021], %rd6422;
	ld.global.u64 	%rd7389, [%rd18012];
	ld.global.u64 	%rd7390, [%rd18016];
	ld.global.u64 	%rd7391, [%rd18018];
	ld.global.u64 	%rd7392, [%rd18019];
	ld.global.u64 	%rd7393, [%rd18020];
	// begin inline asm
	add.cc.u64 %rd7389, %rd7389, %rd17997;
	addc.cc.u64 %rd7390, %rd7390, %rd18002;
	addc.cc.u64 %rd7391, %rd7391, %rd18002;
	addc.cc.u64 %rd7392, %rd7392, %rd18002;
	addc.cc.u64 %rd7393, %rd7393, %rd18002;
	addc.u64 %rd6422, %rd6422, %rd18002;
	
	// end inline asm
	st.global.u64 	[%rd18012], %rd7389;
	st.global.u64 	[%rd18016], %rd7390;
	st.global.u64 	[%rd18018], %rd7391;
	st.global.u64 	[%rd18019], %rd7392;
	st.global.u64 	[%rd18020], %rd7393;
	st.global.u64 	[%rd18021], %rd6422;
	ld.global.u64 	%rd7407, [%rd18012];
	ld.global.u64 	%rd7408, [%rd18016];
	ld.global.u64 	%rd7409, [%rd18018];
	ld.global.u64 	%rd7410, [%rd18019];
	ld.global.u64 	%rd7411, [%rd18020];
	// begin inline asm
	add.cc.u64 %rd7407, %rd7407, %rd17997;
	addc.cc.u64 %rd7408, %rd7408, %rd18002;
	addc.cc.u64 %rd7409, %rd7409, %rd18002;
	addc.cc.u64 %rd7410, %rd7410, %rd18002;
	addc.cc.u64 %rd7411, %rd7411, %rd18002;
	addc.u64 %rd6422, %rd6422, %rd18002;
	
	// end inline asm
	st.global.u64 	[%rd18012], %rd7407;
	st.global.u64 	[%rd18016], %rd7408;
	st.global.u64 	[%rd18018], %rd7409;
	st.global.u64 	[%rd18019], %rd7410;
	st.global.u64 	[%rd18020], %rd7411;
	st.global.u64 	[%rd18021], %rd6422;
	ld.global.u64 	%rd7425, [%rd18012];
	ld.global.u64 	%rd7426, [%rd18016];
	ld.global.u64 	%rd7427, [%rd18018];
	ld.global.u64 	%rd7428, [%rd18019];
	ld.global.u64 	%rd7429, [%rd18020];
	// begin inline asm
	add.cc.u64 %rd7425, %rd7425, %rd17997;
	addc.cc.u64 %rd7426, %rd7426, %rd18002;
	addc.cc.u64 %rd7427, %rd7427, %rd18002;
	addc.cc.u64 %rd7428, %rd7428, %rd18002;
	addc.cc.u64 %rd7429, %rd7429, %rd18002;
	addc.u64 %rd6422, %rd6422, %rd18002;
	
	// end inline asm
	st.global.u64 	[%rd18012], %rd7425;
	st.global.u64 	[%rd18016], %rd7426;
	st.global.u64 	[%rd18018], %rd7427;
	st.global.u64 	[%rd18019], %rd7428;
	st.global.u64 	[%rd18020], %rd7429;
	st.global.u64 	[%rd18021], %rd6422;
	ld.global.u64 	%rd7443, [%rd18012];
	ld.global.u64 	%rd7444, [%rd18016];
	ld.global.u64 	%rd7445, [%rd18018];
	ld.global.u64 	%rd7446, [%rd18019];
	ld.global.u64 	%rd7447, [%rd18020];
	// begin inline asm
	add.cc.u64 %rd7443, %rd7443, %rd17997;
	addc.cc.u64 %rd7444, %rd7444, %rd18002;
	addc.cc.u64 %rd7445, %rd7445, %rd18002;
	addc.cc.u64 %rd7446, %rd7446, %rd18002;
	addc.cc.u64 %rd7447, %rd7447, %rd18002;
	addc.u64 %rd6422, %rd6422, %rd18002;
	
	// end inline asm
	st.global.u64 	[%rd18012], %rd7443;
	st.global.u64 	[%rd18016], %rd7444;
	st.global.u64 	[%rd18018], %rd7445;
	st.global.u64 	[%rd18019], %rd7446;
	st.global.u64 	[%rd18020], %rd7447;
	st.global.u64 	[%rd18021], %rd6422;
	ld.global.u64 	%rd7461, [%rd18012];
	ld.global.u64 	%rd7462, [%rd18016];
	ld.global.u64 	%rd7463, [%rd18018];
	ld.global.u64 	%rd7464, [%rd18019];
	ld.global.u64 	%rd7465, [%rd18020];
	// begin inline asm
	add.cc.u64 %rd7461, %rd7461, %rd17997;
	addc.cc.u64 %rd7462, %rd7462, %rd18002;
	addc.cc.u64 %rd7463, %rd7463, %rd18002;
	addc.cc.u64 %rd7464, %rd7464, %rd18002;
	addc.cc.u64 %rd7465, %rd7465, %rd18002;
	addc.u64 %rd6422, %rd6422, %rd18002;
	
	// end inline asm
	st.global.u64 	[%rd18012], %rd7461;
	st.global.u64 	[%rd18016], %rd7462;
	st.global.u64 	[%rd18018], %rd7463;
	st.global.u64 	[%rd18019], %rd7464;
	st.global.u64 	[%rd18020], %rd7465;
	st.global.u64 	[%rd18021], %rd6422;
	ld.global.u64 	%rd7479, [%rd18012];
	ld.global.u64 	%rd7480, [%rd18016];
	ld.global.u64 	%rd7481, [%rd18018];
	ld.global.u64 	%rd7482, [%rd18019];
	ld.global.u64 	%rd7483, [%rd18020];
	// begin inline asm
	add.cc.u64 %rd7479, %rd7479, %rd17997;
	addc.cc.u64 %rd7480, %rd7480, %rd18002;
	addc.cc.u64 %rd7481, %rd7481, %rd18002;
	addc.cc.u64 %rd7482, %rd7482, %rd18002;
	addc.cc.u64 %rd7483, %rd7483, %rd18002;
	addc.u64 %rd6422, %rd6422, %rd18002;
	
	// end inline asm
	st.global.u64 	[%rd18012], %rd7479;
	st.global.u64 	[%rd18016], %rd7480;
	st.global.u64 	[%rd18018], %rd7481;
	st.global.u64 	[%rd18019], %rd7482;
	st.global.u64 	[%rd18020], %rd7483;
	st.global.u64 	[%rd18021], %rd6422;
	ld.global.u64 	%rd7497, [%rd18012];
	ld.global.u64 	%rd7498, [%rd18016];
	ld.global.u64 	%rd7499, [%rd18018];
	ld.global.u64 	%rd7500, [%rd18019];
	ld.global.u64 	%rd7501, [%rd18020];
	// begin inline asm
	add.cc.u64 %rd7497, %rd7497, %rd17997;
	addc.cc.u64 %rd7498, %rd7498, %rd18002;
	addc.cc.u64 %rd7499, %rd7499, %rd18002;
	addc.cc.u64 %rd7500, %rd7500, %rd18002;
	addc.cc.u64 %rd7501, %rd7501, %rd18002;
	addc.u64 %rd6422, %rd6422, %rd18002;
	
	// end inline asm
	st.global.u64 	[%rd18012], %rd7497;
	st.global.u64 	[%rd18016], %rd7498;
	st.global.u64 	[%rd18018], %rd7499;
	st.global.u64 	[%rd18019], %rd7500;
	st.global.u64 	[%rd18020], %rd7501;
	st.global.u64 	[%rd18021], %rd6422;
	ld.global.u64 	%rd7515, [%rd18012];
	ld.global.u64 	%rd7516, [%rd18016];
	ld.global.u64 	%rd7517, [%rd18018];
	ld.global.u64 	%rd7518, [%rd18019];
	ld.global.u64 	%rd7519, [%rd18020];
	// begin inline asm
	add.cc.u64 %rd7515, %rd7515, %rd17997;
	addc.cc.u64 %rd7516, %rd7516, %rd18002;
	addc.cc.u64 %rd7517, %rd7517, %rd18002;
	addc.cc.u64 %rd7518, %rd7518, %rd18002;
	addc.cc.u64 %rd7519, %rd7519, %rd18002;
	addc.u64 %rd6422, %rd6422, %rd18002;
	
	// end inline asm
	st.global.u64 	[%rd18012], %rd7515;
	st.global.u64 	[%rd18016], %rd7516;
	st.global.u64 	[%rd18018], %rd7517;
	st.global.u64 	[%rd18019], %rd7518;
	st.global.u64 	[%rd18020], %rd7519;
	st.global.u64 	[%rd18021], %rd6422;
	ld.global.u64 	%rd7533, [%rd18012];
	ld.global.u64 	%rd7534, [%rd18016];
	ld.global.u64 	%rd7535, [%rd18018];
	ld.global.u64 	%rd7536, [%rd18019];
	ld.global.u64 	%rd7537, [%rd18020];
	// begin inline asm
	add.cc.u64 %rd7533, %rd7533, %rd17997;
	addc.cc.u64 %rd7534, %rd7534, %rd18002;
	addc.cc.u64 %rd7535, %rd7535, %rd18002;
	addc.cc.u64 %rd7536, %rd7536, %rd18002;
	addc.cc.u64 %rd7537, %rd7537, %rd18002;
	addc.u64 %rd6422, %rd6422, %rd18002;
	
	// end inline asm
	st.global.u64 	[%rd18012], %rd7533;
	st.global.u64 	[%rd18016], %rd7534;
	st.global.u64 	[%rd18018], %rd7535;
	st.global.u64 	[%rd18019], %rd7536;
	st.global.u64 	[%rd18020], %rd7537;
	st.global.u64 	[%rd18021], %rd6422;
	ld.global.u64 	%rd7551, [%rd18012];
	ld.global.u64 	%rd7552, [%rd18016];
	ld.global.u64 	%rd7553, [%rd18018];
	ld.global.u64 	%rd7554, [%rd18019];
	ld.global.u64 	%rd7555, [%rd18020];
	// begin inline asm
	add.cc.u64 %rd7551, %rd7551, %rd17997;
	addc.cc.u64 %rd7552, %rd7552, %rd18002;
	addc.cc.u64 %rd7553, %rd7553, %rd18002;
	addc.cc.u64 %rd7554, %rd7554, %rd18002;
	addc.cc.u64 %rd7555, %rd7555, %rd18002;
	addc.u64 %rd6422, %rd6422, %rd18002;
	
	// end inline asm
	st.global.u64 	[%rd18012], %rd7551;
	st.global.u64 	[%rd18016], %rd7552;
	st.global.u64 	[%rd18018], %rd7553;
	st.global.u64 	[%rd18019], %rd7554;
	st.global.u64 	[%rd18020], %rd7555;
	st.global.u64 	[%rd18021], %rd6422;
	ld.global.u64 	%rd7569, [%rd18012];
	ld.global.u64 	%rd7570, [%rd18016];
	ld.global.u64 	%rd7571, [%rd18018];
	ld.global.u64 	%rd7572, [%rd18019];
	ld.global.u64 	%rd7573, [%rd18020];
	// begin inline asm
	add.cc.u64 %rd7569, %rd7569, %rd17997;
	addc.cc.u64 %rd7570, %rd7570, %rd18002;
	addc.cc.u64 %rd7571, %rd7571, %rd18002;
	addc.cc.u64 %rd7572, %rd7572, %rd18002;
	addc.cc.u64 %rd7573, %rd7573, %rd18002;
	addc.u64 %rd6422, %rd6422, %rd18002;
	
	// end inline asm
	st.global.u64 	[%rd18012], %rd7569;
	st.global.u64 	[%rd18016], %rd7570;
	st.global.u64 	[%rd18018], %rd7571;
	st.global.u64 	[%rd18019], %rd7572;
	st.global.u64 	[%rd18020], %rd7573;
	st.global.u64 	[%rd18021], %rd6422;
	ld.global.u64 	%rd7587, [%rd18012];
	ld.global.u64 	%rd7588, [%rd18016];
	ld.global.u64 	%rd7589, [%rd18018];
	ld.global.u64 	%rd7590, [%rd18019];
	ld.global.u64 	%rd7591, [%rd18020];
	// begin inline asm
	add.cc.u64 %rd7587, %rd7587, %rd17997;
	addc.cc.u64 %rd7588, %rd7588, %rd18002;
	addc.cc.u64 %rd7589, %rd7589, %rd18002;
	addc.cc.u64 %rd7590, %rd7590, %rd18002;
	addc.cc.u64 %rd7591, %rd7591, %rd18002;
	addc.u64 %rd6422, %rd6422, %rd18002;
	
	// end inline asm
	st.global.u64 	[%rd18012], %rd7587;
	st.global.u64 	[%rd18016], %rd7588;
	st.global.u64 	[%rd18018], %rd7589;
	st.global.u64 	[%rd18019], %rd7590;
	st.global.u64 	[%rd18020], %rd7591;
	st.global.u64 	[%rd18021], %rd6422;
	ld.global.u64 	%rd7605, [%rd18012];
	ld.global.u64 	%rd7606, [%rd18016];
	ld.global.u64 	%rd7607, [%rd18018];
	ld.global.u64 	%rd7608, [%rd18019];
	ld.global.u64 	%rd7609, [%rd18020];
	// begin inline asm
	add.cc.u64 %rd7605, %rd7605, %rd17997;
	addc.cc.u64 %rd7606, %rd7606, %rd18002;
	addc.cc.u64 %rd7607, %rd7607, %rd18002;
	addc.cc.u64 %rd7608, %rd7608, %rd18002;
	addc.cc.u64 %rd7609, %rd7609, %rd18002;
	addc.u64 %rd6422, %rd6422, %rd18002;
	
	// end inline asm
	st.global.u64 	[%rd18012], %rd7605;
	st.global.u64 	[%rd18016], %rd7606;
	st.global.u64 	[%rd18018], %rd7607;
	st.global.u64 	[%rd18019], %rd7608;
	st.global.u64 	[%rd18020], %rd7609;
	st.global.u64 	[%rd18021], %rd6422;
	ld.global.u64 	%rd7623, [%rd18012];
	ld.global.u64 	%rd7624, [%rd18016];
	ld.global.u64 	%rd7625, [%rd18018];
	ld.global.u64 	%rd7626, [%rd18019];
	ld.global.u64 	%rd7627, [%rd18020];
	// begin inline asm
	add.cc.u64 %rd7623, %rd7623, %rd17997;
	addc.cc.u64 %rd7624, %rd7624, %rd18002;
	addc.cc.u64 %rd7625, %rd7625, %rd18002;
	addc.cc.u64 %rd7626, %rd7626, %rd18002;
	addc.cc.u64 %rd7627, %rd7627, %rd18002;
	addc.u64 %rd6422, %rd6422, %rd18002;
	
	// end inline asm
	st.global.u64 	[%rd18012], %rd7623;
	st.global.u64 	[%rd18016], %rd7624;
	st.global.u64 	[%rd18018], %rd7625;
	st.global.u64 	[%rd18019], %rd7626;
	st.global.u64 	[%rd18020], %rd7627;
	st.global.u64 	[%rd18021], %rd6422;
	ld.global.u64 	%rd7641, [%rd18012];
	ld.global.u64 	%rd7642, [%rd18016];
	ld.global.u64 	%rd7643, [%rd18018];
	ld.global.u64 	%rd7644, [%rd18019];
	ld.global.u64 	%rd7645, [%rd18020];
	// begin inline asm
	add.cc.u64 %rd7641, %rd7641, %rd17997;
	addc.cc.u64 %rd7642, %rd7642, %rd18002;
	addc.cc.u64 %rd7643, %rd7643, %rd18002;
	addc.cc.u64 %rd7644, %rd7644, %rd18002;
	addc.cc.u64 %rd7645, %rd7645, %rd18002;
	addc.u64 %rd6422, %rd6422, %rd18002;
	
	// end inline asm
	st.global.u64 	[%rd18012], %rd7641;
	st.global.u64 	[%rd18016], %rd7642;
	st.global.u64 	[%rd18018], %rd7643;
	st.global.u64 	[%rd18019], %rd7644;
	st.global.u64 	[%rd18020], %rd7645;
	st.global.u64 	[%rd18021], %rd6422;
	ld.global.u64 	%rd7659, [%rd18012];
	ld.global.u64 	%rd7660, [%rd18016];
	ld.global.u64 	%rd7661, [%rd18018];
	ld.global.u64 	%rd7662, [%rd18019];
	ld.global.u64 	%rd7663, [%rd18020];
	// begin inline asm
	add.cc.u64 %rd7659, %rd7659, %rd17997;
	addc.cc.u64 %rd7660, %rd7660, %rd18002;
	addc.cc.u64 %rd7661, %rd7661, %rd18002;
	addc.cc.u64 %rd7662, %rd7662, %rd18002;
	addc.cc.u64 %rd7663, %rd7663, %rd18002;
	addc.u64 %rd6422, %rd6422, %rd18002;
	
	// end inline asm
	st.global.u64 	[%rd18012], %rd7659;
	st.global.u64 	[%rd18016], %rd7660;
	st.global.u64 	[%rd18018], %rd7661;
	st.global.u64 	[%rd18019], %rd7662;
	st.global.u64 	[%rd18020], %rd7663;
	st.global.u64 	[%rd18021], %rd6422;
	ld.global.u64 	%rd7677, [%rd18012];
	ld.global.u64 	%rd7678, [%rd18016];
	ld.global.u64 	%rd7679, [%rd18018];
	ld.global.u64 	%rd7680, [%rd18019];
	ld.global.u64 	%rd7681, [%rd18020];
	// begin inline asm
	add.cc.u64 %rd7677, %rd7677, %rd17997;
	addc.cc.u64 %rd7678, %rd7678, %rd18002;
	addc.cc.u64 %rd7679, %rd7679, %rd18002;
	addc.cc.u64 %rd7680, %rd7680, %rd18002;
	addc.cc.u64 %rd7681, %rd7681, %rd18002;
	addc.u64 %rd6422, %rd6422, %rd18002;
	
	// end inline asm
	st.global.u64 	[%rd18012], %rd7677;
	st.global.u64 	[%rd18016], %rd7678;
	st.global.u64 	[%rd18018], %rd7679;
	st.global.u64 	[%rd18019], %rd7680;
	st.global.u64 	[%rd18020], %rd7681;
	st.global.u64 	[%rd18021], %rd6422;
	ld.global.u64 	%rd7695, [%rd18012];
	ld.global.u64 	%rd7696, [%rd18016];
	ld.global.u64 	%rd7697, [%rd18018];
	ld.global.u64 	%rd7698, [%rd18019];
	ld.global.u64 	%rd7699, [%rd18020];
	// begin inline asm
	add.cc.u64 %rd7695, %rd7695, %rd17997;
	addc.cc.u64 %rd7696, %rd7696, %rd18002;
	addc.cc.u64 %rd7697, %rd7697, %rd18002;
	addc.cc.u64 %rd7698, %rd7698, %rd18002;
	addc.cc.u64 %rd7699, %rd7699, %rd18002;
	addc.u64 %rd6422, %rd6422, %rd18002;
	
	// end inline asm
	st.global.u64 	[%rd18012], %rd7695;
	st.global.u64 	[%rd18016], %rd7696;
	st.global.u64 	[%rd18018], %rd7697;
	st.global.u64 	[%rd18019], %rd7698;
	st.global.u64 	[%rd18020], %rd7699;
	st.global.u64 	[%rd18021], %rd6422;
	ld.global.u64 	%rd7713, [%rd18012];
	ld.global.u64 	%rd7714, [%rd18016];
	ld.global.u64 	%rd7715, [%rd18018];
	ld.global.u64 	%rd7716, [%rd18019];
	ld.global.u64 	%rd7717, [%rd18020];
	// begin inline asm
	add.cc.u64 %rd7713, %rd7713, %rd17997;
	addc.cc.u64 %rd7714, %rd7714, %rd18002;
	addc.cc.u64 %rd7715, %rd7715, %rd18002;
	addc.cc.u64 %rd7716, %rd7716, %rd18002;
	addc.cc.u64 %rd7717, %rd7717, %rd18002;
	addc.u64 %rd6422, %rd6422, %rd18002;
	
	// end inline asm
	st.global.u64 	[%rd18012], %rd7713;
	st.global.u64 	[%rd18016], %rd7714;
	st.global.u64 	[%rd18018], %rd7715;
	st.global.u64 	[%rd18019], %rd7716;
	st.global.u64 	[%rd18020], %rd7717;
	st.global.u64 	[%rd18021], %rd6422;
	ld.global.u64 	%rd7731, [%rd18012];
	ld.global.u64 	%rd7732, [%rd18016];
	ld.global.u64 	%rd7733, [%rd18018];
	ld.global.u64 	%rd7734, [%rd18019];
	ld.global.u64 	%rd7735, [%rd18020];
	// begin inline asm
	add.cc.u64 %rd7731, %rd7731, %rd17997;
	addc.cc.u64 %rd7732, %rd7732, %rd18002;
	addc.cc.u64 %rd7733, %rd7733, %rd18002;
	addc.cc.u64 %rd7734, %rd7734, %rd18002;
	addc.cc.u64 %rd7735, %rd7735, %rd18002;
	addc.u64 %rd6422, %rd6422, %rd18002;
	
	// end inline asm
	st.global.u64 	[%rd18012], %rd7731;
	st.global.u64 	[%rd18016], %rd7732;
	st.global.u64 	[%rd18018], %rd7733;
	st.global.u64 	[%rd18019], %rd7734;
	st.global.u64 	[%rd18020], %rd7735;
	st.global.u64 	[%rd18021], %rd6422;
	ld.global.u64 	%rd7749, [%rd18012];
	ld.global.u64 	%rd7750, [%rd18016];
	ld.global.u64 	%rd7751, [%rd18018];
	ld.global.u64 	%rd7752, [%rd18019];
	ld.global.u64 	%rd7753, [%rd18020];
	// begin inline asm
	add.cc.u64 %rd7749, %rd7749, %rd17997;
	addc.cc.u64 %rd7750, %rd7750, %rd18002;
	addc.cc.u64 %rd7751, %rd7751, %rd18002;
	addc.cc.u64 %rd7752, %rd7752, %rd18002;
	addc.cc.u64 %rd7753, %rd7753, %rd18002;
	addc.u64 %rd6422, %rd6422, %rd18002;
	
	// end inline asm
	st.global.u64 	[%rd18012], %rd7749;
	st.global.u64 	[%rd18016], %rd7750;
	st.global.u64 	[%rd18018], %rd7751;
	st.global.u64 	[%rd18019], %rd7752;
	st.global.u64 	[%rd18020], %rd7753;
	st.global.u64 	[%rd18021], %rd6422;
	ld.global.u64 	%rd7767, [%rd18012];
	ld.global.u64 	%rd7768, [%rd18016];
	ld.global.u64 	%rd7769, [%rd18018];
	ld.global.u64 	%rd7770, [%rd18019];
	ld.global.u64 	%rd7771, [%rd18020];
	// begin inline asm
	add.cc.u64 %rd7767, %rd7767, %rd17997;
	addc.cc.u64 %rd7768, %rd7768, %rd18002;
	addc.cc.u64 %rd7769, %rd7769, %rd18002;
	addc.cc.u64 %rd7770, %rd7770, %rd18002;
	addc.cc.u64 %rd7771, %rd7771, %rd18002;
	addc.u64 %rd6422, %rd6422, %rd18002;
	
	// end inline asm
	st.global.u64 	[%rd18012], %rd7767;
	st.global.u64 	[%rd18016], %rd7768;
	st.global.u64 	[%rd18018], %rd7769;
	st.global.u64 	[%rd18019], %rd7770;
	st.global.u64 	[%rd18020], %rd7771;
	st.global.u64 	[%rd18021], %rd6422;
	ld.global.u64 	%rd7785, [%rd18012];
	ld.global.u64 	%rd7786, [%rd18016];
	ld.global.u64 	%rd7787, [%rd18018];
	ld.global.u64 	%rd7788, [%rd18019];
	ld.global.u64 	%rd7789, [%rd18020];
	// begin inline asm
	add.cc.u64 %rd7785, %rd7785, %rd17997;
	addc.cc.u64 %rd7786, %rd7786, %rd18002;
	addc.cc.u64 %rd7787, %rd7787, %rd18002;
	addc.cc.u64 %rd7788, %rd7788, %rd18002;
	addc.cc.u64 %rd7789, %rd7789, %rd18002;
	addc.u64 %rd6422, %rd6422, %rd18002;
	
	// end inline asm
	st.global.u64 	[%rd18012], %rd7785;
	st.global.u64 	[%rd18016], %rd7786;
	st.global.u64 	[%rd18018], %rd7787;
	st.global.u64 	[%rd18019], %rd7788;
	st.global.u64 	[%rd18020], %rd7789;
	st.global.u64 	[%rd18021], %rd6422;
	ld.global.u64 	%rd7803, [%rd18012];
	ld.global.u64 	%rd7804, [%rd18016];
	ld.global.u64 	%rd7805, [%rd18018];
	ld.global.u64 	%rd7806, [%rd18019];
	ld.global.u64 	%rd7807, [%rd18020];
	// begin inline asm
	add.cc.u64 %rd7803, %rd7803, %rd17997;
	addc.cc.u64 %rd7804, %rd7804, %rd18002;
	addc.cc.u64 %rd7805, %rd7805, %rd18002;
	addc.cc.u64 %rd7806, %rd7806, %rd18002;
	addc.cc.u64 %rd7807, %rd7807, %rd18002;
	addc.u64 %rd6422, %rd6422, %rd18002;
	
	// end inline asm
	st.global.u64 	[%rd18012], %rd7803;
	st.global.u64 	[%rd18016], %rd7804;
	st.global.u64 	[%rd18018], %rd7805;
	st.global.u64 	[%rd18019], %rd7806;
	st.global.u64 	[%rd18020], %rd7807;
	st.global.u64 	[%rd18021], %rd6422;
	ld.global.u64 	%rd7821, [%rd18012];
	ld.global.u64 	%rd7822, [%rd18016];
	ld.global.u64 	%rd7823, [%rd18018];
	ld.global.u64 	%rd7824, [%rd18019];
	ld.global.u64 	%rd7825, [%rd18020];
	// begin inline asm
	add.cc.u64 %rd7821, %rd7821, %rd17997;
	addc.cc.u64 %rd7822, %rd7822, %rd18002;
	addc.cc.u64 %rd7823, %rd7823, %rd18002;
	addc.cc.u64 %rd7824, %rd7824, %rd18002;
	addc.cc.u64 %rd7825, %rd7825, %rd18002;
	addc.u64 %rd6422, %rd6422, %rd18002;
	
	// end inline asm
	st.global.u64 	[%rd18012], %rd7821;
	st.global.u64 	[%rd18016], %rd7822;
	st.global.u64 	[%rd18018], %rd7823;
	st.global.u64 	[%rd18019], %rd7824;
	st.global.u64 	[%rd18020], %rd7825;
	st.global.u64 	[%rd18021], %rd6422;
	ld.global.u64 	%rd7839, [%rd18012];
	ld.global.u64 	%rd7840, [%rd18016];
	ld.global.u64 	%rd7841, [%rd18018];
	ld.global.u64 	%rd7842, [%rd18019];
	ld.global.u64 	%rd7843, [%rd18020];
	// begin inline asm
	add.cc.u64 %rd7839, %rd7839, %rd17997;
	addc.cc.u64 %rd7840, %rd7840, %rd18002;
	addc.cc.u64 %rd7841, %rd7841, %rd18002;
	addc.cc.u64 %rd7842, %rd7842, %rd18002;
	addc.cc.u64 %rd7843, %rd7843, %rd18002;
	addc.u64 %rd6422, %rd6422, %rd18002;
	
	// end inline asm
	st.global.u64 	[%rd18012], %rd7839;
	st.global.u64 	[%rd18016], %rd7840;
	st.global.u64 	[%rd18018], %rd7841;
	st.global.u64 	[%rd18019], %rd7842;
	st.global.u64 	[%rd18020], %rd7843;
	st.global.u64 	[%rd18021], %rd6422;
	ld.global.u64 	%rd7857, [%rd18012];
	ld.global.u64 	%rd7858, [%rd18016];
	ld.global.u64 	%rd7859, [%rd18018];
	ld.global.u64 	%rd7860, [%rd18019];
	ld.global.u64 	%rd7861, [%rd18020];
	// begin inline asm
	add.cc.u64 %rd7857, %rd7857, %rd17997;
	addc.cc.u64 %rd7858, %rd7858, %rd18002;
	addc.cc.u64 %rd7859, %rd7859, %rd18002;
	addc.cc.u64 %rd7860, %rd7860, %rd18002;
	addc.cc.u64 %rd7861, %rd7861, %rd18002;
	addc.u64 %rd6422, %rd6422, %rd18002;
	
	// end inline asm
	st.global.u64 	[%rd18012], %rd7857;
	st.global.u64 	[%rd18016], %rd7858;
	st.global.u64 	[%rd18018], %rd7859;
	st.global.u64 	[%rd18019], %rd7860;
	st.global.u64 	[%rd18020], %rd7861;
	st.global.u64 	[%rd18021], %rd6422;
	ld.global.u64 	%rd7875, [%rd18012];
	ld.global.u64 	%rd7876, [%rd18016];
	ld.global.u64 	%rd7877, [%rd18018];
	ld.global.u64 	%rd7878, [%rd18019];
	ld.global.u64 	%rd7879, [%rd18020];
	// begin inline asm
	add.cc.u64 %rd7875, %rd7875, %rd17997;
	addc.cc.u64 %rd7876, %rd7876, %rd18002;
	addc.cc.u64 %rd7877, %rd7877, %rd18002;
	addc.cc.u64 %rd7878, %rd7878, %rd18002;
	addc.cc.u64 %rd7879, %rd7879, %rd18002;
	addc.u64 %rd6422, %rd6422, %rd18002;
	
	// end inline asm
	st.global.u64 	[%rd18012], %rd7875;
	st.global.u64 	[%rd18016], %rd7876;
	st.global.u64 	[%rd18018], %rd7877;
	st.global.u64 	[%rd18019], %rd7878;
	st.global.u64 	[%rd18020], %rd7879;
	st.global.u64 	[%rd18021], %rd6422;
	ld.global.u64 	%rd7893, [%rd18012];
	ld.global.u64 	%rd7894, [%rd18016];
	ld.global.u64 	%rd7895, [%rd18018];
	ld.global.u64 	%rd7896, [%rd18019];
	ld.global.u64 	%rd7897, [%rd18020];
	// begin inline asm
	add.cc.u64 %rd7893, %rd7893, %rd17997;
	addc.cc.u64 %rd7894, %rd7894, %rd18002;
	addc.cc.u64 %rd7895, %rd7895, %rd18002;
	addc.cc.u64 %rd7896, %rd7896, %rd18002;
	addc.cc.u64 %rd7897, %rd7897, %rd18002;
	addc.u64 %rd6422, %rd6422, %rd18002;
	
	// end inline asm
	st.global.u64 	[%rd18012], %rd7893;
	st.global.u64 	[%rd18016], %rd7894;
	st.global.u64 	[%rd18018], %rd7895;
	st.global.u64 	[%rd18019], %rd7896;
	st.global.u64 	[%rd18020], %rd7897;
	st.global.u64 	[%rd18021], %rd6422;
	ld.global.u64 	%rd7911, [%rd18012];
	ld.global.u64 	%rd7912, [%rd18016];
	ld.global.u64 	%rd7913, [%rd18018];
	ld.global.u64 	%rd7914, [%rd18019];
	ld.global.u64 	%rd7915, [%rd18020];
	// begin inline asm
	add.cc.u64 %rd7911, %rd7911, %rd17997;
	addc.cc.u64 %rd7912, %rd7912, %rd18002;
	addc.cc.u64 %rd7913, %rd7913, %rd18002;
	addc.cc.u64 %rd7914, %rd7914, %rd18002;
	addc.cc.u64 %rd7915, %rd7915, %rd18002;
	addc.u64 %rd6422, %rd6422, %rd18002;
	
	// end inline asm
	st.global.u64 	[%rd18012], %rd7911;
	st.global.u64 	[%rd18016], %rd7912;
	st.global.u64 	[%rd18018], %rd7913;
	st.global.u64 	[%rd18019], %rd7914;
	st.global.u64 	[%rd18020], %rd7915;
	st.global.u64 	[%rd18021], %rd6422;
	ld.global.u64 	%rd7929, [%rd18012];
	ld.global.u64 	%rd7930, [%rd18016];
	ld.global.u64 	%rd7931, [%rd18018];
	ld.global.u64 	%rd7932, [%rd18019];
	ld.global.u64 	%rd7933, [%rd18020];
	// begin inline asm
	add.cc.u64 %rd7929, %rd7929, %rd17997;
	addc.cc.u64 %rd7930, %rd7930, %rd18002;
	addc.cc.u64 %rd7931, %rd7931, %rd18002;
	addc.cc.u64 %rd7932, %rd7932, %rd18002;
	addc.cc.u64 %rd7933, %rd7933, %rd18002;
	addc.u64 %rd6422, %rd6422, %rd18002;
	
	// end inline asm
	st.global.u64 	[%rd18012], %rd7929;
	st.global.u64 	[%rd18016], %rd7930;
	st.global.u64 	[%rd18018], %rd7931;
	st.global.u64 	[%rd18019], %rd7932;
	st.global.u64 	[%rd18020], %rd7933;
	st.global.u64 	[%rd18021], %rd6422;
	ld.global.u64 	%rd7947, [%rd18012];
	ld.global.u64 	%rd7948, [%rd18016];
	ld.global.u64 	%rd7949, [%rd18018];
	ld.global.u64 	%rd7950, [%rd18019];
	ld.global.u64 	%rd7951, [%rd18020];
	// begin inline asm
	add.cc.u64 %rd7947, %rd7947, %rd17997;
	addc.cc.u64 %rd7948, %rd7948, %rd18002;
	addc.cc.u64 %rd7949, %rd7949, %rd18002;
	addc.cc.u64 %rd7950, %rd7950, %rd18002;
	addc.cc.u64 %rd7951, %rd7951, %rd18002;
	addc.u64 %rd6422, %rd6422, %rd18002;
	
	// end inline asm
	st.global.u64 	[%rd18012], %rd7947;
	st.global.u64 	[%rd18016], %rd7948;
	st.global.u64 	[%rd18018], %rd7949;
	st.global.u64 	[%rd18019], %rd7950;
	st.global.u64 	[%rd18020], %rd7951;
	st.global.u64 	[%rd18021], %rd6422;
	ld.global.u64 	%rd7965, [%rd18012];
	ld.global.u64 	%rd7966, [%rd18016];
	ld.global.u64 	%rd7967, [%rd18018];
	ld.global.u64 	%rd7968, [%rd18019];
	ld.global.u64 	%rd7969, [%rd18020];
	// begin inline asm
	add.cc.u64 %rd7965, %rd7965, %rd17997;
	addc.cc.u64 %rd7966, %rd7966, %rd18002;
	addc.cc.u64 %rd7967, %rd7967, %rd18002;
	addc.cc.u64 %rd7968, %rd7968, %rd18002;
	addc.cc.u64 %rd7969, %rd7969, %rd18002;
	addc.u64 %rd6422, %rd6422, %rd18002;
	
	// end inline asm
	st.global.u64 	[%rd18012], %rd7965;
	st.global.u64 	[%rd18016], %rd7966;
	st.global.u64 	[%rd18018], %rd7967;
	st.global.u64 	[%rd18019], %rd7968;
	st.global.u64 	[%rd18020], %rd7969;
	st.global.u64 	[%rd18021], %rd6422;
	ld.global.u64 	%rd7983, [%rd18012];
	ld.global.u64 	%rd7984, [%rd18016];
	ld.global.u64 	%rd7985, [%rd18018];
	ld.global.u64 	%rd7986, [%rd18019];
	ld.global.u64 	%rd7987, [%rd18020];
	// begin inline asm
	add.cc.u64 %rd7983, %rd7983, %rd17997;
	addc.cc.u64 %rd7984, %rd7984, %rd18002;
	addc.cc.u64 %rd7985, %rd7985, %rd18002;
	addc.cc.u64 %rd7986, %rd7986, %rd18002;
	addc.cc.u64 %rd7987, %rd7987, %rd18002;
	addc.u64 %rd6422, %rd6422, %rd18002;
	
	// end inline asm
	st.global.u64 	[%rd18012], %rd7983;
	st.global.u64 	[%rd18016], %rd7984;
	st.global.u64 	[%rd18018], %rd7985;
	st.global.u64 	[%rd18019], %rd7986;
	st.global.u64 	[%rd18020], %rd7987;
	st.global.u64 	[%rd18021], %rd6422;
	ld.global.u64 	%rd8001, [%rd18012];
	ld.global.u64 	%rd8002, [%rd18016];
	ld.global.u64 	%rd8003, [%rd18018];
	ld.global.u64 	%rd8004, [%rd18019];
	ld.global.u64 	%rd8005, [%rd18020];
	// begin inline asm
	add.cc.u64 %rd8001, %rd8001, %rd17997;
	addc.cc.u64 %rd8002, %rd8002, %rd18002;
	addc.cc.u64 %rd8003, %rd8003, %rd18002;
	addc.cc.u64 %rd8004, %rd8004, %rd18002;
	addc.cc.u64 %rd8005, %rd8005, %rd18002;
	addc.u64 %rd6422, %rd6422, %rd18002;
	
	// end inline asm
	st.global.u64 	[%rd18012], %rd8001;
	st.global.u64 	[%rd18016], %rd8002;
	st.global.u64 	[%rd18018], %rd8003;
	st.global.u64 	[%rd18019], %rd8004;
	st.global.u64 	[%rd18020], %rd8005;
	st.global.u64 	[%rd18021], %rd6422;
	ld.global.u64 	%rd8019, [%rd18012];
	ld.global.u64 	%rd8020, [%rd18016];
	ld.global.u64 	%rd8021, [%rd18018];
	ld.global.u64 	%rd8022, [%rd18019];
	ld.global.u64 	%rd8023, [%rd18020];
	// begin inline asm
	add.cc.u64 %rd8019, %rd8019, %rd17997;
	addc.cc.u64 %rd8020, %rd8020, %rd18002;
	addc.cc.u64 %rd8021, %rd8021, %rd18002;
	addc.cc.u64 %rd8022, %rd8022, %rd18002;
	addc.cc.u64 %rd8023, %rd8023, %rd18002;
	addc.u64 %rd6422, %rd6422, %rd18002;
	
	// end inline asm
	st.global.u64 	[%rd18012], %rd8019;
	st.global.u64 	[%rd18016], %rd8020;
	st.global.u64 	[%rd18018], %rd8021;
	st.global.u64 	[%rd18019], %rd8022;
	st.global.u64 	[%rd18020], %rd8023;
	st.global.u64 	[%rd18021], %rd6422;
	ld.global.u64 	%rd8037, [%rd18012];
	ld.global.u64 	%rd8038, [%rd18016];
	ld.global.u64 	%rd8039, [%rd18018];
	ld.global.u64 	%rd8040, [%rd18019];
	ld.global.u64 	%rd8041, [%rd18020];
	// begin inline asm
	add.cc.u64 %rd8037, %rd8037, %rd17997;
	addc.cc.u64 %rd8038, %rd8038, %rd18002;
	addc.cc.u64 %rd8039, %rd8039, %rd18002;
	addc.cc.u64 %rd8040, %rd8040, %rd18002;
	addc.cc.u64 %rd8041, %rd8041, %rd18002;
	addc.u64 %rd6422, %rd6422, %rd18002;
	
	// end inline asm
	st.global.u64 	[%rd18012], %rd8037;
	st.global.u64 	[%rd18016], %rd8038;
	st.global.u64 	[%rd18018], %rd8039;
	st.global.u64 	[%rd18019], %rd8040;
	st.global.u64 	[%rd18020], %rd8041;
	st.global.u64 	[%rd18021], %rd6422;
	ld.global.u64 	%rd8055, [%rd18012];
	ld.global.u64 	%rd8056, [%rd18016];
	ld.global.u64 	%rd8057, [%rd18018];
	ld.global.u64 	%rd8058, [%rd18019];
	ld.global.u64 	%rd8059, [%rd18020];
	// begin inline asm
	add.cc.u64 %rd8055, %rd8055, %rd17997;
	addc.cc.u64 %rd8056, %rd8056, %rd18002;
	addc.cc.u64 %rd8057, %rd8057, %rd18002;
	addc.cc.u64 %rd8058, %rd8058, %rd18002;
	addc.cc.u64 %rd8059, %rd8059, %rd18002;
	addc.u64 %rd6422, %rd6422, %rd18002;
	
	// end inline asm
	st.global.u64 	[%rd18012], %rd8055;
	st.global.u64 	[%rd18016], %rd8056;
	st.global.u64 	[%rd18018], %rd8057;
	st.global.u64 	[%rd18019], %rd8058;
	st.global.u64 	[%rd18020], %rd8059;
	st.global.u64 	[%rd18021], %rd6422;
	ld.global.u64 	%rd8073, [%rd18012];
	ld.global.u64 	%rd8074, [%rd18016];
	ld.global.u64 	%rd8075, [%rd18018];
	ld.global.u64 	%rd8076, [%rd18019];
	ld.global.u64 	%rd8077, [%rd18020];
	// begin inline asm
	add.cc.u64 %rd8073, %rd8073, %rd17997;
	addc.cc.u64 %rd8074, %rd8074, %rd18002;
	addc.cc.u64 %rd8075, %rd8075, %rd18002;
	addc.cc.u64 %rd8076, %rd8076, %rd18002;
	addc.cc.u64 %rd8077, %rd8077, %rd18002;
	addc.u64 %rd6422, %rd6422, %rd18002;
	
	// end inline asm
	st.global.u64 	[%rd18012], %rd8073;
	st.global.u64 	[%rd18016], %rd8074;
	st.global.u64 	[%rd18018], %rd8075;
	st.global.u64 	[%rd18019], %rd8076;
	st.global.u64 	[%rd18020], %rd8077;
	st.global.u64 	[%rd18021], %rd6422;
	ld.global.u64 	%rd8091, [%rd18012];
	ld.global.u64 	%rd8092, [%rd18016];
	ld.global.u64 	%rd8093, [%rd18018];
	ld.global.u64 	%rd8094, [%rd18019];
	ld.global.u64 	%rd8095, [%rd18020];
	// begin inline asm
	add.cc.u64 %rd8091, %rd8091, %rd17997;
	addc.cc.u64 %rd8092, %rd8092, %rd18002;
	addc.cc.u64 %rd8093, %rd8093, %rd18002;
	addc.cc.u64 %rd8094, %rd8094, %rd18002;
	addc.cc.u64 %rd8095, %rd8095, %rd18002;
	addc.u64 %rd6422, %rd6422, %rd18002;
	
	// end inline asm
	st.global.u64 	[%rd18012], %rd8091;
	st.global.u64 	[%rd18016], %rd8092;
	st.global.u64 	[%rd18018], %rd8093;
	st.global.u64 	[%rd18019], %rd8094;
	st.global.u64 	[%rd18020], %rd8095;
	st.global.u64 	[%rd18021], %rd6422;
	ld.global.u64 	%rd8109, [%rd18012];
	ld.global.u64 	%rd8110, [%rd18016];
	ld.global.u64 	%rd8111, [%rd18018];
	ld.global.u64 	%rd8112, [%rd18019];
	ld.global.u64 	%rd8113, [%rd18020];
	// begin inline asm
	add.cc.u64 %rd8109, %rd8109, %rd17997;
	addc.cc.u64 %rd8110, %rd8110, %rd18002;
	addc.cc.u64 %rd8111, %rd8111, %rd18002;
	addc.cc.u64 %rd8112, %rd8112, %rd18002;
	addc.cc.u64 %rd8113, %rd8113, %rd18002;
	addc.u64 %rd6422, %rd6422, %rd18002;
	
	// end inline asm
	st.global.u64 	[%rd18012], %rd8109;
	st.global.u64 	[%rd18016], %rd8110;
	st.global.u64 	[%rd18018], %rd8111;
	st.global.u64 	[%rd18019], %rd8112;
	st.global.u64 	[%rd18020], %rd8113;
	st.global.u64 	[%rd18021], %rd6422;
	ld.global.u64 	%rd8127, [%rd18012];
	ld.global.u64 	%rd8128, [%rd18016];
	ld.global.u64 	%rd8129, [%rd18018];
	ld.global.u64 	%rd8130, [%rd18019];
	ld.global.u64 	%rd8131, [%rd18020];
	// begin inline asm
	add.cc.u64 %rd8127, %rd8127, %rd17997;
	addc.cc.u64 %rd8128, %rd8128, %rd18002;
	addc.cc.u64 %rd8129, %rd8129, %rd18002;
	addc.cc.u64 %rd8130, %rd8130, %rd18002;
	addc.cc.u64 %rd8131, %rd8131, %rd18002;
	addc.u64 %rd6422, %rd6422, %rd18002;
	
	// end inline asm
	st.global.u64 	[%rd18012], %rd8127;
	st.global.u64 	[%rd18016], %rd8128;
	st.global.u64 	[%rd18018], %rd8129;
	st.global.u64 	[%rd18019], %rd8130;
	st.global.u64 	[%rd18020], %rd8131;
	st.global.u64 	[%rd18021], %rd6422;
	ld.global.u64 	%rd8145, [%rd18012];
	ld.global.u64 	%rd8146, [%rd18016];
	ld.global.u64 	%rd8147, [%rd18018];
	ld.global.u64 	%rd8148, [%rd18019];
	ld.global.u64 	%rd8149, [%rd18020];
	// begin inline asm
	add.cc.u64 %rd8145, %rd8145, %rd17997;
	addc.cc.u64 %rd8146, %rd8146, %rd18002;
	addc.cc.u64 %rd8147, %rd8147, %rd18002;
	addc.cc.u64 %rd8148, %rd8148, %rd18002;
	addc.cc.u64 %rd8149, %rd8149, %rd18002;
	addc.u64 %rd6422, %rd6422, %rd18002;
	
	// end inline asm
	st.global.u64 	[%rd18012], %rd8145;
	st.global.u64 	[%rd18016], %rd8146;
	st.global.u64 	[%rd18018], %rd8147;
	st.global.u64 	[%rd18019], %rd8148;
	st.global.u64 	[%rd18020], %rd8149;
	st.global.u64 	[%rd18021], %rd6422;
	ld.global.u64 	%rd8163, [%rd18012];
	ld.global.u64 	%rd8164, [%rd18016];
	ld.global.u64 	%rd8165, [%rd18018];
	ld.global.u64 	%rd8166, [%rd18019];
	ld.global.u64 	%rd8167, [%rd18020];
	// begin inline asm
	add.cc.u64 %rd8163, %rd8163, %rd17997;
	addc.cc.u64 %rd8164, %rd8164, %rd18002;
	addc.cc.u64 %rd8165, %rd8165, %rd18002;
	addc.cc.u64 %rd8166, %rd8166, %rd18002;
	addc.cc.u64 %rd8167, %rd8167, %rd18002;
	addc.u64 %rd6422, %rd6422, %rd18002;
	
	// end inline asm
	st.global.u64 	[%rd18012], %rd8163;
	st.global.u64 	[%rd18016], %rd8164;
	st.global.u64 	[%rd18018], %rd8165;
	st.global.u64 	[%rd18019], %rd8166;
	st.global.u64 	[%rd18020], %rd8167;
	st.global.u64 	[%rd18021], %rd6422;
	ld.global.u64 	%rd8181, [%rd18012];
	ld.global.u64 	%rd8182, [%rd18016];
	ld.global.u64 	%rd8183, [%rd18018];
	ld.global.u64 	%rd8184, [%rd18019];
	ld.global.u64 	%rd8185, [%rd18020];
	// begin inline asm
	add.cc.u64 %rd8181, %rd8181, %rd17997;
	addc.cc.u64 %rd8182, %rd8182, %rd18002;
	addc.cc.u64 %rd8183, %rd8183, %rd18002;
	addc.cc.u64 %rd8184, %rd8184, %rd18002;
	addc.cc.u64 %rd8185, %rd8185, %rd18002;
	addc.u64 %rd6422, %rd6422, %rd18002;
	
	// end inline asm
	st.global.u64 	[%rd18012], %rd8181;
	st.global.u64 	[%rd18016], %rd8182;
	st.global.u64 	[%rd18018], %rd8183;
	st.global.u64 	[%rd18019], %rd8184;
	st.global.u64 	[%rd18020], %rd8185;
	st.global.u64 	[%rd18021], %rd6422;
	ld.global.u64 	%rd8199, [%rd18012];
	ld.global.u64 	%rd8200, [%rd18016];
	ld.global.u64 	%rd8201, [%rd18018];
	ld.global.u64 	%rd8202, [%rd18019];
	ld.global.u64 	%rd8203, [%rd18020];
	// begin inline asm
	add.cc.u64 %rd8199, %rd8199, %rd17997;
	addc.cc.u64 %rd8200, %rd8200, %rd18002;
	addc.cc.u64 %rd8201, %rd8201, %rd18002;
	addc.cc.u64 %rd8202, %rd8202, %rd18002;
	addc.cc.u64 %rd8203, %rd8203, %rd18002;
	addc.u64 %rd6422, %rd6422, %rd18002;
	
	// end inline asm
	st.global.u64 	[%rd18012], %rd8199;
	st.global.u64 	[%rd18016], %rd8200;
	st.global.u64 	[%rd18018], %rd8201;
	st.global.u64 	[%rd18019], %rd8202;
	st.global.u64 	[%rd18020], %rd8203;
	st.global.u64 	[%rd18021], %rd6422;
	ld.global.u64 	%rd8217, [%rd18012];
	ld.global.u64 	%rd8218, [%rd18016];
	ld.global.u64 	%rd8219, [%rd18018];
	ld.global.u64 	%rd8220, [%rd18019];
	ld.global.u64 	%rd8221, [%rd18020];
	// begin inline asm
	add.cc.u64 %rd8217, %rd8217, %rd17997;
	addc.cc.u64 %rd8218, %rd8218, %rd18002;
	addc.cc.u64 %rd8219, %rd8219, %rd18002;
	addc.cc.u64 %rd8220, %rd8220, %rd18002;
	addc.cc.u64 %rd8221, %rd8221, %rd18002;
	addc.u64 %rd6422, %rd6422, %rd18002;
	
	// end inline asm
	st.global.u64 	[%rd18012], %rd8217;
	st.global.u64 	[%rd18016], %rd8218;
	st.global.u64 	[%rd18018], %rd8219;
	st.global.u64 	[%rd18019], %rd8220;
	st.global.u64 	[%rd18020], %rd8221;
	st.global.u64 	[%rd18021], %rd6422;
	ld.global.u64 	%rd8235, [%rd18012];
	ld.global.u64 	%rd8236, [%rd18016];
	ld.global.u64 	%rd8237, [%rd18018];
	ld.global.u64 	%rd8238, [%rd18019];
	ld.global.u64 	%rd8239, [%rd18020];
	// begin inline asm
	add.cc.u64 %rd8235, %rd8235, %rd17997;
	addc.cc.u64 %rd8236, %rd8236, %rd18002;
	addc.cc.u64 %rd8237, %rd8237, %rd18002;
	addc.cc.u64 %rd8238, %rd8238, %rd18002;
	addc.cc.u64 %rd8239, %rd8239, %rd18002;
	addc.u64 %rd6422, %rd6422, %rd18002;
	
	// end inline asm
	st.global.u64 	[%rd18012], %rd8235;
	st.global.u64 	[%rd18016], %rd8236;
	st.global.u64 	[%rd18018], %rd8237;
	st.global.u64 	[%rd18019], %rd8238;
	st.global.u64 	[%rd18020], %rd8239;
	st.global.u64 	[%rd18021], %rd6422;
	ld.global.u64 	%rd8253, [%rd18012];
	ld.global.u64 	%rd8254, [%rd18016];
	ld.global.u64 	%rd8255, [%rd18018];
	ld.global.u64 	%rd8256, [%rd18019];
	ld.global.u64 	%rd8257, [%rd18020];
	// begin inline asm
	add.cc.u64 %rd8253, %rd8253, %rd17997;
	addc.cc.u64 %rd8254, %rd8254, %rd18002;
	addc.cc.u64 %rd8255, %rd8255, %rd18002;
	addc.cc.u64 %rd8256, %rd8256, %rd18002;
	addc.cc.u64 %rd8257, %rd8257, %rd18002;
	addc.u64 %rd6422, %rd6422, %rd18002;
	
	// end inline asm
	st.global.u64 	[%rd18012], %rd8253;
	st.global.u64 	[%rd18016], %rd8254;
	st.global.u64 	[%rd18018], %rd8255;
	st.global.u64 	[%rd18019], %rd8256;
	st.global.u64 	[%rd18020], %rd8257;
	st.global.u64 	[%rd18021], %rd6422;
	ld.global.u64 	%rd8271, [%rd18012];
	ld.global.u64 	%rd8272, [%rd18016];
	ld.global.u64 	%rd8273, [%rd18018];
	ld.global.u64 	%rd8274, [%rd18019];
	ld.global.u64 	%rd8275, [%rd18020];
	// begin inline asm
	add.cc.u64 %rd8271, %rd8271, %rd17997;
	addc.cc.u64 %rd8272, %rd8272, %rd18002;
	addc.cc.u64 %rd8273, %rd8273, %rd18002;
	addc.cc.u64 %rd8274, %rd8274, %rd18002;
	addc.cc.u64 %rd8275, %rd8275, %rd18002;
	addc.u64 %rd6422, %rd6422, %rd18002;
	
	// end inline asm
	st.global.u64 	[%rd18012], %rd8271;
	st.global.u64 	[%rd18016], %rd8272;
	st.global.u64 	[%rd18018], %rd8273;
	st.global.u64 	[%rd18019], %rd8274;
	st.global.u64 	[%rd18020], %rd8275;
	st.global.u64 	[%rd18021], %rd6422;
	ld.global.u64 	%rd8289, [%rd18012];
	ld.global.u64 	%rd8290, [%rd18016];
	ld.global.u64 	%rd8291, [%rd18018];
	ld.global.u64 	%rd8292, [%rd18019];
	ld.global.u64 	%rd8293, [%rd18020];
	// begin inline asm
	add.cc.u64 %rd8289, %rd8289, %rd17997;
	addc.cc.u64 %rd8290, %rd8290, %rd18002;
	addc.cc.u64 %rd8291, %rd8291, %rd18002;
	addc.cc.u64 %rd8292, %rd8292, %rd18002;
	addc.cc.u64 %rd8293, %rd8293, %rd18002;
	addc.u64 %rd6422, %rd6422, %rd18002;
	
	// end inline asm
	st.global.u64 	[%rd18012], %rd8289;
	st.global.u64 	[%rd18016], %rd8290;
	st.global.u64 	[%rd18018], %rd8291;
	st.global.u64 	[%rd18019], %rd8292;
	st.global.u64 	[%rd18020], %rd8293;
	st.global.u64 	[%rd18021], %rd6422;
	ld.global.u64 	%rd8307, [%rd18012];
	ld.global.u64 	%rd8308, [%rd18016];
	ld.global.u64 	%rd8309, [%rd18018];
	ld.global.u64 	%rd8310, [%rd18019];
	ld.global.u64 	%rd8311, [%rd18020];
	// begin inline asm
	add.cc.u64 %rd8307, %rd8307, %rd17997;
	addc.cc.u64 %rd8308, %rd8308, %rd18002;
	addc.cc.u64 %rd8309, %rd8309, %rd18002;
	addc.cc.u64 %rd8310, %rd8310, %rd18002;
	addc.cc.u64 %rd8311, %rd8311, %rd18002;
	addc.u64 %rd6422, %rd6422, %rd18002;
	
	// end inline asm
	st.global.u64 	[%rd18012], %rd8307;
	st.global.u64 	[%rd18016], %rd8308;
	st.global.u64 	[%rd18018], %rd8309;
	st.global.u64 	[%rd18019], %rd8310;
	st.global.u64 	[%rd18020], %rd8311;
	st.global.u64 	[%rd18021], %rd6422;
	ld.global.u64 	%rd8325, [%rd18012];
	ld.global.u64 	%rd8326, [%rd18016];
	ld.global.u64 	%rd8327, [%rd18018];
	ld.global.u64 	%rd8328, [%rd18019];
	ld.global.u64 	%rd8329, [%rd18020];
	// begin inline asm
	add.cc.u64 %rd8325, %rd8325, %rd17997;
	addc.cc.u64 %rd8326, %rd8326, %rd18002;
	addc.cc.u64 %rd8327, %rd8327, %rd18002;
	addc.cc.u64 %rd8328, %rd8328, %rd18002;
	addc.cc.u64 %rd8329, %rd8329, %rd18002;
	addc.u64 %rd6422, %rd6422, %rd18002;
	
	// end inline asm
	st.global.u64 	[%rd18012], %rd8325;
	st.global.u64 	[%rd18016], %rd8326;
	st.global.u64 	[%rd18018], %rd8327;
	st.global.u64 	[%rd18019], %rd8328;
	st.global.u64 	[%rd18020], %rd8329;
	st.global.u64 	[%rd18021], %rd6422;
	ld.global.u64 	%rd8343, [%rd18012];
	ld.global.u64 	%rd8344, [%rd18016];
	ld.global.u64 	%rd8345, [%rd18018];
	ld.global.u64 	%rd8346, [%rd18019];
	ld.global.u64 	%rd8347, [%rd18020];
	// begin inline asm
	add.cc.u64 %rd8343, %rd8343, %rd17997;
	addc.cc.u64 %rd8344, %rd8344, %rd18002;
	addc.cc.u64 %rd8345, %rd8345, %rd18002;
	addc.cc.u64 %rd8346, %rd8346, %rd18002;
	addc.cc.u64 %rd8347, %rd8347, %rd18002;
	addc.u64 %rd6422, %rd6422, %rd18002;
	
	// end inline asm
	st.global.u64 	[%rd18012], %rd8343;
	st.global.u64 	[%rd18016], %rd8344;
	st.global.u64 	[%rd18018], %rd8345;
	st.global.u64 	[%rd18019], %rd8346;
	st.global.u64 	[%rd18020], %rd8347;
	st.global.u64 	[%rd18021], %rd6422;
	ld.global.u64 	%rd8361, [%rd18012];
	ld.global.u64 	%rd8362, [%rd18016];
	ld.global.u64 	%rd8363, [%rd18018];
	ld.global.u64 	%rd8364, [%rd18019];
	ld.global.u64 	%rd8365, [%rd18020];
	// begin inline asm
	add.cc.u64 %rd8361, %rd8361, %rd17997;
	addc.cc.u64 %rd8362, %rd8362, %rd18002;
	addc.cc.u64 %rd8363, %rd8363, %rd18002;
	addc.cc.u64 %rd8364, %rd8364, %rd18002;
	addc.cc.u64 %rd8365, %rd8365, %rd18002;
	addc.u64 %rd6422, %rd6422, %rd18002;
	
	// end inline asm
	st.global.u64 	[%rd18012], %rd8361;
	st.global.u64 	[%rd18016], %rd8362;
	st.global.u64 	[%rd18018], %rd8363;
	st.global.u64 	[%rd18019], %rd8364;
	st.global.u64 	[%rd18020], %rd8365;
	st.global.u64 	[%rd18021], %rd6422;
	ld.global.u64 	%rd8379, [%rd18012];
	ld.global.u64 	%rd8380, [%rd18016];
	ld.global.u64 	%rd8381, [%rd18018];
	ld.global.u64 	%rd8382, [%rd18019];
	ld.global.u64 	%rd8383, [%rd18020];
	// begin inline asm
	add.cc.u64 %rd8379, %rd8379, %rd17997;
	addc.cc.u64 %rd8380, %rd8380, %rd18002;
	addc.cc.u64 %rd8381, %rd8381, %rd18002;
	addc.cc.u64 %rd8382, %rd8382, %rd18002;
	addc.cc.u64 %rd8383, %rd8383, %rd18002;
	addc.u64 %rd6422, %rd6422, %rd18002;
	
	// end inline asm
	st.global.u64 	[%rd18012], %rd8379;
	st.global.u64 	[%rd18016], %rd8380;
	st.global.u64 	[%rd18018], %rd8381;
	st.global.u64 	[%rd18019], %rd8382;
	st.global.u64 	[%rd18020], %rd8383;
	st.global.u64 	[%rd18021], %rd6422;
	ld.global.u64 	%rd8397, [%rd18012];
	ld.global.u64 	%rd8398, [%rd18016];
	ld.global.u64 	%rd8399, [%rd18018];
	ld.global.u64 	%rd8400, [%rd18019];
	ld.global.u64 	%rd8401, [%rd18020];
	// begin inline asm
	add.cc.u64 %rd8397, %rd8397, %rd17997;
	addc.cc.u64 %rd8398, %rd8398, %rd18002;
	addc.cc.u64 %rd8399, %rd8399, %rd18002;
	addc.cc.u64 %rd8400, %rd8400, %rd18002;
	addc.cc.u64 %rd8401, %rd8401, %rd18002;
	addc.u64 %rd6422, %rd6422, %rd18002;
	
	// end inline asm
	st.global.u64 	[%rd18012], %rd8397;
	st.global.u64 	[%rd18016], %rd8398;
	st.global.u64 	[%rd18018], %rd8399;
	st.global.u64 	[%rd18019], %rd8400;
	st.global.u64 	[%rd18020], %rd8401;
	st.global.u64 	[%rd18021], %rd6422;
	ld.global.u64 	%rd8415, [%rd18012];
	ld.global.u64 	%rd8416, [%rd18016];
	ld.global.u64 	%rd8417, [%rd18018];
	ld.global.u64 	%rd8418, [%rd18019];
	ld.global.u64 	%rd8419, [%rd18020];
	// begin inline asm
	add.cc.u64 %rd8415, %rd8415, %rd17997;
	addc.cc.u64 %rd8416, %rd8416, %rd18002;
	addc.cc.u64 %rd8417, %rd8417, %rd18002;
	addc.cc.u64 %rd8418, %rd8418, %rd18002;
	addc.cc.u64 %rd8419, %rd8419, %rd18002;
	addc.u64 %rd6422, %rd6422, %rd18002;
	
	// end inline asm
	st.global.u64 	[%rd18012], %rd8415;
	st.global.u64 	[%rd18016], %rd8416;
	st.global.u64 	[%rd18018], %rd8417;
	st.global.u64 	[%rd18019], %rd8418;
	st.global.u64 	[%rd18020], %rd8419;
	st.global.u64 	[%rd18021], %rd6422;
	ld.global.u64 	%rd8433, [%rd18012];
	ld.global.u64 	%rd8434, [%rd18016];
	ld.global.u64 	%rd8435, [%rd18018];
	ld.global.u64 	%rd8436, [%rd18019];
	ld.global.u64 	%rd8437, [%rd18020];
	// begin inline asm
	add.cc.u64 %rd8433, %rd8433, %rd17997;
	addc.cc.u64 %rd8434, %rd8434, %rd18002;
	addc.cc.u64 %rd8435, %rd8435, %rd18002;
	addc.cc.u64 %rd8436, %rd8436, %rd18002;
	addc.cc.u64 %rd8437, %rd8437, %rd18002;
	addc.u64 %rd6422, %rd6422, %rd18002;
	
	// end inline asm
	st.global.u64 	[%rd18012], %rd8433;
	st.global.u64 	[%rd18016], %rd8434;
	st.global.u64 	[%rd18018], %rd8435;
	st.global.u64 	[%rd18019], %rd8436;
	st.global.u64 	[%rd18020], %rd8437;
	st.global.u64 	[%rd18021], %rd6422;
	ld.global.u64 	%rd8451, [%rd18012];
	ld.global.u64 	%rd8452, [%rd18016];
	ld.global.u64 	%rd8453, [%rd18018];
	ld.global.u64 	%rd8454, [%rd18019];
	ld.global.u64 	%rd8455, [%rd18020];
	// begin inline asm
	add.cc.u64 %rd8451, %rd8451, %rd17997;
	addc.cc.u64 %rd8452, %rd8452, %rd18002;
	addc.cc.u64 %rd8453, %rd8453, %rd18002;
	addc.cc.u64 %rd8454, %rd8454, %rd18002;
	addc.cc.u64 %rd8455, %rd8455, %rd18002;
	addc.u64 %rd6422, %rd6422, %rd18002;
	
	// end inline asm
	st.global.u64 	[%rd18012], %rd8451;
	st.global.u64 	[%rd18016], %rd8452;
	st.global.u64 	[%rd18018], %rd8453;
	st.global.u64 	[%rd18019], %rd8454;
	st.global.u64 	[%rd18020], %rd8455;
	st.global.u64 	[%rd18021], %rd6422;
	ld.global.u64 	%rd8469, [%rd18012];
	ld.global.u64 	%rd8470, [%rd18016];
	ld.global.u64 	%rd8471, [%rd18018];
	ld.global.u64 	%rd8472, [%rd18019];
	ld.global.u64 	%rd8473, [%rd18020];
	// begin inline asm
	add.cc.u64 %rd8469, %rd8469, %rd17997;
	addc.cc.u64 %rd8470, %rd8470, %rd18002;
	addc.cc.u64 %rd8471, %rd8471, %rd18002;
	addc.cc.u64 %rd8472, %rd8472, %rd18002;
	addc.cc.u64 %rd8473, %rd8473, %rd18002;
	addc.u64 %rd6422, %rd6422, %rd18002;
	
	// end inline asm
	st.global.u64 	[%rd18012], %rd8469;
	st.global.u64 	[%rd18016], %rd8470;
	st.global.u64 	[%rd18018], %rd8471;
	st.global.u64 	[%rd18019], %rd8472;
	st.global.u64 	[%rd18020], %rd8473;
	st.global.u64 	[%rd18021], %rd6422;
	ld.global.u64 	%rd8487, [%rd18012];
	ld.global.u64 	%rd8488, [%rd18016];
	ld.global.u64 	%rd8489, [%rd18018];
	ld.global.u64 	%rd8490, [%rd18019];
	ld.global.u64 	%rd8491, [%rd18020];
	// begin inline asm
	add.cc.u64 %rd8487, %rd8487, %rd17997;
	addc.cc.u64 %rd8488, %rd8488, %rd18002;
	addc.cc.u64 %rd8489, %rd8489, %rd18002;
	addc.cc.u64 %rd8490, %rd8490, %rd18002;
	addc.cc.u64 %rd8491, %rd8491, %rd18002;
	addc.u64 %rd6422, %rd6422, %rd18002;
	
	// end inline asm
	st.global.u64 	[%rd18012], %rd8487;
	st.global.u64 	[%rd18016], %rd8488;
	st.global.u64 	[%rd18018], %rd8489;
	st.global.u64 	[%rd18019], %rd8490;
	st.global.u64 	[%rd18020], %rd8491;
	st.global.u64 	[%rd18021], %rd6422;
	ld.global.u64 	%rd8505, [%rd18012];
	ld.global.u64 	%rd8506, [%rd18016];
	ld.global.u64 	%rd8507, [%rd18018];
	ld.global.u64 	%rd8508, [%rd18019];
	ld.global.u64 	%rd8509, [%rd18020];
	// begin inline asm
	add.cc.u64 %rd8505, %rd8505, %rd17997;
	addc.cc.u64 %rd8506, %rd8506, %rd18002;
	addc.cc.u64 %rd8507, %rd8507, %rd18002;
	addc.cc.u64 %rd8508, %rd8508, %rd18002;
	addc.cc.u64 %rd8509, %rd8509, %rd18002;
	addc.u64 %rd6422, %rd6422, %rd18002;
	
	// end inline asm
	st.global.u64 	[%rd18012], %rd8505;
	st.global.u64 	[%rd18016], %rd8506;
	st.global.u64 	[%rd18018], %rd8507;
	st.global.u64 	[%rd18019], %rd8508;
	st.global.u64 	[%rd18020], %rd8509;
	st.global.u64 	[%rd18021], %rd6422;
	ld.global.u64 	%rd8523, [%rd18012];
	ld.global.u64 	%rd8524, [%rd18016];
	ld.global.u64 	%rd8525, [%rd18018];
	ld.global.u64 	%rd8526, [%rd18019];
	ld.global.u64 	%rd8527, [%rd18020];
	// begin inline asm
	add.cc.u64 %rd8523, %rd8523, %rd17997;
	addc.cc.u64 %rd8524, %rd8524, %rd18002;
	addc.cc.u64 %rd8525, %rd8525, %rd18002;
	addc.cc.u64 %rd8526, %rd8526, %rd18002;
	addc.cc.u64 %rd8527, %rd8527, %rd18002;
	addc.u64 %rd6422, %rd6422, %rd18002;
	
	// end inline asm
	st.global.u64 	[%rd18012], %rd8523;
	st.global.u64 	[%rd18016], %rd8524;
	st.global.u64 	[%rd18018], %rd8525;
	st.global.u64 	[%rd18019], %rd8526;
	st.global.u64 	[%rd18020], %rd8527;
	st.global.u64 	[%rd18021], %rd6422;
	ld.global.u64 	%rd8541, [%rd18012];
	ld.global.u64 	%rd8542, [%rd18016];
	ld.global.u64 	%rd8543, [%rd18018];
	ld.global.u64 	%rd8544, [%rd18019];
	ld.global.u64 	%rd8545, [%rd18020];
	// begin inline asm
	add.cc.u64 %rd8541, %rd8541, %rd17997;
	addc.cc.u64 %rd8542, %rd8542, %rd18002;
	addc.cc.u64 %rd8543, %rd8543, %rd18002;
	addc.cc.u64 %rd8544, %rd8544, %rd18002;
	addc.cc.u64 %rd8545, %rd8545, %rd18002;
	addc.u64 %rd6422, %rd6422, %rd18002;
	
	// end inline asm
	st.global.u64 	[%rd18012], %rd8541;
	st.global.u64 	[%rd18016], %rd8542;
	st.global.u64 	[%rd18018], %rd8543;
	st.global.u64 	[%rd18019], %rd8544;
	st.global.u64 	[%rd18020], %rd8545;
	st.global.u64 	[%rd18021], %rd6422;
	ld.global.u64 	%rd8559, [%rd18012];
	ld.global.u64 	%rd8560, [%rd18016];
	ld.global.u64 	%rd8561, [%rd18018];
	ld.global.u64 	%rd8562, [%rd18019];
	ld.global.u64 	%rd8563, [%rd18020];
	// begin inline asm
	add.cc.u64 %rd8559, %rd8559, %rd17997;
	addc.cc.u64 %rd8560, %rd8560, %rd18002;
	addc.cc.u64 %rd8561, %rd8561, %rd18002;
	addc.cc.u64 %rd8562, %rd8562, %rd18002;
	addc.cc.u64 %rd8563, %rd8563, %rd18002;
	addc.u64 %rd6422, %rd6422, %rd18002;
	
	// end inline asm
	st.global.u64 	[%rd18012], %rd8559;
	st.global.u64 	[%rd18016], %rd8560;
	st.global.u64 	[%rd18018], %rd8561;
	st.global.u64 	[%rd18019], %rd8562;
	st.global.u64 	[%rd18020], %rd8563;
	st.global.u64 	[%rd18021], %rd6422;
	ld.global.u64 	%rd8577, [%rd18012];
	ld.global.u64 	%rd8578, [%rd18016];
	ld.global.u64 	%rd8579, [%rd18018];
	ld.global.u64 	%rd8580, [%rd18019];
	ld.global.u64 	%rd8581, [%rd18020];
	// begin inline asm
	add.cc.u64 %rd8577, %rd8577, %rd17997;
	addc.cc.u64 %rd8578, %rd8578, %rd18002;
	addc.cc.u64 %rd8579, %rd8579, %rd18002;
	addc.cc.u64 %rd8580, %rd8580, %rd18002;
	addc.cc.u64 %rd8581, %rd8581, %rd18002;
	addc.u64 %rd6422, %rd6422, %rd18002;
	
	// end inline asm
	st.global.u64 	[%rd18012], %rd8577;
	st.global.u64 	[%rd18016], %rd8578;
	st.global.u64 	[%rd18018], %rd8579;
	st.global.u64 	[%rd18019], %rd8580;
	st.global.u64 	[%rd18020], %rd8581;
	st.global.u64 	[%rd18021], %rd6422;
	ld.global.u64 	%rd8595, [%rd18012];
	ld.global.u64 	%rd8596, [%rd18016];
	ld.global.u64 	%rd8597, [%rd18018];
	ld.global.u64 	%rd8598, [%rd18019];
	ld.global.u64 	%rd8599, [%rd18020];
	// begin inline asm
	add.cc.u64 %rd8595, %rd8595, %rd17997;
	addc.cc.u64 %rd8596, %rd8596, %rd18002;
	addc.cc.u64 %rd8597, %rd8597, %rd18002;
	addc.cc.u64 %rd8598, %rd8598, %rd18002;
	addc.cc.u64 %rd8599, %rd8599, %rd18002;
	addc.u64 %rd6422, %rd6422, %rd18002;
	
	// end inline asm
	st.global.u64 	[%rd18012], %rd8595;
	st.global.u64 	[%rd18016], %rd8596;
	st.global.u64 	[%rd18018], %rd8597;
	st.global.u64 	[%rd18019], %rd8598;
	st.global.u64 	[%rd18020], %rd8599;
	st.global.u64 	[%rd18021], %rd6422;
	ld.global.u64 	%rd8613, [%rd18012];
	ld.global.u64 	%rd8614, [%rd18016];
	ld.global.u64 	%rd8615, [%rd18018];
	ld.global.u64 	%rd8616, [%rd18019];
	ld.global.u64 	%rd8617, [%rd18020];
	// begin inline asm
	add.cc.u64 %rd8613, %rd8613, %rd17997;
	addc.cc.u64 %rd8614, %rd8614, %rd18002;
	addc.cc.u64 %rd8615, %rd8615, %rd18002;
	addc.cc.u64 %rd8616, %rd8616, %rd18002;
	addc.cc.u64 %rd8617, %rd8617, %rd18002;
	addc.u64 %rd6422, %rd6422, %rd18002;
	
	// end inline asm
	st.global.u64 	[%rd18012], %rd8613;
	st.global.u64 	[%rd18016], %rd8614;
	st.global.u64 	[%rd18018], %rd8615;
	st.global.u64 	[%rd18019], %rd8616;
	st.global.u64 	[%rd18020], %rd8617;
	st.global.u64 	[%rd18021], %rd6422;
	ld.global.u64 	%rd8631, [%rd18012];
	ld.global.u64 	%rd8632, [%rd18016];
	ld.global.u64 	%rd8633, [%rd18018];
	ld.global.u64 	%rd8634, [%rd18019];
	ld.global.u64 	%rd8635, [%rd18020];
	// begin inline asm
	add.cc.u64 %rd8631, %rd8631, %rd17997;
	addc.cc.u64 %rd8632, %rd8632, %rd18002;
	addc.cc.u64 %rd8633, %rd8633, %rd18002;
	addc.cc.u64 %rd8634, %rd8634, %rd18002;
	addc.cc.u64 %rd8635, %rd8635, %rd18002;
	addc.u64 %rd6422, %rd6422, %rd18002;
	
	// end inline asm
	st.global.u64 	[%rd18012], %rd8631;
	st.global.u64 	[%rd18016], %rd8632;
	st.global.u64 	[%rd18018], %rd8633;
	st.global.u64 	[%rd18019], %rd8634;
	st.global.u64 	[%rd18020], %rd8635;
	st.global.u64 	[%rd18021], %rd6422;
	ld.global.u64 	%rd8649, [%rd18012];
	ld.global.u64 	%rd8650, [%rd18016];
	ld.global.u64 	%rd8651, [%rd18018];
	ld.global.u64 	%rd8652, [%rd18019];
	ld.global.u64 	%rd8653, [%rd18020];
	// begin inline asm
	add.cc.u64 %rd8649, %rd8649, %rd17997;
	addc.cc.u64 %rd8650, %rd8650, %rd18002;
	addc.cc.u64 %rd8651, %rd8651, %rd18002;
	addc.cc.u64 %rd8652, %rd8652, %rd18002;
	addc.cc.u64 %rd8653, %rd8653, %rd18002;
	addc.u64 %rd6422, %rd6422, %rd18002;
	
	// end inline asm
	st.global.u64 	[%rd18012], %rd8649;
	st.global.u64 	[%rd18016], %rd8650;
	st.global.u64 	[%rd18018], %rd8651;
	st.global.u64 	[%rd18019], %rd8652;
	st.global.u64 	[%rd18020], %rd8653;
	st.global.u64 	[%rd18021], %rd6422;
	ld.global.u64 	%rd8667, [%rd18012];
	ld.global.u64 	%rd8668, [%rd18016];
	ld.global.u64 	%rd8669, [%rd18018];
	ld.global.u64 	%rd8670, [%rd18019];
	ld.global.u64 	%rd8671, [%rd18020];
	// begin inline asm
	add.cc.u64 %rd8667, %rd8667, %rd17997;
	addc.cc.u64 %rd8668, %rd8668, %rd18002;
	addc.cc.u64 %rd8669, %rd8669, %rd18002;
	addc.cc.u64 %rd8670, %rd8670, %rd18002;
	addc.cc.u64 %rd8671, %rd8671, %rd18002;
	addc.u64 %rd6422, %rd6422, %rd18002;
	
	// end inline asm
	st.global.u64 	[%rd18012], %rd8667;
	st.global.u64 	[%rd18016], %rd8668;
	st.global.u64 	[%rd18018], %rd8669;
	st.global.u64 	[%rd18019], %rd8670;
	st.global.u64 	[%rd18020], %rd8671;
	st.global.u64 	[%rd18021], %rd6422;
	ld.global.u64 	%rd8685, [%rd18012];
	ld.global.u64 	%rd8686, [%rd18016];
	ld.global.u64 	%rd8687, [%rd18018];
	ld.global.u64 	%rd8688, [%rd18019];
	ld.global.u64 	%rd8689, [%rd18020];
	// begin inline asm
	add.cc.u64 %rd8685, %rd8685, %rd17997;
	addc.cc.u64 %rd8686, %rd8686, %rd18002;
	addc.cc.u64 %rd8687, %rd8687, %rd18002;
	addc.cc.u64 %rd8688, %rd8688, %rd18002;
	addc.cc.u64 %rd8689, %rd8689, %rd18002;
	addc.u64 %rd6422, %rd6422, %rd18002;
	
	// end inline asm
	st.global.u64 	[%rd18012], %rd8685;
	st.global.u64 	[%rd18016], %rd8686;
	st.global.u64 	[%rd18018], %rd8687;
	st.global.u64 	[%rd18019], %rd8688;
	st.global.u64 	[%rd18020], %rd8689;
	st.global.u64 	[%rd18021], %rd6422;
	ld.global.u64 	%rd8703, [%rd18012];
	ld.global.u64 	%rd8704, [%rd18016];
	ld.global.u64 	%rd8705, [%rd18018];
	ld.global.u64 	%rd8706, [%rd18019];
	ld.global.u64 	%rd8707, [%rd18020];
	// begin inline asm
	add.cc.u64 %rd8703, %rd8703, %rd17997;
	addc.cc.u64 %rd8704, %rd8704, %rd18002;
	addc.cc.u64 %rd8705, %rd8705, %rd18002;
	addc.cc.u64 %rd8706, %rd8706, %rd18002;
	addc.cc.u64 %rd8707, %rd8707, %rd18002;
	addc.u64 %rd6422, %rd6422, %rd18002;
	
	// end inline asm
	st.global.u64 	[%rd18012], %rd8703;
	st.global.u64 	[%rd18016], %rd8704;
	st.global.u64 	[%rd18018], %rd8705;
	st.global.u64 	[%rd18019], %rd8706;
	st.global.u64 	[%rd18020], %rd8707;
	st.global.u64 	[%rd18021], %rd6422;
	ld.global.u64 	%rd8721, [%rd18012];
	ld.global.u64 	%rd8722, [%rd18016];
	ld.global.u64 	%rd8723, [%rd18018];
	ld.global.u64 	%rd8724, [%rd18019];
	ld.global.u64 	%rd8725, [%rd18020];
	// begin inline asm
	add.cc.u64 %rd8721, %rd8721, %rd17997;
	addc.cc.u64 %rd8722, %rd8722, %rd18002;
	addc.cc.u64 %rd8723, %rd8723, %rd18002;
	addc.cc.u64 %rd8724, %rd8724, %rd18002;
	addc.cc.u64 %rd8725, %rd8725, %rd18002;
	addc.u64 %rd6422, %rd6422, %rd18002;
	
	// end inline asm
	st.global.u64 	[%rd18012], %rd8721;
	st.global.u64 	[%rd18016], %rd8722;
	st.global.u64 	[%rd18018], %rd8723;
	st.global.u64 	[%rd18019], %rd8724;
	st.global.u64 	[%rd18020], %rd8725;
	st.global.u64 	[%rd18021], %rd6422;
	ld.global.u64 	%rd8739, [%rd18012];
	ld.global.u64 	%rd8740, [%rd18016];
	ld.global.u64 	%rd8741, [%rd18018];
	ld.global.u64 	%rd8742, [%rd18019];
	ld.global.u64 	%rd8743, [%rd18020];
	// begin inline asm
	add.cc.u64 %rd8739, %rd8739, %rd17997;
	addc.cc.u64 %rd8740, %rd8740, %rd18002;
	addc.cc.u64 %rd8741, %rd8741, %rd18002;
	addc.cc.u64 %rd8742, %rd8742, %rd18002;
	addc.cc.u64 %rd8743, %rd8743, %rd18002;
	addc.u64 %rd6422, %rd6422, %rd18002;
	
	// end inline asm
	st.global.u64 	[%rd18012], %rd8739;
	st.global.u64 	[%rd18016], %rd8740;
	st.global.u64 	[%rd18018], %rd8741;
	st.global.u64 	[%rd18019], %rd8742;
	st.global.u64 	[%rd18020], %rd8743;
	st.global.u64 	[%rd18021], %rd6422;
	ld.global.u64 	%rd8757, [%rd18012];
	ld.global.u64 	%rd8758, [%rd18016];
	ld.global.u64 	%rd8759, [%rd18018];
	ld.global.u64 	%rd8760, [%rd18019];
	ld.global.u64 	%rd8761, [%rd18020];
	// begin inline asm
	add.cc.u64 %rd8757, %rd8757, %rd17997;
	addc.cc.u64 %rd8758, %rd8758, %rd18002;
	addc.cc.u64 %rd8759, %rd8759, %rd18002;
	addc.cc.u64 %rd8760, %rd8760, %rd18002;
	addc.cc.u64 %rd8761, %rd8761, %rd18002;
	addc.u64 %rd6422, %rd6422, %rd18002;
	
	// end inline asm
	st.global.u64 	[%rd18012], %rd8757;
	st.global.u64 	[%rd18016], %rd8758;
	st.global.u64 	[%rd18018], %rd8759;
	st.global.u64 	[%rd18019], %rd8760;
	st.global.u64 	[%rd18020], %rd8761;
	st.global.u64 	[%rd18021], %rd6422;
	ld.global.u64 	%rd8775, [%rd18012];
	ld.global.u64 	%rd8776, [%rd18016];
	ld.global.u64 	%rd8777, [%rd18018];
	ld.global.u64 	%rd8778, [%rd18019];
	ld.global.u64 	%rd8779, [%rd18020];
	// begin inline asm
	add.cc.u64 %rd8775, %rd8775, %rd17997;
	addc.cc.u64 %rd8776, %rd8776, %rd18002;
	addc.cc.u64 %rd8777, %rd8777, %rd18002;
	addc.cc.u64 %rd8778, %rd8778, %rd18002;
	addc.cc.u64 %rd8779, %rd8779, %rd18002;
	addc.u64 %rd6422, %rd6422, %rd18002;
	
	// end inline asm
	st.global.u64 	[%rd18012], %rd8775;
	st.global.u64 	[%rd18016], %rd8776;
	st.global.u64 	[%rd18018], %rd8777;
	st.global.u64 	[%rd18019], %rd8778;
	st.global.u64 	[%rd18020], %rd8779;
	st.global.u64 	[%rd18021], %rd6422;
	ld.global.u64 	%rd8793, [%rd18012];
	ld.global.u64 	%rd8794, [%rd18016];
	ld.global.u64 	%rd8795, [%rd18018];
	ld.global.u64 	%rd8796, [%rd18019];
	ld.global.u64 	%rd8797, [%rd18020];
	// begin inline asm
	add.cc.u64 %rd8793, %rd8793, %rd17997;
	addc.cc.u64 %rd8794, %rd8794, %rd18002;
	addc.cc.u64 %rd8795, %rd8795, %rd18002;
	addc.cc.u64 %rd8796, %rd8796, %rd18002;
	addc.cc.u64 %rd8797, %rd8797, %rd18002;
	addc.u64 %rd6422, %rd6422, %rd18002;
	
	// end inline asm
	st.global.u64 	[%rd18012], %rd8793;
	st.global.u64 	[%rd18016], %rd8794;
	st.global.u64 	[%rd18018], %rd8795;
	st.global.u64 	[%rd18019], %rd8796;
	st.global.u64 	[%rd18020], %rd8797;
	st.global.u64 	[%rd18021], %rd6422;
	ld.global.u64 	%rd8811, [%rd18012];
	ld.global.u64 	%rd8812, [%rd18016];
	ld.global.u64 	%rd8813, [%rd18018];
	ld.global.u64 	%rd8814, [%rd18019];
	ld.global.u64 	%rd8815, [%rd18020];
	// begin inline asm
	add.cc.u64 %rd8811, %rd8811, %rd17997;
	addc.cc.u64 %rd8812, %rd8812, %rd18002;
	addc.cc.u64 %rd8813, %rd8813, %rd18002;
	addc.cc.u64 %rd8814, %rd8814, %rd18002;
	addc.cc.u64 %rd8815, %rd8815, %rd18002;
	addc.u64 %rd6422, %rd6422, %rd18002;
	
	// end inline asm
	st.global.u64 	[%rd18012], %rd8811;
	st.global.u64 	[%rd18016], %rd8812;
	st.global.u64 	[%rd18018], %rd8813;
	st.global.u64 	[%rd18019], %rd8814;
	st.global.u64 	[%rd18020], %rd8815;
	st.global.u64 	[%rd18021], %rd6422;
	ld.global.u64 	%rd8829, [%rd18012];
	ld.global.u64 	%rd8830, [%rd18016];
	ld.global.u64 	%rd8831, [%rd18018];
	ld.global.u64 	%rd8832, [%rd18019];
	ld.global.u64 	%rd8833, [%rd18020];
	// begin inline asm
	add.cc.u64 %rd8829, %rd8829, %rd17997;
	addc.cc.u64 %rd8830, %rd8830, %rd18002;
	addc.cc.u64 %rd8831, %rd8831, %rd18002;
	addc.cc.u64 %rd8832, %rd8832, %rd18002;
	addc.cc.u64 %rd8833, %rd8833, %rd18002;
	addc.u64 %rd6422, %rd6422, %rd18002;
	
	// end inline asm
	st.global.u64 	[%rd18012], %rd8829;
	st.global.u64 	[%rd18016], %rd8830;
	st.global.u64 	[%rd18018], %rd8831;
	st.global.u64 	[%rd18019], %rd8832;
	st.global.u64 	[%rd18020], %rd8833;
	st.global.u64 	[%rd18021], %rd6422;
	ld.global.u64 	%rd8847, [%rd18012];
	ld.global.u64 	%rd8848, [%rd18016];
	ld.global.u64 	%rd8849, [%rd18018];
	ld.global.u64 	%rd8850, [%rd18019];
	ld.global.u64 	%rd8851, [%rd18020];
	// begin inline asm
	add.cc.u64 %rd8847, %rd8847, %rd17997;
	addc.cc.u64 %rd8848, %rd8848, %rd18002;
	addc.cc.u64 %rd8849, %rd8849, %rd18002;
	addc.cc.u64 %rd8850, %rd8850, %rd18002;
	addc.cc.u64 %rd8851, %rd8851, %rd18002;
	addc.u64 %rd6422, %rd6422, %rd18002;
	
	// end inline asm
	st.global.u64 	[%rd18012], %rd8847;
	st.global.u64 	[%rd18016], %rd8848;
	st.global.u64 	[%rd18018], %rd8849;
	st.global.u64 	[%rd18019], %rd8850;
	st.global.u64 	[%rd18020], %rd8851;
	st.global.u64 	[%rd18021], %rd6422;
	ld.global.u64 	%rd8865, [%rd18012];
	ld.global.u64 	%rd8866, [%rd18016];
	ld.global.u64 	%rd8867, [%rd18018];
	ld.global.u64 	%rd8868, [%rd18019];
	ld.global.u64 	%rd8869, [%rd18020];
	// begin inline asm
	add.cc.u64 %rd8865, %rd8865, %rd17997;
	addc.cc.u64 %rd8866, %rd8866, %rd18002;
	addc.cc.u64 %rd8867, %rd8867, %rd18002;
	addc.cc.u64 %rd8868, %rd8868, %rd18002;
	addc.cc.u64 %rd8869, %rd8869, %rd18002;
	addc.u64 %rd6422, %rd6422, %rd18002;
	
	// end inline asm
	st.global.u64 	[%rd18012], %rd8865;
	st.global.u64 	[%rd18016], %rd8866;
	st.global.u64 	[%rd18018], %rd8867;
	st.global.u64 	[%rd18019], %rd8868;
	st.global.u64 	[%rd18020], %rd8869;
	st.global.u64 	[%rd18021], %rd6422;
	ld.global.u64 	%rd8883, [%rd18012];
	ld.global.u64 	%rd8884, [%rd18016];
	ld.global.u64 	%rd8885, [%rd18018];
	ld.global.u64 	%rd8886, [%rd18019];
	ld.global.u64 	%rd8887, [%rd18020];
	// begin inline asm
	add.cc.u64 %rd8883, %rd8883, %rd17997;
	addc.cc.u64 %rd8884, %rd8884, %rd18002;
	addc.cc.u64 %rd8885, %rd8885, %rd18002;
	addc.cc.u64 %rd8886, %rd8886, %rd18002;
	addc.cc.u64 %rd8887, %rd8887, %rd18002;
	addc.u64 %rd6422, %rd6422, %rd18002;
	
	// end inline asm
	st.global.u64 	[%rd18012], %rd8883;
	st.global.u64 	[%rd18016], %rd8884;
	st.global.u64 	[%rd18018], %rd8885;
	st.global.u64 	[%rd18019], %rd8886;
	st.global.u64 	[%rd18020], %rd8887;
	st.global.u64 	[%rd18021], %rd6422;
	ld.global.u64 	%rd8901, [%rd18012];
	ld.global.u64 	%rd8902, [%rd18016];
	ld.global.u64 	%rd8903, [%rd18018];
	ld.global.u64 	%rd8904, [%rd18019];
	ld.global.u64 	%rd8905, [%rd18020];
	// begin inline asm
	add.cc.u64 %rd8901, %rd8901, %rd17997;
	addc.cc.u64 %rd8902, %rd8902, %rd18002;
	addc.cc.u64 %rd8903, %rd8903, %rd18002;
	addc.cc.u64 %rd8904, %rd8904, %rd18002;
	addc.cc.u64 %rd8905, %rd8905, %rd18002;
	addc.u64 %rd6422, %rd6422, %rd18002;
	
	// end inline asm
	st.global.u64 	[%rd18012], %rd8901;
	st.global.u64 	[%rd18016], %rd8902;
	st.global.u64 	[%rd18018], %rd8903;
	st.global.u64 	[%rd18019], %rd8904;
	st.global.u64 	[%rd18020], %rd8905;
	st.global.u64 	[%rd18021], %rd6422;
	ld.global.u64 	%rd8919, [%rd18012];
	ld.global.u64 	%rd8920, [%rd18016];
	ld.global.u64 	%rd8921, [%rd18018];
	ld.global.u64 	%rd8922, [%rd18019];
	ld.global.u64 	%rd8923, [%rd18020];
	// begin inline asm
	add.cc.u64 %rd8919, %rd8919, %rd17997;
	addc.cc.u64 %rd8920, %rd8920, %rd18002;
	addc.cc.u64 %rd8921, %rd8921, %rd18002;
	addc.cc.u64 %rd8922, %rd8922, %rd18002;
	addc.cc.u64 %rd8923, %rd8923, %rd18002;
	addc.u64 %rd6422, %rd6422, %rd18002;
	
	// end inline asm
	st.global.u64 	[%rd18012], %rd8919;
	st.global.u64 	[%rd18016], %rd8920;
	st.global.u64 	[%rd18018], %rd8921;
	st.global.u64 	[%rd18019], %rd8922;
	st.global.u64 	[%rd18020], %rd8923;
	st.global.u64 	[%rd18021], %rd6422;
	ld.global.u64 	%rd8937, [%rd18012];
	ld.global.u64 	%rd8938, [%rd18016];
	ld.global.u64 	%rd8939, [%rd18018];
	ld.global.u64 	%rd8940, [%rd18019];
	ld.global.u64 	%rd8941, [%rd18020];
	// begin inline asm
	add.cc.u64 %rd8937, %rd8937, %rd17997;
	addc.cc.u64 %rd8938, %rd8938, %rd18002;
	addc.cc.u64 %rd8939, %rd8939, %rd18002;
	addc.cc.u64 %rd8940, %rd8940, %rd18002;
	addc.cc.u64 %rd8941, %rd8941, %rd18002;
	addc.u64 %rd6422, %rd6422, %rd18002;
	
	// end inline asm
	st.global.u64 	[%rd18012], %rd8937;
	st.global.u64 	[%rd18016], %rd8938;
	st.global.u64 	[%rd18018], %rd8939;
	st.global.u64 	[%rd18019], %rd8940;
	st.global.u64 	[%rd18020], %rd8941;
	st.global.u64 	[%rd18021], %rd6422;
	ld.global.u64 	%rd8955, [%rd18012];
	ld.global.u64 	%rd8956, [%rd18016];
	ld.global.u64 	%rd8957, [%rd18018];
	ld.global.u64 	%rd8958, [%rd18019];
	ld.global.u64 	%rd8959, [%rd18020];
	// begin inline asm
	add.cc.u64 %rd8955, %rd8955, %rd17997;
	addc.cc.u64 %rd8956, %rd8956, %rd18002;
	addc.cc.u64 %rd8957, %rd8957, %rd18002;
	addc.cc.u64 %rd8958, %rd8958, %rd18002;
	addc.cc.u64 %rd8959, %rd8959, %rd18002;
	addc.u64 %rd6422, %rd6422, %rd18002;
	
	// end inline asm
	st.global.u64 	[%rd18012], %rd8955;
	st.global.u64 	[%rd18016], %rd8956;
	st.global.u64 	[%rd18018], %rd8957;
	st.global.u64 	[%rd18019], %rd8958;
	st.global.u64 	[%rd18020], %rd8959;
	st.global.u64 	[%rd18021], %rd6422;
	ld.global.u64 	%rd8973, [%rd18012];
	ld.global.u64 	%rd8974, [%rd18016];
	ld.global.u64 	%rd8975, [%rd18018];
	ld.global.u64 	%rd8976, [%rd18019];
	ld.global.u64 	%rd8977, [%rd18020];
	// begin inline asm
	add.cc.u64 %rd8973, %rd8973, %rd17997;
	addc.cc.u64 %rd8974, %rd8974, %rd18002;
	addc.cc.u64 %rd8975, %rd8975, %rd18002;
	addc.cc.u64 %rd8976, %rd8976, %rd18002;
	addc.cc.u64 %rd8977, %rd8977, %rd18002;
	addc.u64 %rd6422, %rd6422, %rd18002;
	
	// end inline asm
	st.global.u64 	[%rd18012], %rd8973;
	st.global.u64 	[%rd18016], %rd8974;
	st.global.u64 	[%rd18018], %rd8975;
	st.global.u64 	[%rd18019], %rd8976;
	st.global.u64 	[%rd18020], %rd8977;
	st.global.u64 	[%rd18021], %rd6422;
	ld.global.u64 	%rd8991, [%rd18012];
	ld.global.u64 	%rd8992, [%rd18016];
	ld.global.u64 	%rd8993, [%rd18018];
	ld.global.u64 	%rd8994, [%rd18019];
	ld.global.u64 	%rd8995, [%rd18020];
	// begin inline asm
	add.cc.u64 %rd8991, %rd8991, %rd17997;
	addc.cc.u64 %rd8992, %rd8992, %rd18002;
	addc.cc.u64 %rd8993, %rd8993, %rd18002;
	addc.cc.u64 %rd8994, %rd8994, %rd18002;
	addc.cc.u64 %rd8995, %rd8995, %rd18002;
	addc.u64 %rd6422, %rd6422, %rd18002;
	
	// end inline asm
	st.global.u64 	[%rd18012], %rd8991;
	st.global.u64 	[%rd18016], %rd8992;
	st.global.u64 	[%rd18018], %rd8993;
	st.global.u64 	[%rd18019], %rd8994;
	st.global.u64 	[%rd18020], %rd8995;
	st.global.u64 	[%rd18021], %rd6422;
	ld.global.u64 	%rd9009, [%rd18012];
	ld.global.u64 	%rd9010, [%rd18016];
	ld.global.u64 	%rd9011, [%rd18018];
	ld.global.u64 	%rd9012, [%rd18019];
	ld.global.u64 	%rd9013, [%rd18020];
	// begin inline asm
	add.cc.u64 %rd9009, %rd9009, %rd17997;
	addc.cc.u64 %rd9010, %rd9010, %rd18002;
	addc.cc.u64 %rd9011, %rd9011, %rd18002;
	addc.cc.u64 %rd9012, %rd9012, %rd18002;
	addc.cc.u64 %rd9013, %rd9013, %rd18002;
	addc.u64 %rd6422, %rd6422, %rd18002;
	
	// end inline asm
	st.global.u64 	[%rd18012], %rd9009;
	st.global.u64 	[%rd18016], %rd9010;
	st.global.u64 	[%rd18018], %rd9011;
	st.global.u64 	[%rd18019], %rd9012;
	st.global.u64 	[%rd18020], %rd9013;
	st.global.u64 	[%rd18021], %rd6422;
	ld.global.u64 	%rd9027, [%rd18012];
	ld.global.u64 	%rd9028, [%rd18016];
	ld.global.u64 	%rd9029, [%rd18018];
	ld.global.u64 	%rd9030, [%rd18019];
	ld.global.u64 	%rd9031, [%rd18020];
	// begin inline asm
	add.cc.u64 %rd9027, %rd9027, %rd17997;
	addc.cc.u64 %rd9028, %rd9028, %rd18002;
	addc.cc.u64 %rd9029, %rd9029, %rd18002;
	addc.cc.u64 %rd9030, %rd9030, %rd18002;
	addc.cc.u64 %rd9031, %rd9031, %rd18002;
	addc.u64 %rd6422, %rd6422, %rd18002;
	
	// end inline asm
	st.global.u64 	[%rd18012], %rd9027;
	st.global.u64 	[%rd18016], %rd9028;
	st.global.u64 	[%rd18018], %rd9029;
	st.global.u64 	[%rd18019], %rd9030;
	st.global.u64 	[%rd18020], %rd9031;
	st.global.u64 	[%rd18021], %rd6422;
	ld.global.u64 	%rd9045, [%rd18012];
	ld.global.u64 	%rd9046, [%rd18016];
	ld.global.u64 	%rd9047, [%rd18018];
	ld.global.u64 	%rd9048, [%rd18019];
	ld.global.u64 	%rd9049, [%rd18020];
	// begin inline asm
	add.cc.u64 %rd9045, %rd9045, %rd17997;
	addc.cc.u64 %rd9046, %rd9046, %rd18002;
	addc.cc.u64 %rd9047, %rd9047, %rd18002;
	addc.cc.u64 %rd9048, %rd9048, %rd18002;
	addc.cc.u64 %rd9049, %rd9049, %rd18002;
	addc.u64 %rd6422, %rd6422, %rd18002;
	
	// end inline asm
	st.global.u64 	[%rd18012], %rd9045;
	st.global.u64 	[%rd18016], %rd9046;
	st.global.u64 	[%rd18018], %rd9047;
	st.global.u64 	[%rd18019], %rd9048;
	st.global.u64 	[%rd18020], %rd9049;
	st.global.u64 	[%rd18021], %rd6422;
	ld.global.u64 	%rd9063, [%rd18012];
	ld.global.u64 	%rd9064, [%rd18016];
	ld.global.u64 	%rd9065, [%rd18018];
	ld.global.u64 	%rd9066, [%rd18019];
	ld.global.u64 	%rd9067, [%rd18020];
	// begin inline asm
	add.cc.u64 %rd9063, %rd9063, %rd17997;
	addc.cc.u64 %rd9064, %rd9064, %rd18002;
	addc.cc.u64 %rd9065, %rd9065, %rd18002;
	addc.cc.u64 %rd9066, %rd9066, %rd18002;
	addc.cc.u64 %rd9067, %rd9067, %rd18002;
	addc.u64 %rd6422, %rd6422, %rd18002;
	
	// end inline asm
	st.global.u64 	[%rd18012], %rd9063;
	st.global.u64 	[%rd18016], %rd9064;
	st.global.u64 	[%rd18018], %rd9065;
	st.global.u64 	[%rd18019], %rd9066;
	st.global.u64 	[%rd18020], %rd9067;
	st.global.u64 	[%rd18021], %rd6422;
	ld.global.u64 	%rd9081, [%rd18012];
	ld.global.u64 	%rd9082, [%rd18016];
	ld.global.u64 	%rd9083, [%rd18018];
	ld.global.u64 	%rd9084, [%rd18019];
	ld.global.u64 	%rd9085, [%rd18020];
	// begin inline asm
	add.cc.u64 %rd9081, %rd9081, %rd17997;
	addc.cc.u64 %rd9082, %rd9082, %rd18002;
	addc.cc.u64 %rd9083, %rd9083, %rd18002;
	addc.cc.u64 %rd9084, %rd9084, %rd18002;
	addc.cc.u64 %rd9085, %rd9085, %rd18002;
	addc.u64 %rd6422, %rd6422, %rd18002;
	
	// end inline asm
	st.global.u64 	[%rd18012], %rd9081;
	st.global.u64 	[%rd18016], %rd9082;
	st.global.u64 	[%rd18018], %rd9083;
	st.global.u64 	[%rd18019], %rd9084;
	st.global.u64 	[%rd18020], %rd9085;
	st.global.u64 	[%rd18021], %rd6422;
	ld.global.u64 	%rd9099, [%rd18012];
	ld.global.u64 	%rd9100, [%rd18016];
	ld.global.u64 	%rd9101, [%rd18018];
	ld.global.u64 	%rd9102, [%rd18019];
	ld.global.u64 	%rd9103, [%rd18020];
	// begin inline asm
	add.cc.u64 %rd9099, %rd9099, %rd17997;
	addc.cc.u64 %rd9100, %rd9100, %rd18002;
	addc.cc.u64 %rd9101, %rd9101, %rd18002;
	addc.cc.u64 %rd9102, %rd9102, %rd18002;
	addc.cc.u64 %rd9103, %rd9103, %rd18002;
	addc.u64 %rd6422, %rd6422, %rd18002;
	
	// end inline asm
	st.global.u64 	[%rd18012], %rd9099;
	st.global.u64 	[%rd18016], %rd9100;
	st.global.u64 	[%rd18018], %rd9101;
	st.global.u64 	[%rd18019], %rd9102;
	st.global.u64 	[%rd18020], %rd9103;
	st.global.u64 	[%rd18021], %rd6422;
	ld.global.u64 	%rd9117, [%rd18012];
	ld.global.u64 	%rd9118, [%rd18016];
	ld.global.u64 	%rd9119, [%rd18018];
	ld.global.u64 	%rd9120, [%rd18019];
	ld.global.u64 	%rd9121, [%rd18020];
	// begin inline asm
	add.cc.u64 %rd9117, %rd9117, %rd17997;
	addc.cc.u64 %rd9118, %rd9118, %rd18002;
	addc.cc.u64 %rd9119, %rd9119, %rd18002;
	addc.cc.u64 %rd9120, %rd9120, %rd18002;
	addc.cc.u64 %rd9121, %rd9121, %rd18002;
	addc.u64 %rd6422, %rd6422, %rd18002;
	
	// end inline asm
	st.global.u64 	[%rd18012], %rd9117;
	st.global.u64 	[%rd18016], %rd9118;
	st.global.u64 	[%rd18018], %rd9119;
	st.global.u64 	[%rd18019], %rd9120;
	st.global.u64 	[%rd18020], %rd9121;
	st.global.u64 	[%rd18021], %rd6422;
	ld.global.u64 	%rd9135, [%rd18012];
	ld.global.u64 	%rd9136, [%rd18016];
	ld.global.u64 	%rd9137, [%rd18018];
	ld.global.u64 	%rd9138, [%rd18019];
	ld.global.u64 	%rd9139, [%rd18020];
	// begin inline asm
	add.cc.u64 %rd9135, %rd9135, %rd17997;
	addc.cc.u64 %rd9136, %rd9136, %rd18002;
	addc.cc.u64 %rd9137, %rd9137, %rd18002;
	addc.cc.u64 %rd9138, %rd9138, %rd18002;
	addc.cc.u64 %rd9139, %rd9139, %rd18002;
	addc.u64 %rd6422, %rd6422, %rd18002;
	
	// end inline asm
	st.global.u64 	[%rd18012], %rd9135;
	st.global.u64 	[%rd18016], %rd9136;
	st.global.u64 	[%rd18018], %rd9137;
	st.global.u64 	[%rd18019], %rd9138;
	st.global.u64 	[%rd18020], %rd9139;
	st.global.u64 	[%rd18021], %rd6422;
	ld.global.u64 	%rd9153, [%rd18012];
	ld.global.u64 	%rd9154, [%rd18016];
	ld.global.u64 	%rd9155, [%rd18018];
	ld.global.u64 	%rd9156, [%rd18019];
	ld.global.u64 	%rd9157, [%rd18020];
	// begin inline asm
	add.cc.u64 %rd9153, %rd9153, %rd17997;
	addc.cc.u64 %rd9154, %rd9154, %rd18002;
	addc.cc.u64 %rd9155, %rd9155, %rd18002;
	addc.cc.u64 %rd9156, %rd9156, %rd18002;
	addc.cc.u64 %rd9157, %rd9157, %rd18002;
	addc.u64 %rd6422, %rd6422, %rd18002;
	
	// end inline asm
	st.global.u64 	[%rd18012], %rd9153;
	st.global.u64 	[%rd18016], %rd9154;
	st.global.u64 	[%rd18018], %rd9155;
	st.global.u64 	[%rd18019], %rd9156;
	st.global.u64 	[%rd18020], %rd9157;
	st.global.u64 	[%rd18021], %rd6422;
	ld.global.u64 	%rd9171, [%rd18012];
	ld.global.u64 	%rd9172, [%rd18016];
	ld.global.u64 	%rd9173, [%rd18018];
	ld.global.u64 	%rd9174, [%rd18019];
	ld.global.u64 	%rd9175, [%rd18020];
	// begin inline asm
	add.cc.u64 %rd9171, %rd9171, %rd17997;
	addc.cc.u64 %rd9172, %rd9172, %rd18002;
	addc.cc.u64 %rd9173, %rd9173, %rd18002;
	addc.cc.u64 %rd9174, %rd9174, %rd18002;
	addc.cc.u64 %rd9175, %rd9175, %rd18002;
	addc.u64 %rd6422, %rd6422, %rd18002;
	
	// end inline asm
	st.global.u64 	[%rd18012], %rd9171;
	st.global.u64 	[%rd18016], %rd9172;
	st.global.u64 	[%rd18018], %rd9173;
	st.global.u64 	[%rd18019], %rd9174;
	st.global.u64 	[%rd18020], %rd9175;
	st.global.u64 	[%rd18021], %rd6422;
	ld.global.u64 	%rd9189, [%rd18012];
	ld.global.u64 	%rd9190, [%rd18016];
	ld.global.u64 	%rd9191, [%rd18018];
	ld.global.u64 	%rd9192, [%rd18019];
	ld.global.u64 	%rd9193, [%rd18020];
	// begin inline asm
	add.cc.u64 %rd9189, %rd9189, %rd17997;
	addc.cc.u64 %rd9190, %rd9190, %rd18002;
	addc.cc.u64 %rd9191, %rd9191, %rd18002;
	addc.cc.u64 %rd9192, %rd9192, %rd18002;
	addc.cc.u64 %rd9193, %rd9193, %rd18002;
	addc.u64 %rd6422, %rd6422, %rd18002;
	
	// end inline asm
	st.global.u64 	[%rd18012], %rd9189;
	st.global.u64 	[%rd18016], %rd9190;
	st.global.u64 	[%rd18018], %rd9191;
	st.global.u64 	[%rd18019], %rd9192;
	st.global.u64 	[%rd18020], %rd9193;
	st.global.u64 	[%rd18021], %rd6422;
	ld.global.u64 	%rd9207, [%rd18012];
	ld.global.u64 	%rd9208, [%rd18016];
	ld.global.u64 	%rd9209, [%rd18018];
	ld.global.u64 	%rd9210, [%rd18019];
	ld.global.u64 	%rd9211, [%rd18020];
	// begin inline asm
	add.cc.u64 %rd9207, %rd9207, %rd17997;
	addc.cc.u64 %rd9208, %rd9208, %rd18002;
	addc.cc.u64 %rd9209, %rd9209, %rd18002;
	addc.cc.u64 %rd9210, %rd9210, %rd18002;
	addc.cc.u64 %rd9211, %rd9211, %rd18002;
	addc.u64 %rd6422, %rd6422, %rd18002;
	
	// end inline asm
	st.global.u64 	[%rd18012], %rd9207;
	st.global.u64 	[%rd18016], %rd9208;
	st.global.u64 	[%rd18018], %rd9209;
	st.global.u64 	[%rd18019], %rd9210;
	st.global.u64 	[%rd18020], %rd9211;
	st.global.u64 	[%rd18021], %rd6422;
	ld.global.u64 	%rd9225, [%rd18012];
	ld.global.u64 	%rd9226, [%rd18016];
	ld.global.u64 	%rd9227, [%rd18018];
	ld.global.u64 	%rd9228, [%rd18019];
	ld.global.u64 	%rd9229, [%rd18020];
	// begin inline asm
	add.cc.u64 %rd9225, %rd9225, %rd17997;
	addc.cc.u64 %rd9226, %rd9226, %rd18002;
	addc.cc.u64 %rd9227, %rd9227, %rd18002;
	addc.cc.u64 %rd9228, %rd9228, %rd18002;
	addc.cc.u64 %rd9229, %rd9229, %rd18002;
	addc.u64 %rd6422, %rd6422, %rd18002;
	
	// end inline asm
	st.global.u64 	[%rd18012], %rd9225;
	st.global.u64 	[%rd18016], %rd9226;
	st.global.u64 	[%rd18018], %rd9227;
	st.global.u64 	[%rd18019], %rd9228;
	st.global.u64 	[%rd18020], %rd9229;
	st.global.u64 	[%rd18021], %rd6422;
	ld.global.u64 	%rd9243, [%rd18012];
	ld.global.u64 	%rd9244, [%rd18016];
	ld.global.u64 	%rd9245, [%rd18018];
	ld.global.u64 	%rd9246, [%rd18019];
	ld.global.u64 	%rd9247, [%rd18020];
	// begin inline asm
	add.cc.u64 %rd9243, %rd9243, %rd17997;
	addc.cc.u64 %rd9244, %rd9244, %rd18002;
	addc.cc.u64 %rd9245, %rd9245, %rd18002;
	addc.cc.u64 %rd9246, %rd9246, %rd18002;
	addc.cc.u64 %rd9247, %rd9247, %rd18002;
	addc.u64 %rd6422, %rd6422, %rd18002;
	
	// end inline asm
	st.global.u64 	[%rd18012], %rd9243;
	st.global.u64 	[%rd18016], %rd9244;
	st.global.u64 	[%rd18018], %rd9245;
	st.global.u64 	[%rd18019], %rd9246;
	st.global.u64 	[%rd18020], %rd9247;
	st.global.u64 	[%rd18021], %rd6422;
	ld.global.u64 	%rd9261, [%rd18012];
	ld.global.u64 	%rd9262, [%rd18016];
	ld.global.u64 	%rd9263, [%rd18018];
	ld.global.u64 	%rd9264, [%rd18019];
	ld.global.u64 	%rd9265, [%rd18020];
	// begin inline asm
	add.cc.u64 %rd9261, %rd9261, %rd17997;
	addc.cc.u64 %rd9262, %rd9262, %rd18002;
	addc.cc.u64 %rd9263, %rd9263, %rd18002;
	addc.cc.u64 %rd9264, %rd9264, %rd18002;
	addc.cc.u64 %rd9265, %rd9265, %rd18002;
	addc.u64 %rd6422, %rd6422, %rd18002;
	
	// end inline asm
	st.global.u64 	[%rd18012], %rd9261;
	st.global.u64 	[%rd18016], %rd9262;
	st.global.u64 	[%rd18018], %rd9263;
	st.global.u64 	[%rd18019], %rd9264;
	st.global.u64 	[%rd18020], %rd9265;
	st.global.u64 	[%rd18021], %rd6422;
	ld.global.u64 	%rd9279, [%rd18012];
	ld.global.u64 	%rd9280, [%rd18016];
	ld.global.u64 	%rd9281, [%rd18018];
	ld.global.u64 	%rd9282, [%rd18019];
	ld.global.u64 	%rd9283, [%rd18020];
	// begin inline asm
	add.cc.u64 %rd9279, %rd9279, %rd17997;
	addc.cc.u64 %rd9280, %rd9280, %rd18002;
	addc.cc.u64 %rd9281, %rd9281, %rd18002;
	addc.cc.u64 %rd9282, %rd9282, %rd18002;
	addc.cc.u64 %rd9283, %rd9283, %rd18002;
	addc.u64 %rd6422, %rd6422, %rd18002;
	
	// end inline asm
	st.global.u64 	[%rd18012], %rd9279;
	st.global.u64 	[%rd18016], %rd9280;
	st.global.u64 	[%rd18018], %rd9281;
	st.global.u64 	[%rd18019], %rd9282;
	st.global.u64 	[%rd18020], %rd9283;
	st.global.u64 	[%rd18021], %rd6422;
	ld.global.u64 	%rd9297, [%rd18012];
	ld.global.u64 	%rd9298, [%rd18016];
	ld.global.u64 	%rd9299, [%rd18018];
	ld.global.u64 	%rd9300, [%rd18019];
	ld.global.u64 	%rd9301, [%rd18020];
	// begin inline asm
	add.cc.u64 %rd9297, %rd9297, %rd17997;
	addc.cc.u64 %rd9298, %rd9298, %rd18002;
	addc.cc.u64 %rd9299, %rd9299, %rd18002;
	addc.cc.u64 %rd9300, %rd9300, %rd18002;
	addc.cc.u64 %rd9301, %rd9301, %rd18002;
	addc.u64 %rd6422, %rd6422, %rd18002;
	
	// end inline asm
	st.global.u64 	[%rd18012], %rd9297;
	st.global.u64 	[%rd18016], %rd9298;
	st.global.u64 	[%rd18018], %rd9299;
	st.global.u64 	[%rd18019], %rd9300;
	st.global.u64 	[%rd18020], %rd9301;
	st.global.u64 	[%rd18021], %rd6422;
	ld.global.u64 	%rd9315, [%rd18012];
	ld.global.u64 	%rd9316, [%rd18016];
	ld.global.u64 	%rd9317, [%rd18018];
	ld.global.u64 	%rd9318, [%rd18019];
	ld.global.u64 	%rd9319, [%rd18020];
	// begin inline asm
	add.cc.u64 %rd9315, %rd9315, %rd17997;
	addc.cc.u64 %rd9316, %rd9316, %rd18002;
	addc.cc.u64 %rd9317, %rd9317, %rd18002;
	addc.cc.u64 %rd9318, %rd9318, %rd18002;
	addc.cc.u64 %rd9319, %rd9319, %rd18002;
	addc.u64 %rd6422, %rd6422, %rd18002;
	
	// end inline asm
	st.global.u64 	[%rd18012], %rd9315;
	st.global.u64 	[%rd18016], %rd9316;
	st.global.u64 	[%rd18018], %rd9317;
	st.global.u64 	[%rd18019], %rd9318;
	st.global.u64 	[%rd18020], %rd9319;
	st.global.u64 	[%rd18021], %rd6422;
	ld.global.u64 	%rd9333, [%rd18012];
	ld.global.u64 	%rd9334, [%rd18016];
	ld.global.u64 	%rd9335, [%rd18018];
	ld.global.u64 	%rd9336, [%rd18019];
	ld.global.u64 	%rd9337, [%rd18020];
	// begin inline asm
	add.cc.u64 %rd9333, %rd9333, %rd17997;
	addc.cc.u64 %rd9334, %rd9334, %rd18002;
	addc.cc.u64 %rd9335, %rd9335, %rd18002;
	addc.cc.u64 %rd9336, %rd9336, %rd18002;
	addc.cc.u64 %rd9337, %rd9337, %rd18002;
	addc.u64 %rd6422, %rd6422, %rd18002;
	
	// end inline asm
	st.global.u64 	[%rd18012], %rd9333;
	st.global.u64 	[%rd18016], %rd9334;
	st.global.u64 	[%rd18018], %rd9335;
	st.global.u64 	[%rd18019], %rd9336;
	st.global.u64 	[%rd18020], %rd9337;
	st.global.u64 	[%rd18021], %rd6422;
	ld.global.u64 	%rd9351, [%rd18012];
	ld.global.u64 	%rd9352, [%rd18016];
	ld.global.u64 	%rd9353, [%rd18018];
	ld.global.u64 	%rd9354, [%rd18019];
	ld.global.u64 	%rd9355, [%rd18020];
	// begin inline asm
	add.cc.u64 %rd9351, %rd9351, %rd17997;
	addc.cc.u64 %rd9352, %rd9352, %rd18002;
	addc.cc.u64 %rd9353, %rd9353, %rd18002;
	addc.cc.u64 %rd9354, %rd9354, %rd18002;
	addc.cc.u64 %rd9355, %rd9355, %rd18002;
	addc.u64 %rd6422, %rd6422, %rd18002;
	
	// end inline asm
	st.global.u64 	[%rd18012], %rd9351;
	st.global.u64 	[%rd18016], %rd9352;
	st.global.u64 	[%rd18018], %rd9353;
	st.global.u64 	[%rd18019], %rd9354;
	st.global.u64 	[%rd18020], %rd9355;
	st.global.u64 	[%rd18021], %rd6422;
	ld.global.u64 	%rd9369, [%rd18012];
	ld.global.u64 	%rd9370, [%rd18016];
	ld.global.u64 	%rd9371, [%rd18018];
	ld.global.u64 	%rd9372, [%rd18019];
	ld.global.u64 	%rd9373, [%rd18020];
	// begin inline asm
	add.cc.u64 %rd9369, %rd9369, %rd17997;
	addc.cc.u64 %rd9370, %rd9370, %rd18002;
	addc.cc.u64 %rd9371, %rd9371, %rd18002;
	addc.cc.u64 %rd9372, %rd9372, %rd18002;
	addc.cc.u64 %rd9373, %rd9373, %rd18002;
	addc.u64 %rd6422, %rd6422, %rd18002;
	
	// end inline asm
	st.global.u64 	[%rd18012], %rd9369;
	st.global.u64 	[%rd18016], %rd9370;
	st.global.u64 	[%rd18018], %rd9371;
	st.global.u64 	[%rd18019], %rd9372;
	st.global.u64 	[%rd18020], %rd9373;
	st.global.u64 	[%rd18021], %rd6422;
	ld.global.u64 	%rd9387, [%rd18012];
	ld.global.u64 	%rd9388, [%rd18016];
	ld.global.u64 	%rd9389, [%rd18018];
	ld.global.u64 	%rd9390, [%rd18019];
	ld.global.u64 	%rd9391, [%rd18020];
	// begin inline asm
	add.cc.u64 %rd9387, %rd9387, %rd17997;
	addc.cc.u64 %rd9388, %rd9388, %rd18002;
	addc.cc.u64 %rd9389, %rd9389, %rd18002;
	addc.cc.u64 %rd9390, %rd9390, %rd18002;
	addc.cc.u64 %rd9391, %rd9391, %rd18002;
	addc.u64 %rd6422, %rd6422, %rd18002;
	
	// end inline asm
	st.global.u64 	[%rd18012], %rd9387;
	st.global.u64 	[%rd18016], %rd9388;
	st.global.u64 	[%rd18018], %rd9389;
	st.global.u64 	[%rd18019], %rd9390;
	st.global.u64 	[%rd18020], %rd9391;
	st.global.u64 	[%rd18021], %rd6422;
	ld.global.u64 	%rd9405, [%rd18012];
	ld.global.u64 	%rd9406, [%rd18016];
	ld.global.u64 	%rd9407, [%rd18018];
	ld.global.u64 	%rd9408, [%rd18019];
	ld.global.u64 	%rd9409, [%rd18020];
	// begin inline asm
	add.cc.u64 %rd9405, %rd9405, %rd17997;
	addc.cc.u64 %rd9406, %rd9406, %rd18002;
	addc.cc.u64 %rd9407, %rd9407, %rd18002;
	addc.cc.u64 %rd9408, %rd9408, %rd18002;
	addc.cc.u64 %rd9409, %rd9409, %rd18002;
	addc.u64 %rd6422, %rd6422, %rd18002;
	
	// end inline asm
	st.global.u64 	[%rd18012], %rd9405;
	st.global.u64 	[%rd18016], %rd9406;
	st.global.u64 	[%rd18018], %rd9407;
	st.global.u64 	[%rd18019], %rd9408;
	st.global.u64 	[%rd18020], %rd9409;
	st.global.u64 	[%rd18021], %rd6422;
	ld.global.u64 	%rd9423, [%rd18012];
	ld.global.u64 	%rd9424, [%rd18016];
	ld.global.u64 	%rd9425, [%rd18018];
	ld.global.u64 	%rd9426, [%rd18019];
	ld.global.u64 	%rd9427, [%rd18020];
	// begin inline asm
	add.cc.u64 %rd9423, %rd9423, %rd17997;
	addc.cc.u64 %rd9424, %rd9424, %rd18002;
	addc.cc.u64 %rd9425, %rd9425, %rd18002;
	addc.cc.u64 %rd9426, %rd9426, %rd18002;
	addc.cc.u64 %rd9427, %rd9427, %rd18002;
	addc.u64 %rd6422, %rd6422, %rd18002;
	
	// end inline asm
	st.global.u64 	[%rd18012], %rd9423;
	st.global.u64 	[%rd18016], %rd9424;
	st.global.u64 	[%rd18018], %rd9425;
	st.global.u64 	[%rd18019], %rd9426;
	st.global.u64 	[%rd18020], %rd9427;
	st.global.u64 	[%rd18021], %rd6422;
	ld.global.u64 	%rd9441, [%rd18012];
	ld.global.u64 	%rd9442, [%rd18016];
	ld.global.u64 	%rd9443, [%rd18018];
	ld.global.u64 	%rd9444, [%rd18019];
	ld.global.u64 	%rd9445, [%rd18020];
	// begin inline asm
	add.cc.u64 %rd9441, %rd9441, %rd17997;
	addc.cc.u64 %rd9442, %rd9442, %rd18002;
	addc.cc.u64 %rd9443, %rd9443, %rd18002;
	addc.cc.u64 %rd9444, %rd9444, %rd18002;
	addc.cc.u64 %rd9445, %rd9445, %rd18002;
	addc.u64 %rd6422, %rd6422, %rd18002;
	
	// end inline asm
	st.global.u64 	[%rd18012], %rd9441;
	st.global.u64 	[%rd18016], %rd9442;
	st.global.u64 	[%rd18018], %rd9443;
	st.global.u64 	[%rd18019], %rd9444;
	st.global.u64 	[%rd18020], %rd9445;
	st.global.u64 	[%rd18021], %rd6422;
	ld.global.u64 	%rd9459, [%rd18012];
	ld.global.u64 	%rd9460, [%rd18016];
	ld.global.u64 	%rd9461, [%rd18018];
	ld.global.u64 	%rd9462, [%rd18019];
	ld.global.u64 	%rd9463, [%rd18020];
	// begin inline asm
	add.cc.u64 %rd9459, %rd9459, %rd17997;
	addc.cc.u64 %rd9460, %rd9460, %rd18002;
	addc.cc.u64 %rd9461, %rd9461, %rd18002;
	addc.cc.u64 %rd9462, %rd9462, %rd18002;
	addc.cc.u64 %rd9463, %rd9463, %rd18002;
	addc.u64 %rd6422, %rd6422, %rd18002;
	
	// end inline asm
	st.global.u64 	[%rd18012], %rd9459;
	st.global.u64 	[%rd18016], %rd9460;
	st.global.u64 	[%rd18018], %rd9461;
	st.global.u64 	[%rd18019], %rd9462;
	st.global.u64 	[%rd18020], %rd9463;
	st.global.u64 	[%rd18021], %rd6422;
	ld.global.u64 	%rd9477, [%rd18012];
	ld.global.u64 	%rd9478, [%rd18016];
	ld.global.u64 	%rd9479, [%rd18018];
	ld.global.u64 	%rd9480, [%rd18019];
	ld.global.u64 	%rd9481, [%rd18020];
	// begin inline asm
	add.cc.u64 %rd9477, %rd9477, %rd17997;
	addc.cc.u64 %rd9478, %rd9478, %rd18002;
	addc.cc.u64 %rd9479, %rd9479, %rd18002;
	addc.cc.u64 %rd9480, %rd9480, %rd18002;
	addc.cc.u64 %rd9481, %rd9481, %rd18002;
	addc.u64 %rd6422, %rd6422, %rd18002;
	
	// end inline asm
	st.global.u64 	[%rd18012], %rd9477;
	st.global.u64 	[%rd18016], %rd9478;
	st.global.u64 	[%rd18018], %rd9479;
	st.global.u64 	[%rd18019], %rd9480;
	st.global.u64 	[%rd18020], %rd9481;
	st.global.u64 	[%rd18021], %rd6422;
	ld.global.u64 	%rd9495, [%rd18012];
	ld.global.u64 	%rd9496, [%rd18016];
	ld.global.u64 	%rd9497, [%rd18018];
	ld.global.u64 	%rd9498, [%rd18019];
	ld.global.u64 	%rd9499, [%rd18020];
	// begin inline asm
	add.cc.u64 %rd9495, %rd9495, %rd17997;
	addc.cc.u64 %rd9496, %rd9496, %rd18002;
	addc.cc.u64 %rd9497, %rd9497, %rd18002;
	addc.cc.u64 %rd9498, %rd9498, %rd18002;
	addc.cc.u64 %rd9499, %rd9499, %rd18002;
	addc.u64 %rd6422, %rd6422, %rd18002;
	
	// end inline asm
	st.global.u64 	[%rd18012], %rd9495;
	st.global.u64 	[%rd18016], %rd9496;
	st.global.u64 	[%rd18018], %rd9497;
	st.global.u64 	[%rd18019], %rd9498;
	st.global.u64 	[%rd18020], %rd9499;
	st.global.u64 	[%rd18021], %rd6422;
	ld.global.u64 	%rd9513, [%rd18012];
	ld.global.u64 	%rd9514, [%rd18016];
	ld.global.u64 	%rd9515, [%rd18018];
	ld.global.u64 	%rd9516, [%rd18019];
	ld.global.u64 	%rd9517, [%rd18020];
	// begin inline asm
	add.cc.u64 %rd9513, %rd9513, %rd17997;
	addc.cc.u64 %rd9514, %rd9514, %rd18002;
	addc.cc.u64 %rd9515, %rd9515, %rd18002;
	addc.cc.u64 %rd9516, %rd9516, %rd18002;
	addc.cc.u64 %rd9517, %rd9517, %rd18002;
	addc.u64 %rd6422, %rd6422, %rd18002;
	
	// end inline asm
	st.global.u64 	[%rd18012], %rd9513;
	st.global.u64 	[%rd18016], %rd9514;
	st.global.u64 	[%rd18018], %rd9515;
	st.global.u64 	[%rd18019], %rd9516;
	st.global.u64 	[%rd18020], %rd9517;
	st.global.u64 	[%rd18021], %rd6422;
	ld.global.u64 	%rd9531, [%rd18012];
	ld.global.u64 	%rd9532, [%rd18016];
	ld.global.u64 	%rd9533, [%rd18018];
	ld.global.u64 	%rd9534, [%rd18019];
	ld.global.u64 	%rd9535, [%rd18020];
	// begin inline asm
	add.cc.u64 %rd9531, %rd9531, %rd17997;
	addc.cc.u64 %rd9532, %rd9532, %rd18002;
	addc.cc.u64 %rd9533, %rd9533, %rd18002;
	addc.cc.u64 %rd9534, %rd9534, %rd18002;
	addc.cc.u64 %rd9535, %rd9535, %rd18002;
	addc.u64 %rd6422, %rd6422, %rd18002;
	
	// end inline asm
	st.global.u64 	[%rd18012], %rd9531;
	st.global.u64 	[%rd18016], %rd9532;
	st.global.u64 	[%rd18018], %rd9533;
	st.global.u64 	[%rd18019], %rd9534;
	st.global.u64 	[%rd18020], %rd9535;
	st.global.u64 	[%rd18021], %rd6422;
	ld.global.u64 	%rd9549, [%rd18012];
	ld.global.u64 	%rd9550, [%rd18016];
	ld.global.u64 	%rd9551, [%rd18018];
	ld.global.u64 	%rd9552, [%rd18019];
	ld.global.u64 	%rd9553, [%rd18020];
	// begin inline asm
	add.cc.u64 %rd9549, %rd9549, %rd17997;
	addc.cc.u64 %rd9550, %rd9550, %rd18002;
	addc.cc.u64 %rd9551, %rd9551, %rd18002;
	addc.cc.u64 %rd9552, %rd9552, %rd18002;
	addc.cc.u64 %rd9553, %rd9553, %rd18002;
	addc.u64 %rd6422, %rd6422, %rd18002;
	
	// end inline asm
	st.global.u64 	[%rd18012], %rd9549;
	st.global.u64 	[%rd18016], %rd9550;
	st.global.u64 	[%rd18018], %rd9551;
	st.global.u64 	[%rd18019], %rd9552;
	st.global.u64 	[%rd18020], %rd9553;
	st.global.u64 	[%rd18021], %rd6422;
	ld.global.u64 	%rd9567, [%rd18012];
	ld.global.u64 	%rd9568, [%rd18016];
	ld.global.u64 	%rd9569, [%rd18018];
	ld.global.u64 	%rd9570, [%rd18019];
	ld.global.u64 	%rd9571, [%rd18020];
	// begin inline asm
	add.cc.u64 %rd9567, %rd9567, %rd17997;
	addc.cc.u64 %rd9568, %rd9568, %rd18002;
	addc.cc.u64 %rd9569, %rd9569, %rd18002;
	addc.cc.u64 %rd9570, %rd9570, %rd18002;
	addc.cc.u64 %rd9571, %rd9571, %rd18002;
	addc.u64 %rd6422, %rd6422, %rd18002;
	
	// end inline asm
	st.global.u64 	[%rd18012], %rd9567;
	st.global.u64 	[%rd18016], %rd9568;
	st.global.u64 	[%rd18018], %rd9569;
	st.global.u64 	[%rd18019], %rd9570;
	st.global.u64 	[%rd18020], %rd9571;
	st.global.u64 	[%rd18021], %rd6422;
	ld.global.u64 	%rd9585, [%rd18012];
	ld.global.u64 	%rd9586, [%rd18016];
	ld.global.u64 	%rd9587, [%rd18018];
	ld.global.u64 	%rd9588, [%rd18019];
	ld.global.u64 	%rd9589, [%rd18020];
	// begin inline asm
	add.cc.u64 %rd9585, %rd9585, %rd17997;
	addc.cc.u64 %rd9586, %rd9586, %rd18002;
	addc.cc.u64 %rd9587, %rd9587, %rd18002;
	addc.cc.u64 %rd9588, %rd9588, %rd18002;
	addc.cc.u64 %rd9589, %rd9589, %rd18002;
	addc.u64 %rd6422, %rd6422, %rd18002;
	
	// end inline asm
	st.global.u64 	[%rd18012], %rd9585;
	st.global.u64 	[%rd18016], %rd9586;
	st.global.u64 	[%rd18018], %rd9587;
	st.global.u64 	[%rd18019], %rd9588;
	st.global.u64 	[%rd18020], %rd9589;
	st.global.u64 	[%rd18021], %rd6422;
	ld.global.u64 	%rd9603, [%rd18012];
	ld.global.u64 	%rd9604, [%rd18016];
	ld.global.u64 	%rd9605, [%rd18018];
	ld.global.u64 	%rd9606, [%rd18019];
	ld.global.u64 	%rd9607, [%rd18020];
	// begin inline asm
	add.cc.u64 %rd9603, %rd9603, %rd17997;
	addc.cc.u64 %rd9604, %rd9604, %rd18002;
	addc.cc.u64 %rd9605, %rd9605, %rd18002;
	addc.cc.u64 %rd9606, %rd9606, %rd18002;
	addc.cc.u64 %rd9607, %rd9607, %rd18002;
	addc.u64 %rd6422, %rd6422, %rd18002;
	
	// end inline asm
	st.global.u64 	[%rd18012], %rd9603;
	st.global.u64 	[%rd18016], %rd9604;
	st.global.u64 	[%rd18018], %rd9605;
	st.global.u64 	[%rd18019], %rd9606;
	st.global.u64 	[%rd18020], %rd9607;
	st.global.u64 	[%rd18021], %rd6422;
	ld.global.u64 	%rd9621, [%rd18012];
	ld.global.u64 	%rd9622, [%rd18016];
	ld.global.u64 	%rd9623, [%rd18018];
	ld.global.u64 	%rd9624, [%rd18019];
	ld.global.u64 	%rd9625, [%rd18020];
	// begin inline asm
	add.cc.u64 %rd9621, %rd9621, %rd17997;
	addc.cc.u64 %rd9622, %rd9622, %rd18002;
	addc.cc.u64 %rd9623, %rd9623, %rd18002;
	addc.cc.u64 %rd9624, %rd9624, %rd18002;
	addc.cc.u64 %rd9625, %rd9625, %rd18002;
	addc.u64 %rd6422, %rd6422, %rd18002;
	
	// end inline asm
	st.global.u64 	[%rd18012], %rd9621;
	st.global.u64 	[%rd18016], %rd9622;
	st.global.u64 	[%rd18018], %rd9623;
	st.global.u64 	[%rd18019], %rd9624;
	st.global.u64 	[%rd18020], %rd9625;
	st.global.u64 	[%rd18021], %rd6422;
	ld.global.u64 	%rd9639, [%rd18012];
	ld.global.u64 	%rd9640, [%rd18016];
	ld.global.u64 	%rd9641, [%rd18018];
	ld.global.u64 	%rd9642, [%rd18019];
	ld.global.u64 	%rd9643, [%rd18020];
	// begin inline asm
	add.cc.u64 %rd9639, %rd9639, %rd17997;
	addc.cc.u64 %rd9640, %rd9640, %rd18002;
	addc.cc.u64 %rd9641, %rd9641, %rd18002;
	addc.cc.u64 %rd9642, %rd9642, %rd18002;
	addc.cc.u64 %rd9643, %rd9643, %rd18002;
	addc.u64 %rd6422, %rd6422, %rd18002;
	
	// end inline asm
	st.global.u64 	[%rd18012], %rd9639;
	st.global.u64 	[%rd18016], %rd9640;
	st.global.u64 	[%rd18018], %rd9641;
	st.global.u64 	[%rd18019], %rd9642;
	st.global.u64 	[%rd18020], %rd9643;
	st.global.u64 	[%rd18021], %rd6422;
	ld.global.u64 	%rd9657, [%rd18012];
	ld.global.u64 	%rd9658, [%rd18016];
	ld.global.u64 	%rd9659, [%rd18018];
	ld.global.u64 	%rd9660, [%rd18019];
	ld.global.u64 	%rd9661, [%rd18020];
	// begin inline asm
	add.cc.u64 %rd9657, %rd9657, %rd17997;
	addc.cc.u64 %rd9658, %rd9658, %rd18002;
	addc.cc.u64 %rd9659, %rd9659, %rd18002;
	addc.cc.u64 %rd9660, %rd9660, %rd18002;
	addc.cc.u64 %rd9661, %rd9661, %rd18002;
	addc.u64 %rd6422, %rd6422, %rd18002;
	
	// end inline asm
	st.global.u64 	[%rd18012], %rd9657;
	st.global.u64 	[%rd18016], %rd9658;
	st.global.u64 	[%rd18018], %rd9659;
	st.global.u64 	[%rd18019], %rd9660;
	st.global.u64 	[%rd18020], %rd9661;
	st.global.u64 	[%rd18021], %rd6422;
	ld.global.u64 	%rd9675, [%rd18012];
	ld.global.u64 	%rd9676, [%rd18016];
	ld.global.u64 	%rd9677, [%rd18018];
	ld.global.u64 	%rd9678, [%rd18019];
	ld.global.u64 	%rd9679, [%rd18020];
	// begin inline asm
	add.cc.u64 %rd9675, %rd9675, %rd17997;
	addc.cc.u64 %rd9676, %rd9676, %rd18002;
	addc.cc.u64 %rd9677, %rd9677, %rd18002;
	addc.cc.u64 %rd9678, %rd9678, %rd18002;
	addc.cc.u64 %rd9679, %rd9679, %rd18002;
	addc.u64 %rd6422, %rd6422, %rd18002;
	
	// end inline asm
	st.global.u64 	[%rd18012], %rd9675;
	st.global.u64 	[%rd18016], %rd9676;
	st.global.u64 	[%rd18018], %rd9677;
	st.global.u64 	[%rd18019], %rd9678;
	st.global.u64 	[%rd18020], %rd9679;
	st.global.u64 	[%rd18021], %rd6422;
	ld.global.u64 	%rd9693, [%rd18012];
	ld.global.u64 	%rd9694, [%rd18016];
	ld.global.u64 	%rd9695, [%rd18018];
	ld.global.u64 	%rd9696, [%rd18019];
	ld.global.u64 	%rd9697, [%rd18020];
	// begin inline asm
	add.cc.u64 %rd9693, %rd9693, %rd17997;
	addc.cc.u64 %rd9694, %rd9694, %rd18002;
	addc.cc.u64 %rd9695, %rd9695, %rd18002;
	addc.cc.u64 %rd9696, %rd9696, %rd18002;
	addc.cc.u64 %rd9697, %rd9697, %rd18002;
	addc.u64 %rd6422, %rd6422, %rd18002;
	
	// end inline asm
	st.global.u64 	[%rd18012], %rd9693;
	st.global.u64 	[%rd18016], %rd9694;
	st.global.u64 	[%rd18018], %rd9695;
	st.global.u64 	[%rd18019], %rd9696;
	st.global.u64 	[%rd18020], %rd9697;
	st.global.u64 	[%rd18021], %rd6422;
	ld.global.u64 	%rd9711, [%rd18012];
	ld.global.u64 	%rd9712, [%rd18016];
	ld.global.u64 	%rd9713, [%rd18018];
	ld.global.u64 	%rd9714, [%rd18019];
	ld.global.u64 	%rd9715, [%rd18020];
	// begin inline asm
	add.cc.u64 %rd9711, %rd9711, %rd17997;
	addc.cc.u64 %rd9712, %rd9712, %rd18002;
	addc.cc.u64 %rd9713, %rd9713, %rd18002;
	addc.cc.u64 %rd9714, %rd9714, %rd18002;
	addc.cc.u64 %rd9715, %rd9715, %rd18002;
	addc.u64 %rd6422, %rd6422, %rd18002;
	
	// end inline asm
	st.global.u64 	[%rd18012], %rd9711;
	st.global.u64 	[%rd18016], %rd9712;
	st.global.u64 	[%rd18018], %rd9713;
	st.global.u64 	[%rd18019], %rd9714;
	st.global.u64 	[%rd18020], %rd9715;
	st.global.u64 	[%rd18021], %rd6422;
	ld.global.u64 	%rd9729, [%rd18012];
	ld.global.u64 	%rd9730, [%rd18016];
	ld.global.u64 	%rd9731, [%rd18018];
	ld.global.u64 	%rd9732, [%rd18019];
	ld.global.u64 	%rd9733, [%rd18020];
	// begin inline asm
	add.cc.u64 %rd9729, %rd9729, %rd17997;
	addc.cc.u64 %rd9730, %rd9730, %rd18002;
	addc.cc.u64 %rd9731, %rd9731, %rd18002;
	addc.cc.u64 %rd9732, %rd9732, %rd18002;
	addc.cc.u64 %rd9733, %rd9733, %rd18002;
	addc.u64 %rd6422, %rd6422, %rd18002;
	
	// end inline asm
	st.global.u64 	[%rd18012], %rd9729;
	st.global.u64 	[%rd18016], %rd9730;
	st.global.u64 	[%rd18018], %rd9731;
	st.global.u64 	[%rd18019], %rd9732;
	st.global.u64 	[%rd18020], %rd9733;
	st.global.u64 	[%rd18021], %rd6422;
	ld.global.u64 	%rd9747, [%rd18012];
	ld.global.u64 	%rd9748, [%rd18016];
	ld.global.u64 	%rd9749, [%rd18018];
	ld.global.u64 	%rd9750, [%rd18019];
	ld.global.u64 	%rd9751, [%rd18020];
	// begin inline asm
	add.cc.u64 %rd9747, %rd9747, %rd17997;
	addc.cc.u64 %rd9748, %rd9748, %rd18002;
	addc.cc.u64 %rd9749, %rd9749, %rd18002;
	addc.cc.u64 %rd9750, %rd9750, %rd18002;
	addc.cc.u64 %rd9751, %rd9751, %rd18002;
	addc.u64 %rd6422, %rd6422, %rd18002;
	
	// end inline asm
	st.global.u64 	[%rd18012], %rd9747;
	st.global.u64 	[%rd18016], %rd9748;
	st.global.u64 	[%rd18018], %rd9749;
	st.global.u64 	[%rd18019], %rd9750;
	st.global.u64 	[%rd18020], %rd9751;
	st.global.u64 	[%rd18021], %rd6422;
	ld.global.u64 	%rd9765, [%rd18012];
	ld.global.u64 	%rd9766, [%rd18016];
	ld.global.u64 	%rd9767, [%rd18018];
	ld.global.u64 	%rd9768, [%rd18019];
	ld.global.u64 	%rd9769, [%rd18020];
	// begin inline asm
	add.cc.u64 %rd9765, %rd9765, %rd17997;
	addc.cc.u64 %rd9766, %rd9766, %rd18002;
	addc.cc.u64 %rd9767, %rd9767, %rd18002;
	addc.cc.u64 %rd9768, %rd9768, %rd18002;
	addc.cc.u64 %rd9769, %rd9769, %rd18002;
	addc.u64 %rd6422, %rd6422, %rd18002;
	
	// end inline asm
	st.global.u64 	[%rd18012], %rd9765;
	st.global.u64 	[%rd18016], %rd9766;
	st.global.u64 	[%rd18018], %rd9767;
	st.global.u64 	[%rd18019], %rd9768;
	st.global.u64 	[%rd18020], %rd9769;
	st.global.u64 	[%rd18021], %rd6422;
	ld.global.u64 	%rd9783, [%rd18012];
	ld.global.u64 	%rd9784, [%rd18016];
	ld.global.u64 	%rd9785, [%rd18018];
	ld.global.u64 	%rd9786, [%rd18019];
	ld.global.u64 	%rd9787, [%rd18020];
	// begin inline asm
	add.cc.u64 %rd9783, %rd9783, %rd17997;
	addc.cc.u64 %rd9784, %rd9784, %rd18002;
	addc.cc.u64 %rd9785, %rd9785, %rd18002;
	addc.cc.u64 %rd9786, %rd9786, %rd18002;
	addc.cc.u64 %rd9787, %rd9787, %rd18002;
	addc.u64 %rd6422, %rd6422, %rd18002;
	
	// end inline asm
	st.global.u64 	[%rd18012], %rd9783;
	st.global.u64 	[%rd18016], %rd9784;
	st.global.u64 	[%rd18018], %rd9785;
	st.global.u64 	[%rd18019], %rd9786;
	st.global.u64 	[%rd18020], %rd9787;
	st.global.u64 	[%rd18021], %rd6422;
	ld.global.u64 	%rd9801, [%rd18012];
	ld.global.u64 	%rd9802, [%rd18016];
	ld.global.u64 	%rd9803, [%rd18018];
	ld.global.u64 	%rd9804, [%rd18019];
	ld.global.u64 	%rd9805, [%rd18020];
	// begin inline asm
	add.cc.u64 %rd9801, %rd9801, %rd17997;
	addc.cc.u64 %rd9802, %rd9802, %rd18002;
	addc.cc.u64 %rd9803, %rd9803, %rd18002;
	addc.cc.u64 %rd9804, %rd9804, %rd18002;
	addc.cc.u64 %rd9805, %rd9805, %rd18002;
	addc.u64 %rd6422, %rd6422, %rd18002;
	
	// end inline asm
	st.global.u64 	[%rd18012], %rd9801;
	st.global.u64 	[%rd18016], %rd9802;
	st.global.u64 	[%rd18018], %rd9803;
	st.global.u64 	[%rd18019], %rd9804;
	st.global.u64 	[%rd18020], %rd9805;
	st.global.u64 	[%rd18021], %rd6422;
	ld.global.u64 	%rd9819, [%rd18012];
	ld.global.u64 	%rd9820, [%rd18016];
	ld.global.u64 	%rd9821, [%rd18018];
	ld.global.u64 	%rd9822, [%rd18019];
	ld.global.u64 	%rd9823, [%rd18020];
	// begin inline asm
	add.cc.u64 %rd9819, %rd9819, %rd17997;
	addc.cc.u64 %rd9820, %rd9820, %rd18002;
	addc.cc.u64 %rd9821, %rd9821, %rd18002;
	addc.cc.u64 %rd9822, %rd9822, %rd18002;
	addc.cc.u64 %rd9823, %rd9823, %rd18002;
	addc.u64 %rd6422, %rd6422, %rd18002;
	
	// end inline asm
	st.global.u64 	[%rd18012], %rd9819;
	st.global.u64 	[%rd18016], %rd9820;
	st.global.u64 	[%rd18018], %rd9821;
	st.global.u64 	[%rd18019], %rd9822;
	st.global.u64 	[%rd18020], %rd9823;
	st.global.u64 	[%rd18021], %rd6422;
	ld.global.u64 	%rd9837, [%rd18012];
	ld.global.u64 	%rd9838, [%rd18016];
	ld.global.u64 	%rd9839, [%rd18018];
	ld.global.u64 	%rd9840, [%rd18019];
	ld.global.u64 	%rd9841, [%rd18020];
	// begin inline asm
	add.cc.u64 %rd9837, %rd9837, %rd17997;
	addc.cc.u64 %rd9838, %rd9838, %rd18002;
	addc.cc.u64 %rd9839, %rd9839, %rd18002;
	addc.cc.u64 %rd9840, %rd9840, %rd18002;
	addc.cc.u64 %rd9841, %rd9841, %rd18002;
	addc.u64 %rd6422, %rd6422, %rd18002;
	
	// end inline asm
	st.global.u64 	[%rd18012], %rd9837;
	st.global.u64 	[%rd18016], %rd9838;
	st.global.u64 	[%rd18018], %rd9839;
	st.global.u64 	[%rd18019], %rd9840;
	st.global.u64 	[%rd18020], %rd9841;
	st.global.u64 	[%rd18021], %rd6422;
	ld.global.u64 	%rd9855, [%rd18012];
	ld.global.u64 	%rd9856, [%rd18016];
	ld.global.u64 	%rd9857, [%rd18018];
	ld.global.u64 	%rd9858, [%rd18019];
	ld.global.u64 	%rd9859, [%rd18020];
	// begin inline asm
	add.cc.u64 %rd9855, %rd9855, %rd17997;
	addc.cc.u64 %rd9856, %rd9856, %rd18002;
	addc.cc.u64 %rd9857, %rd9857, %rd18002;
	addc.cc.u64 %rd9858, %rd9858, %rd18002;
	addc.cc.u64 %rd9859, %rd9859, %rd18002;
	addc.u64 %rd6422, %rd6422, %rd18002;
	
	// end inline asm
	st.global.u64 	[%rd18012], %rd9855;
	st.global.u64 	[%rd18016], %rd9856;
	st.global.u64 	[%rd18018], %rd9857;
	st.global.u64 	[%rd18019], %rd9858;
	st.global.u64 	[%rd18020], %rd9859;
	st.global.u64 	[%rd18021], %rd6422;
	ld.global.u64 	%rd9873, [%rd18012];
	ld.global.u64 	%rd9874, [%rd18016];
	ld.global.u64 	%rd9875, [%rd18018];
	ld.global.u64 	%rd9876, [%rd18019];
	ld.global.u64 	%rd9877, [%rd18020];
	// begin inline asm
	add.cc.u64 %rd9873, %rd9873, %rd17997;
	addc.cc.u64 %rd9874, %rd9874, %rd18002;
	addc.cc.u64 %rd9875, %rd9875, %rd18002;
	addc.cc.u64 %rd9876, %rd9876, %rd18002;
	addc.cc.u64 %rd9877, %rd9877, %rd18002;
	addc.u64 %rd6422, %rd6422, %rd18002;
	
	// end inline asm
	st.global.u64 	[%rd18012], %rd9873;
	st.global.u64 	[%rd18016], %rd9874;
	st.global.u64 	[%rd18018], %rd9875;
	st.global.u64 	[%rd18019], %rd9876;
	st.global.u64 	[%rd18020], %rd9877;
	st.global.u64 	[%rd18021], %rd6422;
	ld.global.u64 	%rd9891, [%rd18012];
	ld.global.u64 	%rd9892, [%rd18016];
	ld.global.u64 	%rd9893, [%rd18018];
	ld.global.u64 	%rd9894, [%rd18019];
	ld.global.u64 	%rd9895, [%rd18020];
	// begin inline asm
	add.cc.u64 %rd9891, %rd9891, %rd17997;
	addc.cc.u64 %rd9892, %rd9892, %rd18002;
	addc.cc.u64 %rd9893, %rd9893, %rd18002;
	addc.cc.u64 %rd9894, %rd9894, %rd18002;
	addc.cc.u64 %rd9895, %rd9895, %rd18002;
	addc.u64 %rd6422, %rd6422, %rd18002;
	
	// end inline asm
	st.global.u64 	[%rd18012], %rd9891;
	st.global.u64 	[%rd18016], %rd9892;
	st.global.u64 	[%rd18018], %rd9893;
	st.global.u64 	[%rd18019], %rd9894;
	st.global.u64 	[%rd18020], %rd9895;
	st.global.u64 	[%rd18021], %rd6422;
	ld.global.u64 	%rd9909, [%rd18012];
	ld.global.u64 	%rd9910, [%rd18016];
	ld.global.u64 	%rd9911, [%rd18018];
	ld.global.u64 	%rd9912, [%rd18019];
	ld.global.u64 	%rd9913, [%rd18020];
	// begin inline asm
	add.cc.u64 %rd9909, %rd9909, %rd17997;
	addc.cc.u64 %rd9910, %rd9910, %rd18002;
	addc.cc.u64 %rd9911, %rd9911, %rd18002;
	addc.cc.u64 %rd9912, %rd9912, %rd18002;
	addc.cc.u64 %rd9913, %rd9913, %rd18002;
	addc.u64 %rd6422, %rd6422, %rd18002;
	
	// end inline asm
	st.global.u64 	[%rd18012], %rd9909;
	st.global.u64 	[%rd18016], %rd9910;
	st.global.u64 	[%rd18018], %rd9911;
	st.global.u64 	[%rd18019], %rd9912;
	st.global.u64 	[%rd18020], %rd9913;
	st.global.u64 	[%rd18021], %rd6422;
	ld.global.u64 	%rd9927, [%rd18012];
	ld.global.u64 	%rd9928, [%rd18016];
	ld.global.u64 	%rd9929, [%rd18018];
	ld.global.u64 	%rd9930, [%rd18019];
	ld.global.u64 	%rd9931, [%rd18020];
	// begin inline asm
	add.cc.u64 %rd9927, %rd9927, %rd17997;
	addc.cc.u64 %rd9928, %rd9928, %rd18002;
	addc.cc.u64 %rd9929, %rd9929, %rd18002;
	addc.cc.u64 %rd9930, %rd9930, %rd18002;
	addc.cc.u64 %rd9931, %rd9931, %rd18002;
	addc.u64 %rd6422, %rd6422, %rd18002;
	
	// end inline asm
	st.global.u64 	[%rd18012], %rd9927;
	st.global.u64 	[%rd18016], %rd9928;
	st.global.u64 	[%rd18018], %rd9929;
	st.global.u64 	[%rd18019], %rd9930;
	st.global.u64 	[%rd18020], %rd9931;
	st.global.u64 	[%rd18021], %rd6422;
	ld.global.u64 	%rd9945, [%rd18012];
	ld.global.u64 	%rd9946, [%rd18016];
	ld.global.u64 	%rd9947, [%rd18018];
	ld.global.u64 	%rd9948, [%rd18019];
	ld.global.u64 	%rd9949, [%rd18020];
	// begin inline asm
	add.cc.u64 %rd9945, %rd9945, %rd17997;
	addc.cc.u64 %rd9946, %rd9946, %rd18002;
	addc.cc.u64 %rd9947, %rd9947, %rd18002;
	addc.cc.u64 %rd9948, %rd9948, %rd18002;
	addc.cc.u64 %rd9949, %rd9949, %rd18002;
	addc.u64 %rd6422, %rd6422, %rd18002;
	
	// end inline asm
	st.global.u64 	[%rd18012], %rd9945;
	st.global.u64 	[%rd18016], %rd9946;
	st.global.u64 	[%rd18018], %rd9947;
	st.global.u64 	[%rd18019], %rd9948;
	st.global.u64 	[%rd18020], %rd9949;
	st.global.u64 	[%rd18021], %rd6422;
	ld.global.u64 	%rd9963, [%rd18012];
	ld.global.u64 	%rd9964, [%rd18016];
	ld.global.u64 	%rd9965, [%rd18018];
	ld.global.u64 	%rd9966, [%rd18019];
	ld.global.u64 	%rd9967, [%rd18020];
	// begin inline asm
	add.cc.u64 %rd9963, %rd9963, %rd17997;
	addc.cc.u64 %rd9964, %rd9964, %rd18002;
	addc.cc.u64 %rd9965, %rd9965, %rd18002;
	addc.cc.u64 %rd9966, %rd9966, %rd18002;
	addc.cc.u64 %rd9967, %rd9967, %rd18002;
	addc.u64 %rd6422, %rd6422, %rd18002;
	
	// end inline asm
	st.global.u64 	[%rd18012], %rd9963;
	st.global.u64 	[%rd18016], %rd9964;
	st.global.u64 	[%rd18018], %rd9965;
	st.global.u64 	[%rd18019], %rd9966;
	st.global.u64 	[%rd18020], %rd9967;
	st.global.u64 	[%rd18021], %rd6422;
	ld.global.u64 	%rd9981, [%rd18012];
	ld.global.u64 	%rd9982, [%rd18016];
	ld.global.u64 	%rd9983, [%rd18018];
	ld.global.u64 	%rd9984, [%rd18019];
	ld.global.u64 	%rd9985, [%rd18020];
	// begin inline asm
	add.cc.u64 %rd9981, %rd9981, %rd17997;
	addc.cc.u64 %rd9982, %rd9982, %rd18002;
	addc.cc.u64 %rd9983, %rd9983, %rd18002;
	addc.cc.u64 %rd9984, %rd9984, %rd18002;
	addc.cc.u64 %rd9985, %rd9985, %rd18002;
	addc.u64 %rd6422, %rd6422, %rd18002;
	
	// end inline asm
	st.global.u64 	[%rd18012], %rd9981;
	st.global.u64 	[%rd18016], %rd9982;
	st.global.u64 	[%rd18018], %rd9983;
	st.global.u64 	[%rd18019], %rd9984;
	st.global.u64 	[%rd18020], %rd9985;
	st.global.u64 	[%rd18021], %rd6422;
	ld.global.u64 	%rd9999, [%rd18012];
	ld.global.u64 	%rd10000, [%rd18016];
	ld.global.u64 	%rd10001, [%rd18018];
	ld.global.u64 	%rd10002, [%rd18019];
	ld.global.u64 	%rd10003, [%rd18020];
	// begin inline asm
	add.cc.u64 %rd9999, %rd9999, %rd17997;
	addc.cc.u64 %rd10000, %rd10000, %rd18002;
	addc.cc.u64 %rd10001, %rd10001, %rd18002;
	addc.cc.u64 %rd10002, %rd10002, %rd18002;
	addc.cc.u64 %rd10003, %rd10003, %rd18002;
	addc.u64 %rd6422, %rd6422, %rd18002;
	
	// end inline asm
	st.global.u64 	[%rd18012], %rd9999;
	st.global.u64 	[%rd18016], %rd10000;
	st.global.u64 	[%rd18018], %rd10001;
	st.global.u64 	[%rd18019], %rd10002;
	st.global.u64 	[%rd18020], %rd10003;
	st.global.u64 	[%rd18021], %rd6422;
	ld.global.u64 	%rd10017, [%rd18012];
	ld.global.u64 	%rd10018, [%rd18016];
	ld.global.u64 	%rd10019, [%rd18018];
	ld.global.u64 	%rd10020, [%rd18019];
	ld.global.u64 	%rd10021, [%rd18020];
	// begin inline asm
	add.cc.u64 %rd10017, %rd10017, %rd17997;
	addc.cc.u64 %rd10018, %rd10018, %rd18002;
	addc.cc.u64 %rd10019, %rd10019, %rd18002;
	addc.cc.u64 %rd10020, %rd10020, %rd18002;
	addc.cc.u64 %rd10021, %rd10021, %rd18002;
	addc.u64 %rd6422, %rd6422, %rd18002;
	
	// end inline asm
	st.global.u64 	[%rd18012], %rd10017;
	st.global.u64 	[%rd18016], %rd10018;
	st.global.u64 	[%rd18018], %rd10019;
	st.global.u64 	[%rd18019], %rd10020;
	st.global.u64 	[%rd18020], %rd10021;
	st.global.u64 	[%rd18021], %rd6422;
	ld.global.u64 	%rd10035, [%rd18012];
	ld.global.u64 	%rd10036, [%rd18016];
	ld.global.u64 	%rd10037, [%rd18018];
	ld.global.u64 	%rd10038, [%rd18019];
	ld.global.u64 	%rd10039, [%rd18020];
	// begin inline asm
	add.cc.u64 %rd10035, %rd10035, %rd17997;
	addc.cc.u64 %rd10036, %rd10036, %rd18002;
	addc.cc.u64 %rd10037, %rd10037, %rd18002;
	addc.cc.u64 %rd10038, %rd10038, %rd18002;
	addc.cc.u64 %rd10039, %rd10039, %rd18002;
	addc.u64 %rd6422, %rd6422, %rd18002;
	
	// end inline asm
	st.global.u64 	[%rd18012], %rd10035;
	st.global.u64 	[%rd18016], %rd10036;
	st.global.u64 	[%rd18018], %rd10037;
	st.global.u64 	[%rd18019], %rd10038;
	st.global.u64 	[%rd18020], %rd10039;
	st.global.u64 	[%rd18021], %rd6422;
	ld.global.u64 	%rd10053, [%rd18012];
	ld.global.u64 	%rd10054, [%rd18016];
	ld.global.u64 	%rd10055, [%rd18018];
	ld.global.u64 	%rd10056, [%rd18019];
	ld.global.u64 	%rd10057, [%rd18020];
	// begin inline asm
	add.cc.u64 %rd10053, %rd10053, %rd17997;
	addc.cc.u64 %rd10054, %rd10054, %rd18002;
	addc.cc.u64 %rd10055, %rd10055, %rd18002;
	addc.cc.u64 %rd10056, %rd10056, %rd18002;
	addc.cc.u64 %rd10057, %rd10057, %rd18002;
	addc.u64 %rd6422, %rd6422, %rd18002;
	
	// end inline asm
	st.global.u64 	[%rd18012], %rd10053;
	st.global.u64 	[%rd18016], %rd10054;
	st.global.u64 	[%rd18018], %rd10055;
	st.global.u64 	[%rd18019], %rd10056;
	st.global.u64 	[%rd18020], %rd10057;
	st.global.u64 	[%rd18021], %rd6422;
	ld.global.u64 	%rd10071, [%rd18012];
	ld.global.u64 	%rd10072, [%rd18016];
	ld.global.u64 	%rd10073, [%rd18018];
	ld.global.u64 	%rd10074, [%rd18019];
	ld.global.u64 	%rd10075, [%rd18020];
	// begin inline asm
	add.cc.u64 %rd10071, %rd10071, %rd17997;
	addc.cc.u64 %rd10072, %rd10072, %rd18002;
	addc.cc.u64 %rd10073, %rd10073, %rd18002;
	addc.cc.u64 %rd10074, %rd10074, %rd18002;
	addc.cc.u64 %rd10075, %rd10075, %rd18002;
	addc.u64 %rd6422, %rd6422, %rd18002;
	
	// end inline asm
	st.global.u64 	[%rd18012], %rd10071;
	st.global.u64 	[%rd18016], %rd10072;
	st.global.u64 	[%rd18018], %rd10073;
	st.global.u64 	[%rd18019], %rd10074;
	st.global.u64 	[%rd18020], %rd10075;
	st.global.u64 	[%rd18021], %rd6422;
	ld.global.u64 	%rd10089, [%rd18012];
	ld.global.u64 	%rd10090, [%rd18016];
	ld.global.u64 	%rd10091, [%rd18018];
	ld.global.u64 	%rd10092, [%rd18019];
	ld.global.u64 	%rd10093, [%rd18020];
	// begin inline asm
	add.cc.u64 %rd10089, %rd10089, %rd17997;
	addc.cc.u64 %rd10090, %rd10090, %rd18002;
	addc.cc.u64 %rd10091, %rd10091, %rd18002;
	addc.cc.u64 %rd10092, %rd10092, %rd18002;
	addc.cc.u64 %rd10093, %rd10093, %rd18002;
	addc.u64 %rd6422, %rd6422, %rd18002;
	
	// end inline asm
	st.global.u64 	[%rd18012], %rd10089;
	st.global.u64 	[%rd18016], %rd10090;
	st.global.u64 	[%rd18018], %rd10091;
	st.global.u64 	[%rd18019], %rd10092;
	st.global.u64 	[%rd18020], %rd10093;
	st.global.u64 	[%rd18021], %rd6422;
	ld.global.u64 	%rd10107, [%rd18012];
	ld.global.u64 	%rd10108, [%rd18016];
	ld.global.u64 	%rd10109, [%rd18018];
	ld.global.u64 	%rd10110, [%rd18019];
	ld.global.u64 	%rd10111, [%rd18020];
	// begin inline asm
	add.cc.u64 %rd10107, %rd10107, %rd17997;
	addc.cc.u64 %rd10108, %rd10108, %rd18002;
	addc.cc.u64 %rd10109, %rd10109, %rd18002;
	addc.cc.u64 %rd10110, %rd10110, %rd18002;
	addc.cc.u64 %rd10111, %rd10111, %rd18002;
	addc.u64 %rd6422, %rd6422, %rd18002;
	
	// end inline asm
	st.global.u64 	[%rd18012], %rd10107;
	st.global.u64 	[%rd18016], %rd10108;
	st.global.u64 	[%rd18018], %rd10109;
	st.global.u64 	[%rd18019], %rd10110;
	st.global.u64 	[%rd18020], %rd10111;
	st.global.u64 	[%rd18021], %rd6422;
	ld.global.u64 	%rd10125, [%rd18012];
	ld.global.u64 	%rd10126, [%rd18016];
	ld.global.u64 	%rd10127, [%rd18018];
	ld.global.u64 	%rd10128, [%rd18019];
	ld.global.u64 	%rd10129, [%rd18020];
	// begin inline asm
	add.cc.u64 %rd10125, %rd10125, %rd17997;
	addc.cc.u64 %rd10126, %rd10126, %rd18002;
	addc.cc.u64 %rd10127, %rd10127, %rd18002;
	addc.cc.u64 %rd10128, %rd10128, %rd18002;
	addc.cc.u64 %rd10129, %rd10129, %rd18002;
	addc.u64 %rd6422, %rd6422, %rd18002;
	
	// end inline asm
	st.global.u64 	[%rd18012], %rd10125;
	st.global.u64 	[%rd18016], %rd10126;
	st.global.u64 	[%rd18018], %rd10127;
	st.global.u64 	[%rd18019], %rd10128;
	st.global.u64 	[%rd18020], %rd10129;
	st.global.u64 	[%rd18021], %rd6422;
	ld.global.u64 	%rd10143, [%rd18012];
	ld.global.u64 	%rd10144, [%rd18016];
	ld.global.u64 	%rd10145, [%rd18018];
	ld.global.u64 	%rd10146, [%rd18019];
	ld.global.u64 	%rd10147, [%rd18020];
	// begin inline asm
	add.cc.u64 %rd10143, %rd10143, %rd17997;
	addc.cc.u64 %rd10144, %rd10144, %rd18002;
	addc.cc.u64 %rd10145, %rd10145, %rd18002;
	addc.cc.u64 %rd10146, %rd10146, %rd18002;
	addc.cc.u64 %rd10147, %rd10147, %rd18002;
	addc.u64 %rd6422, %rd6422, %rd18002;
	
	// end inline asm
	st.global.u64 	[%rd18012], %rd10143;
	st.global.u64 	[%rd18016], %rd10144;
	st.global.u64 	[%rd18018], %rd10145;
	st.global.u64 	[%rd18019], %rd10146;
	st.global.u64 	[%rd18020], %rd10147;
	st.global.u64 	[%rd18021], %rd6422;
	ld.global.u64 	%rd10161, [%rd18012];
	ld.global.u64 	%rd10162, [%rd18016];
	ld.global.u64 	%rd10163, [%rd18018];
	ld.global.u64 	%rd10164, [%rd18019];
	ld.global.u64 	%rd10165, [%rd18020];
	// begin inline asm
	add.cc.u64 %rd10161, %rd10161, %rd17997;
	addc.cc.u64 %rd10162, %rd10162, %rd18002;
	addc.cc.u64 %rd10163, %rd10163, %rd18002;
	addc.cc.u64 %rd10164, %rd10164, %rd18002;
	addc.cc.u64 %rd10165, %rd10165, %rd18002;
	addc.u64 %rd6422, %rd6422, %rd18002;
	
	// end inline asm
	st.global.u64 	[%rd18012], %rd10161;
	st.global.u64 	[%rd18016], %rd10162;
	st.global.u64 	[%rd18018], %rd10163;
	st.global.u64 	[%rd18019], %rd10164;
	st.global.u64 	[%rd18020], %rd10165;
	st.global.u64 	[%rd18021], %rd6422;
	ld.global.u64 	%rd10179, [%rd18012];
	ld.global.u64 	%rd10180, [%rd18016];
	ld.global.u64 	%rd10181, [%rd18018];
	ld.global.u64 	%rd10182, [%rd18019];
	ld.global.u64 	%rd10183, [%rd18020];
	// begin inline asm
	add.cc.u64 %rd10179, %rd10179, %rd17997;
	addc.cc.u64 %rd10180, %rd10180, %rd18002;
	addc.cc.u64 %rd10181, %rd10181, %rd18002;
	addc.cc.u64 %rd10182, %rd10182, %rd18002;
	addc.cc.u64 %rd10183, %rd10183, %rd18002;
	addc.u64 %rd6422, %rd6422, %rd18002;
	
	// end inline asm
	st.global.u64 	[%rd18012], %rd10179;
	st.global.u64 	[%rd18016], %rd10180;
	st.global.u64 	[%rd18018], %rd10181;
	st.global.u64 	[%rd18019], %rd10182;
	st.global.u64 	[%rd18020], %rd10183;
	st.global.u64 	[%rd18021], %rd6422;
	ld.global.u64 	%rd10197, [%rd18012];
	ld.global.u64 	%rd10198, [%rd18016];
	ld.global.u64 	%rd10199, [%rd18018];
	ld.global.u64 	%rd10200, [%rd18019];
	ld.global.u64 	%rd10201, [%rd18020];
	// begin inline asm
	add.cc.u64 %rd10197, %rd10197, %rd17997;
	addc.cc.u64 %rd10198, %rd10198, %rd18002;
	addc.cc.u64 %rd10199, %rd10199, %rd18002;
	addc.cc.u64 %rd10200, %rd10200, %rd18002;
	addc.cc.u64 %rd10201, %rd10201, %rd18002;
	addc.u64 %rd6422, %rd6422, %rd18002;
	
	// end inline asm
	st.global.u64 	[%rd18012], %rd10197;
	st.global.u64 	[%rd18016], %rd10198;
	st.global.u64 	[%rd18018], %rd10199;
	st.global.u64 	[%rd18019], %rd10200;
	st.global.u64 	[%rd18020], %rd10201;
	st.global.u64 	[%rd18021], %rd6422;
	ld.global.u64 	%rd10215, [%rd18012];
	ld.global.u64 	%rd10216, [%rd18016];
	ld.global.u64 	%rd10217, [%rd18018];
	ld.global.u64 	%rd10218, [%rd18019];
	ld.global.u64 	%rd10219, [%rd18020];
	// begin inline asm
	add.cc.u64 %rd10215, %rd10215, %rd17997;
	addc.cc.u64 %rd10216, %rd10216, %rd18002;
	addc.cc.u64 %rd10217, %rd10217, %rd18002;
	addc.cc.u64 %rd10218, %rd10218, %rd18002;
	addc.cc.u64 %rd10219, %rd10219, %rd18002;
	addc.u64 %rd6422, %rd6422, %rd18002;
	
	// end inline asm
	st.global.u64 	[%rd18012], %rd10215;
	st.global.u64 	[%rd18016], %rd10216;
	st.global.u64 	[%rd18018], %rd10217;
	st.global.u64 	[%rd18019], %rd10218;
	st.global.u64 	[%rd18020], %rd10219;
	st.global.u64 	[%rd18021], %rd6422;
	ld.global.u64 	%rd10233, [%rd18012];
	ld.global.u64 	%rd10234, [%rd18016];
	ld.global.u64 	%rd10235, [%rd18018];
	ld.global.u64 	%rd10236, [%rd18019];
	ld.global.u64 	%rd10237, [%rd18020];
	// begin inline asm
	add.cc.u64 %rd10233, %rd10233, %rd17997;
	addc.cc.u64 %rd10234, %rd10234, %rd18002;
	addc.cc.u64 %rd10235, %rd10235, %rd18002;
	addc.cc.u64 %rd10236, %rd10236, %rd18002;
	addc.cc.u64 %rd10237, %rd10237, %rd18002;
	addc.u64 %rd6422, %rd6422, %rd18002;
	
	// end inline asm
	st.global.u64 	[%rd18012], %rd10233;
	st.global.u64 	[%rd18016], %rd10234;
	st.global.u64 	[%rd18018], %rd10235;
	st.global.u64 	[%rd18019], %rd10236;
	st.global.u64 	[%rd18020], %rd10237;
	st.global.u64 	[%rd18021], %rd6422;
	ld.global.u64 	%rd10251, [%rd18012];
	ld.global.u64 	%rd10252, [%rd18016];
	ld.global.u64 	%rd10253, [%rd18018];
	ld.global.u64 	%rd10254, [%rd18019];
	ld.global.u64 	%rd10255, [%rd18020];
	// begin inline asm
	add.cc.u64 %rd10251, %rd10251, %rd17997;
	addc.cc.u64 %rd10252, %rd10252, %rd18002;
	addc.cc.u64 %rd10253, %rd10253, %rd18002;
	addc.cc.u64 %rd10254, %rd10254, %rd18002;
	addc.cc.u64 %rd10255, %rd10255, %rd18002;
	addc.u64 %rd6422, %rd6422, %rd18002;
	
	// end inline asm
	st.global.u64 	[%rd18012], %rd10251;
	st.global.u64 	[%rd18016], %rd10252;
	st.global.u64 	[%rd18018], %rd10253;
	st.global.u64 	[%rd18019], %rd10254;
	st.global.u64 	[%rd18020], %rd10255;
	st.global.u64 	[%rd18021], %rd6422;
	ld.global.u64 	%rd10269, [%rd18012];
	ld.global.u64 	%rd10270, [%rd18016];
	ld.global.u64 	%rd10271, [%rd18018];
	ld.global.u64 	%rd10272, [%rd18019];
	ld.global.u64 	%rd10273, [%rd18020];
	// begin inline asm
	add.cc.u64 %rd10269, %rd10269, %rd17997;
	addc.cc.u64 %rd10270, %rd10270, %rd18002;
	addc.cc.u64 %rd10271, %rd10271, %rd18002;
	addc.cc.u64 %rd10272, %rd10272, %rd18002;
	addc.cc.u64 %rd10273, %rd10273, %rd18002;
	addc.u64 %rd6422, %rd6422, %rd18002;
	
	// end inline asm
	st.global.u64 	[%rd18012], %rd10269;
	st.global.u64 	[%rd18016], %rd10270;
	st.global.u64 	[%rd18018], %rd10271;
	st.global.u64 	[%rd18019], %rd10272;
	st.global.u64 	[%rd18020], %rd10273;
	st.global.u64 	[%rd18021], %rd6422;
	ld.global.u64 	%rd10287, [%rd18012];
	ld.global.u64 	%rd10288, [%rd18016];
	ld.global.u64 	%rd10289, [%rd18018];
	ld.global.u64 	%rd10290, [%rd18019];
	ld.global.u64 	%rd10291, [%rd18020];
	// begin inline asm
	add.cc.u64 %rd10287, %rd10287, %rd17997;
	addc.cc.u64 %rd10288, %rd10288, %rd18002;
	addc.cc.u64 %rd10289, %rd10289, %rd18002;
	addc.cc.u64 %rd10290, %rd10290, %rd18002;
	addc.cc.u64 %rd10291, %rd10291, %rd18002;
	addc.u64 %rd6422, %rd6422, %rd18002;
	
	// end inline asm
	st.global.u64 	[%rd18012], %rd10287;
	st.global.u64 	[%rd18016], %rd10288;
	st.global.u64 	[%rd18018], %rd10289;
	st.global.u64 	[%rd18019], %rd10290;
	st.global.u64 	[%rd18020], %rd10291;
	st.global.u64 	[%rd18021], %rd6422;
	ld.global.u64 	%rd10305, [%rd18012];
	ld.global.u64 	%rd10306, [%rd18016];
	ld.global.u64 	%rd10307, [%rd18018];
	ld.global.u64 	%rd10308, [%rd18019];
	ld.global.u64 	%rd10309, [%rd18020];
	// begin inline asm
	add.cc.u64 %rd10305, %rd10305, %rd17997;
	addc.cc.u64 %rd10306, %rd10306, %rd18002;
	addc.cc.u64 %rd10307, %rd10307, %rd18002;
	addc.cc.u64 %rd10308, %rd10308, %rd18002;
	addc.cc.u64 %rd10309, %rd10309, %rd18002;
	addc.u64 %rd6422, %rd6422, %rd18002;
	
	// end inline asm
	st.global.u64 	[%rd18012], %rd10305;
	st.global.u64 	[%rd18016], %rd10306;
	st.global.u64 	[%rd18018], %rd10307;
	st.global.u64 	[%rd18019], %rd10308;
	st.global.u64 	[%rd18020], %rd10309;
	st.global.u64 	[%rd18021], %rd6422;
	ld.global.u64 	%rd10323, [%rd18012];
	ld.global.u64 	%rd10324, [%rd18016];
	ld.global.u64 	%rd10325, [%rd18018];
	ld.global.u64 	%rd10326, [%rd18019];
	ld.global.u64 	%rd10327, [%rd18020];
	// begin inline asm
	add.cc.u64 %rd10323, %rd10323, %rd17997;
	addc.cc.u64 %rd10324, %rd10324, %rd18002;
	addc.cc.u64 %rd10325, %rd10325, %rd18002;
	addc.cc.u64 %rd10326, %rd10326, %rd18002;
	addc.cc.u64 %rd10327, %rd10327, %rd18002;
	addc.u64 %rd6422, %rd6422, %rd18002;
	
	// end inline asm
	st.global.u64 	[%rd18012], %rd10323;
	st.global.u64 	[%rd18016], %rd10324;
	st.global.u64 	[%rd18018], %rd10325;
	st.global.u64 	[%rd18019], %rd10326;
	st.global.u64 	[%rd18020], %rd10327;
	st.global.u64 	[%rd18021], %rd6422;
	ld.global.u64 	%rd10341, [%rd18012];
	ld.global.u64 	%rd10342, [%rd18016];
	ld.global.u64 	%rd10343, [%rd18018];
	ld.global.u64 	%rd10344, [%rd18019];
	ld.global.u64 	%rd10345, [%rd18020];
	// begin inline asm
	add.cc.u64 %rd10341, %rd10341, %rd17997;
	addc.cc.u64 %rd10342, %rd10342, %rd18002;
	addc.cc.u64 %rd10343, %rd10343, %rd18002;
	addc.cc.u64 %rd10344, %rd10344, %rd18002;
	addc.cc.u64 %rd10345, %rd10345, %rd18002;
	addc.u64 %rd6422, %rd6422, %rd18002;
	
	// end inline asm
	st.global.u64 	[%rd18012], %rd10341;
	st.global.u64 	[%rd18016], %rd10342;
	st.global.u64 	[%rd18018], %rd10343;
	st.global.u64 	[%rd18019], %rd10344;
	st.global.u64 	[%rd18020], %rd10345;
	st.global.u64 	[%rd18021], %rd6422;
	ld.global.u64 	%rd10359, [%rd18012];
	ld.global.u64 	%rd10360, [%rd18016];
	ld.global.u64 	%rd10361, [%rd18018];
	ld.global.u64 	%rd10362, [%rd18019];
	ld.global.u64 	%rd10363, [%rd18020];
	// begin inline asm
	add.cc.u64 %rd10359, %rd10359, %rd17997;
	addc.cc.u64 %rd10360, %rd10360, %rd18002;
	addc.cc.u64 %rd10361, %rd10361, %rd18002;
	addc.cc.u64 %rd10362, %rd10362, %rd18002;
	addc.cc.u64 %rd10363, %rd10363, %rd18002;
	addc.u64 %rd6422, %rd6422, %rd18002;
	
	// end inline asm
	st.global.u64 	[%rd18012], %rd10359;
	st.global.u64 	[%rd18016], %rd10360;
	st.global.u64 	[%rd18018], %rd10361;
	st.global.u64 	[%rd18019], %rd10362;
	st.global.u64 	[%rd18020], %rd10363;
	st.global.u64 	[%rd18021], %rd6422;
	ld.global.u64 	%rd10377, [%rd18012];
	ld.global.u64 	%rd10378, [%rd18016];
	ld.global.u64 	%rd10379, [%rd18018];
	ld.global.u64 	%rd10380, [%rd18019];
	ld.global.u64 	%rd10381, [%rd18020];
	// begin inline asm
	add.cc.u64 %rd10377, %rd10377, %rd17997;
	addc.cc.u64 %rd10378, %rd10378, %rd18002;
	addc.cc.u64 %rd10379, %rd10379, %rd18002;
	addc.cc.u64 %rd10380, %rd10380, %rd18002;
	addc.cc.u64 %rd10381, %rd10381, %rd18002;
	addc.u64 %rd6422, %rd6422, %rd18002;
	
	// end inline asm
	st.global.u64 	[%rd18012], %rd10377;
	st.global.u64 	[%rd18016], %rd10378;
	st.global.u64 	[%rd18018], %rd10379;
	st.global.u64 	[%rd18019], %rd10380;
	st.global.u64 	[%rd18020], %rd10381;
	st.global.u64 	[%rd18021], %rd6422;
	ld.global.u64 	%rd10395, [%rd18012];
	ld.global.u64 	%rd10396, [%rd18016];
	ld.global.u64 	%rd10397, [%rd18018];
	ld.global.u64 	%rd10398, [%rd18019];
	ld.global.u64 	%rd10399, [%rd18020];
	// begin inline asm
	add.cc.u64 %rd10395, %rd10395, %rd17997;
	addc.cc.u64 %rd10396, %rd10396, %rd18002;
	addc.cc.u64 %rd10397, %rd10397, %rd18002;
	addc.cc.u64 %rd10398, %rd10398, %rd18002;
	addc.cc.u64 %rd10399, %rd10399, %rd18002;
	addc.u64 %rd6422, %rd6422, %rd18002;
	
	// end inline asm
	st.global.u64 	[%rd18012], %rd10395;
	st.global.u64 	[%rd18016], %rd10396;
	st.global.u64 	[%rd18018], %rd10397;
	st.global.u64 	[%rd18019], %rd10398;
	st.global.u64 	[%rd18020], %rd10399;
	st.global.u64 	[%rd18021], %rd6422;
	ld.global.u64 	%rd10413, [%rd18012];
	ld.global.u64 	%rd10414, [%rd18016];
	ld.global.u64 	%rd10415, [%rd18018];
	ld.global.u64 	%rd10416, [%rd18019];
	ld.global.u64 	%rd10417, [%rd18020];
	// begin inline asm
	add.cc.u64 %rd10413, %rd10413, %rd17997;
	addc.cc.u64 %rd10414, %rd10414, %rd18002;
	addc.cc.u64 %rd10415, %rd10415, %rd18002;
	addc.cc.u64 %rd10416, %rd10416, %rd18002;
	addc.cc.u64 %rd10417, %rd10417, %rd18002;
	addc.u64 %rd6422, %rd6422, %rd18002;
	
	// end inline asm
	st.global.u64 	[%rd18012], %rd10413;
	st.global.u64 	[%rd18016], %rd10414;
	st.global.u64 	[%rd18018], %rd10415;
	st.global.u64 	[%rd18019], %rd10416;
	st.global.u64 	[%rd18020], %rd10417;
	st.global.u64 	[%rd18021], %rd6422;
	ld.global.u64 	%rd10431, [%rd18012];
	ld.global.u64 	%rd10432, [%rd18016];
	ld.global.u64 	%rd10433, [%rd18018];
	ld.global.u64 	%rd10434, [%rd18019];
	ld.global.u64 	%rd10435, [%rd18020];
	// begin inline asm
	add.cc.u64 %rd10431, %rd10431, %rd17997;
	addc.cc.u64 %rd10432, %rd10432, %rd18002;
	addc.cc.u64 %rd10433, %rd10433, %rd18002;
	addc.cc.u64 %rd10434, %rd10434, %rd18002;
	addc.cc.u64 %rd10435, %rd10435, %rd18002;
	addc.u64 %rd6422, %rd6422, %rd18002;
	
	// end inline asm
	st.global.u64 	[%rd18012], %rd10431;
	st.global.u64 	[%rd18016], %rd10432;
	st.global.u64 	[%rd18018], %rd10433;
	st.global.u64 	[%rd18019], %rd10434;
	st.global.u64 	[%rd18020], %rd10435;
	st.global.u64 	[%rd18021], %rd6422;
	ld.global.u64 	%rd10449, [%rd18012];
	ld.global.u64 	%rd10450, [%rd18016];
	ld.global.u64 	%rd10451, [%rd18018];
	ld.global.u64 	%rd10452, [%rd18019];
	ld.global.u64 	%rd10453, [%rd18020];
	// begin inline asm
	add.cc.u64 %rd10449, %rd10449, %rd17997;
	addc.cc.u64 %rd10450, %rd10450, %rd18002;
	addc.cc.u64 %rd10451, %rd10451, %rd18002;
	addc.cc.u64 %rd10452, %rd10452, %rd18002;
	addc.cc.u64 %rd10453, %rd10453, %rd18002;
	addc.u64 %rd6422, %rd6422, %rd18002;
	
	// end inline asm
	st.global.u64 	[%rd18012], %rd10449;
	st.global.u64 	[%rd18016], %rd10450;
	st.global.u64 	[%rd18018], %rd10451;
	st.global.u64 	[%rd18019], %rd10452;
	st.global.u64 	[%rd18020], %rd10453;
	st.global.u64 	[%rd18021], %rd6422;
	ld.global.u64 	%rd10467, [%rd18012];
	ld.global.u64 	%rd10468, [%rd18016];
	ld.global.u64 	%rd10469, [%rd18018];
	ld.global.u64 	%rd10470, [%rd18019];
	ld.global.u64 	%rd10471, [%rd18020];
	// begin inline asm
	add.cc.u64 %rd10467, %rd10467, %rd17997;
	addc.cc.u64 %rd10468, %rd10468, %rd18002;
	addc.cc.u64 %rd10469, %rd10469, %rd18002;
	addc.cc.u64 %rd10470, %rd10470, %rd18002;
	addc.cc.u64 %rd10471, %rd10471, %rd18002;
	addc.u64 %rd6422, %rd6422, %rd18002;
	
	// end inline asm
	st.global.u64 	[%rd18012], %rd10467;
	st.global.u64 	[%rd18016], %rd10468;
	st.global.u64 	[%rd18018], %rd10469;
	st.global.u64 	[%rd18019], %rd10470;
	st.global.u64 	[%rd18020], %rd10471;
	st.global.u64 	[%rd18021], %rd6422;
	ld.global.u64 	%rd10485, [%rd18012];
	ld.global.u64 	%rd10486, [%rd18016];
	ld.global.u64 	%rd10487, [%rd18018];
	ld.global.u64 	%rd10488, [%rd18019];
	ld.global.u64 	%rd10489, [%rd18020];
	// begin inline asm
	add.cc.u64 %rd10485, %rd10485, %rd17997;
	addc.cc.u64 %rd10486, %rd10486, %rd18002;
	addc.cc.u64 %rd10487, %rd10487, %rd18002;
	addc.cc.u64 %rd10488, %rd10488, %rd18002;
	addc.cc.u64 %rd10489, %rd10489, %rd18002;
	addc.u64 %rd6422, %rd6422, %rd18002;
	
	// end inline asm
	st.global.u64 	[%rd18012], %rd10485;
	st.global.u64 	[%rd18016], %rd10486;
	st.global.u64 	[%rd18018], %rd10487;
	st.global.u64 	[%rd18019], %rd10488;
	st.global.u64 	[%rd18020], %rd10489;
	st.global.u64 	[%rd18021], %rd6422;
	ld.global.u64 	%rd10503, [%rd18012];
	ld.global.u64 	%rd10504, [%rd18016];
	ld.global.u64 	%rd10505, [%rd18018];
	ld.global.u64 	%rd10506, [%rd18019];
	ld.global.u64 	%rd10507, [%rd18020];
	// begin inline asm
	add.cc.u64 %rd10503, %rd10503, %rd17997;
	addc.cc.u64 %rd10504, %rd10504, %rd18002;
	addc.cc.u64 %rd10505, %rd10505, %rd18002;
	addc.cc.u64 %rd10506, %rd10506, %rd18002;
	addc.cc.u64 %rd10507, %rd10507, %rd18002;
	addc.u64 %rd6422, %rd6422, %rd18002;
	
	// end inline asm
	st.global.u64 	[%rd18012], %rd10503;
	st.global.u64 	[%rd18016], %rd10504;
	st.global.u64 	[%rd18018], %rd10505;
	st.global.u64 	[%rd18019], %rd10506;
	st.global.u64 	[%rd18020], %rd10507;
	st.global.u64 	[%rd18021], %rd6422;
	ld.global.u64 	%rd10521, [%rd18012];
	ld.global.u64 	%rd10522, [%rd18016];
	ld.global.u64 	%rd10523, [%rd18018];
	ld.global.u64 	%rd10524, [%rd18019];
	ld.global.u64 	%rd10525, [%rd18020];
	// begin inline asm
	add.cc.u64 %rd10521, %rd10521, %rd17997;
	addc.cc.u64 %rd10522, %rd10522, %rd18002;
	addc.cc.u64 %rd10523, %rd10523, %rd18002;
	addc.cc.u64 %rd10524, %rd10524, %rd18002;
	addc.cc.u64 %rd10525, %rd10525, %rd18002;
	addc.u64 %rd6422, %rd6422, %rd18002;
	
	// end inline asm
	st.global.u64 	[%rd18012], %rd10521;
	st.global.u64 	[%rd18016], %rd10522;
	st.global.u64 	[%rd18018], %rd10523;
	st.global.u64 	[%rd18019], %rd10524;
	st.global.u64 	[%rd18020], %rd10525;
	st.global.u64 	[%rd18021], %rd6422;
	ld.global.u64 	%rd10539, [%rd18012];
	ld.global.u64 	%rd10540, [%rd18016];
	ld.global.u64 	%rd10541, [%rd18018];
	ld.global.u64 	%rd10542, [%rd18019];
	ld.global.u64 	%rd10543, [%rd18020];
	// begin inline asm
	add.cc.u64 %rd10539, %rd10539, %rd17997;
	addc.cc.u64 %rd10540, %rd10540, %rd18002;
	addc.cc.u64 %rd10541, %rd10541, %rd18002;
	addc.cc.u64 %rd10542, %rd10542, %rd18002;
	addc.cc.u64 %rd10543, %rd10543, %rd18002;
	addc.u64 %rd6422, %rd6422, %rd18002;
	
	// end inline asm
	st.global.u64 	[%rd18012], %rd10539;
	st.global.u64 	[%rd18016], %rd10540;
	st.global.u64 	[%rd18018], %rd10541;
	st.global.u64 	[%rd18019], %rd10542;
	st.global.u64 	[%rd18020], %rd10543;
	st.global.u64 	[%rd18021], %rd6422;
	ld.global.u64 	%rd10557, [%rd18012];
	ld.global.u64 	%rd10558, [%rd18016];
	ld.global.u64 	%rd10559, [%rd18018];
	ld.global.u64 	%rd10560, [%rd18019];
	ld.global.u64 	%rd10561, [%rd18020];
	// begin inline asm
	add.cc.u64 %rd10557, %rd10557, %rd17997;
	addc.cc.u64 %rd10558, %rd10558, %rd18002;
	addc.cc.u64 %rd10559, %rd10559, %rd18002;
	addc.cc.u64 %rd10560, %rd10560, %rd18002;
	addc.cc.u64 %rd10561, %rd10561, %rd18002;
	addc.u64 %rd6422, %rd6422, %rd18002;
	
	// end inline asm
	st.global.u64 	[%rd18012], %rd10557;
	st.global.u64 	[%rd18016], %rd10558;
	st.global.u64 	[%rd18018], %rd10559;
	st.global.u64 	[%rd18019], %rd10560;
	st.global.u64 	[%rd18020], %rd10561;
	st.global.u64 	[%rd18021], %rd6422;
	ld.global.u64 	%rd10575, [%rd18012];
	ld.global.u64 	%rd10576, [%rd18016];
	ld.global.u64 	%rd10577, [%rd18018];
	ld.global.u64 	%rd10578, [%rd18019];
	ld.global.u64 	%rd10579, [%rd18020];
	// begin inline asm
	add.cc.u64 %rd10575, %rd10575, %rd17997;
	addc.cc.u64 %rd10576, %rd10576, %rd18002;
	addc.cc.u64 %rd10577, %rd10577, %rd18002;
	addc.cc.u64 %rd10578, %rd10578, %rd18002;
	addc.cc.u64 %rd10579, %rd10579, %rd18002;
	addc.u64 %rd6422, %rd6422, %rd18002;
	
	// end inline asm
	st.global.u64 	[%rd18012], %rd10575;
	st.global.u64 	[%rd18016], %rd10576;
	st.global.u64 	[%rd18018], %rd10577;
	st.global.u64 	[%rd18019], %rd10578;
	st.global.u64 	[%rd18020], %rd10579;
	st.global.u64 	[%rd18021], %rd6422;
	ld.global.u64 	%rd10593, [%rd18012];
	ld.global.u64 	%rd10594, [%rd18016];
	ld.global.u64 	%rd10595, [%rd18018];
	ld.global.u64 	%rd10596, [%rd18019];
	ld.global.u64 	%rd10597, [%rd18020];
	// begin inline asm
	add.cc.u64 %rd10593, %rd10593, %rd17997;
	addc.cc.u64 %rd10594, %rd10594, %rd18002;
	addc.cc.u64 %rd10595, %rd10595, %rd18002;
	addc.cc.u64 %rd10596, %rd10596, %rd18002;
	addc.cc.u64 %rd10597, %rd10597, %rd18002;
	addc.u64 %rd6422, %rd6422, %rd18002;
	
	// end inline asm
	st.global.u64 	[%rd18012], %rd10593;
	st.global.u64 	[%rd18016], %rd10594;
	st.global.u64 	[%rd18018], %rd10595;
	st.global.u64 	[%rd18019], %rd10596;
	st.global.u64 	[%rd18020], %rd10597;
	st.global.u64 	[%rd18021], %rd6422;
	ld.global.u64 	%rd10611, [%rd18012];
	ld.global.u64 	%rd10612, [%rd18016];
	ld.global.u64 	%rd10613, [%rd18018];
	ld.global.u64 	%rd10614, [%rd18019];
	ld.global.u64 	%rd10615, [%rd18020];
	// begin inline asm
	add.cc.u64 %rd10611, %rd10611, %rd17997;
	addc.cc.u64 %rd10612, %rd10612, %rd18002;
	addc.cc.u64 %rd10613, %rd10613, %rd18002;
	addc.cc.u64 %rd10614, %rd10614, %rd18002;
	addc.cc.u64 %rd10615, %rd10615, %rd18002;
	addc.u64 %rd6422, %rd6422, %rd18002;
	
	// end inline asm
	st.global.u64 	[%rd18012], %rd10611;
	st.global.u64 	[%rd18016], %rd10612;
	st.global.u64 	[%rd18018], %rd10613;
	st.global.u64 	[%rd18019], %rd10614;
	st.global.u64 	[%rd18020], %rd10615;
	st.global.u64 	[%rd18021], %rd6422;
	ld.global.u64 	%rd10629, [%rd18012];
	ld.global.u64 	%rd10630, [%rd18016];
	ld.global.u64 	%rd10631, [%rd18018];
	ld.global.u64 	%rd10632, [%rd18019];
	ld.global.u64 	%rd10633, [%rd18020];
	// begin inline asm
	add.cc.u64 %rd10629, %rd10629, %rd17997;
	addc.cc.u64 %rd10630, %rd10630, %rd18002;
	addc.cc.u64 %rd10631, %rd10631, %rd18002;
	addc.cc.u64 %rd10632, %rd10632, %rd18002;
	addc.cc.u64 %rd10633, %rd10633, %rd18002;
	addc.u64 %rd6422, %rd6422, %rd18002;
	
	// end inline asm
	st.global.u64 	[%rd18012], %rd10629;
	st.global.u64 	[%rd18016], %rd10630;
	st.global.u64 	[%rd18018], %rd10631;
	st.global.u64 	[%rd18019], %rd10632;
	st.global.u64 	[%rd18020], %rd10633;
	st.global.u64 	[%rd18021], %rd6422;
	ld.global.u64 	%rd10647, [%rd18012];
	ld.global.u64 	%rd10648, [%rd18016];
	ld.global.u64 	%rd10649, [%rd18018];
	ld.global.u64 	%rd10650, [%rd18019];
	ld.global.u64 	%rd10651, [%rd18020];
	// begin inline asm
	add.cc.u64 %rd10647, %rd10647, %rd17997;
	addc.cc.u64 %rd10648, %rd10648, %rd18002;
	addc.cc.u64 %rd10649, %rd10649, %rd18002;
	addc.cc.u64 %rd10650, %rd10650, %rd18002;
	addc.cc.u64 %rd10651, %rd10651, %rd18002;
	addc.u64 %rd6422, %rd6422, %rd18002;
	
	// end inline asm
	st.global.u64 	[%rd18012], %rd10647;
	st.global.u64 	[%rd18016], %rd10648;
	st.global.u64 	[%rd18018], %rd10649;
	st.global.u64 	[%rd18019], %rd10650;
	st.global.u64 	[%rd18020], %rd10651;
	st.global.u64 	[%rd18021], %rd6422;
	ld.global.u64 	%rd10665, [%rd18012];
	ld.global.u64 	%rd10666, [%rd18016];
	ld.global.u64 	%rd10667, [%rd18018];
	ld.global.u64 	%rd10668, [%rd18019];
	ld.global.u64 	%rd10669, [%rd18020];
	// begin inline asm
	add.cc.u64 %rd10665, %rd10665, %rd17997;
	addc.cc.u64 %rd10666, %rd10666, %rd18002;
	addc.cc.u64 %rd10667, %rd10667, %rd18002;
	addc.cc.u64 %rd10668, %rd10668, %rd18002;
	addc.cc.u64 %rd10669, %rd10669, %rd18002;
	addc.u64 %rd6422, %rd6422, %rd18002;
	
	// end inline asm
	st.global.u64 	[%rd18012], %rd10665;
	st.global.u64 	[%rd18016], %rd10666;
	st.global.u64 	[%rd18018], %rd10667;
	st.global.u64 	[%rd18019], %rd10668;
	st.global.u64 	[%rd18020], %rd10669;
	st.global.u64 	[%rd18021], %rd6422;
	ld.global.u64 	%rd10683, [%rd18012];
	ld.global.u64 	%rd10684, [%rd18016];
	ld.global.u64 	%rd10685, [%rd18018];
	ld.global.u64 	%rd10686, [%rd18019];
	ld.global.u64 	%rd10687, [%rd18020];
	// begin inline asm
	add.cc.u64 %rd10683, %rd10683, %rd17997;
	addc.cc.u64 %rd10684, %rd10684, %rd18002;
	addc.cc.u64 %rd10685, %rd10685, %rd18002;
	addc.cc.u64 %rd10686, %rd10686, %rd18002;
	addc.cc.u64 %rd10687, %rd10687, %rd18002;
	addc.u64 %rd6422, %rd6422, %rd18002;
	
	// end inline asm
	st.global.u64 	[%rd18012], %rd10683;
	st.global.u64 	[%rd18016], %rd10684;
	st.global.u64 	[%rd18018], %rd10685;
	st.global.u64 	[%rd18019], %rd10686;
	st.global.u64 	[%rd18020], %rd10687;
	st.global.u64 	[%rd18021], %rd6422;
	ld.global.u64 	%rd10701, [%rd18012];
	ld.global.u64 	%rd10702, [%rd18016];
	ld.global.u64 	%rd10703, [%rd18018];
	ld.global.u64 	%rd10704, [%rd18019];
	ld.global.u64 	%rd10705, [%rd18020];
	// begin inline asm
	add.cc.u64 %rd10701, %rd10701, %rd17997;
	addc.cc.u64 %rd10702, %rd10702, %rd18002;
	addc.cc.u64 %rd10703, %rd10703, %rd18002;
	addc.cc.u64 %rd10704, %rd10704, %rd18002;
	addc.cc.u64 %rd10705, %rd10705, %rd18002;
	addc.u64 %rd6422, %rd6422, %rd18002;
	
	// end inline asm
	st.global.u64 	[%rd18012], %rd10701;
	st.global.u64 	[%rd18016], %rd10702;
	st.global.u64 	[%rd18018], %rd10703;
	st.global.u64 	[%rd18019], %rd10704;
	st.global.u64 	[%rd18020], %rd10705;
	st.global.u64 	[%rd18021], %rd6422;
	ld.global.u64 	%rd10719, [%rd18012];
	ld.global.u64 	%rd10720, [%rd18016];
	ld.global.u64 	%rd10721, [%rd18018];
	ld.global.u64 	%rd10722, [%rd18019];
	ld.global.u64 	%rd10723, [%rd18020];
	// begin inline asm
	add.cc.u64 %rd10719, %rd10719, %rd17997;
	addc.cc.u64 %rd10720, %rd10720, %rd18002;
	addc.cc.u64 %rd10721, %rd10721, %rd18002;
	addc.cc.u64 %rd10722, %rd10722, %rd18002;
	addc.cc.u64 %rd10723, %rd10723, %rd18002;
	addc.u64 %rd6422, %rd6422, %rd18002;
	
	// end inline asm
	st.global.u64 	[%rd18012], %rd10719;
	st.global.u64 	[%rd18016], %rd10720;
	st.global.u64 	[%rd18018], %rd10721;
	st.global.u64 	[%rd18019], %rd10722;
	st.global.u64 	[%rd18020], %rd10723;
	st.global.u64 	[%rd18021], %rd6422;
	ld.global.u64 	%rd10737, [%rd18012];
	ld.global.u64 	%rd10738, [%rd18016];
	ld.global.u64 	%rd10739, [%rd18018];
	ld.global.u64 	%rd10740, [%rd18019];
	ld.global.u64 	%rd10741, [%rd18020];
	// begin inline asm
	add.cc.u64 %rd10737, %rd10737, %rd17997;
	addc.cc.u64 %rd10738, %rd10738, %rd18002;
	addc.cc.u64 %rd10739, %rd10739, %rd18002;
	addc.cc.u64 %rd10740, %rd10740, %rd18002;
	addc.cc.u64 %rd10741, %rd10741, %rd18002;
	addc.u64 %rd6422, %rd6422, %rd18002;
	
	// end inline asm
	st.global.u64 	[%rd18012], %rd10737;
	st.global.u64 	[%rd18016], %rd10738;
	st.global.u64 	[%rd18018], %rd10739;
	st.global.u64 	[%rd18019], %rd10740;
	st.global.u64 	[%rd18020], %rd10741;
	st.global.u64 	[%rd18021], %rd6422;
	ld.global.u64 	%rd10755, [%rd18012];
	ld.global.u64 	%rd10756, [%rd18016];
	ld.global.u64 	%rd10757, [%rd18018];
	ld.global.u64 	%rd10758, [%rd18019];
	ld.global.u64 	%rd10759, [%rd18020];
	// begin inline asm
	add.cc.u64 %rd10755, %rd10755, %rd17997;
	addc.cc.u64 %rd10756, %rd10756, %rd18002;
	addc.cc.u64 %rd10757, %rd10757, %rd18002;
	addc.cc.u64 %rd10758, %rd10758, %rd18002;
	addc.cc.u64 %rd10759, %rd10759, %rd18002;
	addc.u64 %rd6422, %rd6422, %rd18002;
	
	// end inline asm
	st.global.u64 	[%rd18012], %rd10755;
	st.global.u64 	[%rd18016], %rd10756;
	st.global.u64 	[%rd18018], %rd10757;
	st.global.u64 	[%rd18019], %rd10758;
	st.global.u64 	[%rd18020], %rd10759;
	st.global.u64 	[%rd18021], %rd6422;
	ld.global.u64 	%rd10773, [%rd18012];
	ld.global.u64 	%rd10774, [%rd18016];
	ld.global.u64 	%rd10775, [%rd18018];
	ld.global.u64 	%rd10776, [%rd18019];
	ld.global.u64 	%rd10777, [%rd18020];
	// begin inline asm
	add.cc.u64 %rd10773, %rd10773, %rd17997;
	addc.cc.u64 %rd10774, %rd10774, %rd18002;
	addc.cc.u64 %rd10775, %rd10775, %rd18002;
	addc.cc.u64 %rd10776, %rd10776, %rd18002;
	addc.cc.u64 %rd10777, %rd10777, %rd18002;
	addc.u64 %rd6422, %rd6422, %rd18002;
	
	// end inline asm
	st.global.u64 	[%rd18012], %rd10773;
	st.global.u64 	[%rd18016], %rd10774;
	st.global.u64 	[%rd18018], %rd10775;
	st.global.u64 	[%rd18019], %rd10776;
	st.global.u64 	[%rd18020], %rd10777;
	st.global.u64 	[%rd18021], %rd6422;
	ld.global.u64 	%rd10791, [%rd18012];
	ld.global.u64 	%rd10792, [%rd18016];
	ld.global.u64 	%rd10793, [%rd18018];
	ld.global.u64 	%rd10794, [%rd18019];
	ld.global.u64 	%rd10795, [%rd18020];
	// begin inline asm
	add.cc.u64 %rd10791, %rd10791, %rd17997;
	addc.cc.u64 %rd10792, %rd10792, %rd18002;
	addc.cc.u64 %rd10793, %rd10793, %rd18002;
	addc.cc.u64 %rd10794, %rd10794, %rd18002;
	addc.cc.u64 %rd10795, %rd10795, %rd18002;
	addc.u64 %rd6422, %rd6422, %rd18002;
	
	// end inline asm
	st.global.u64 	[%rd18012], %rd10791;
	st.global.u64 	[%rd18016], %rd10792;
	st.global.u64 	[%rd18018], %rd10793;
	st.global.u64 	[%rd18019], %rd10794;
	st.global.u64 	[%rd18020], %rd10795;
	st.global.u64 	[%rd18021], %rd6422;
	ld.global.u64 	%rd10809, [%rd18012];
	ld.global.u64 	%rd10810, [%rd18016];
	ld.global.u64 	%rd10811, [%rd18018];
	ld.global.u64 	%rd10812, [%rd18019];
	ld.global.u64 	%rd10813, [%rd18020];
	// begin inline asm
	add.cc.u64 %rd10809, %rd10809, %rd17997;
	addc.cc.u64 %rd10810, %rd10810, %rd18002;
	addc.cc.u64 %rd10811, %rd10811, %rd18002;
	addc.cc.u64 %rd10812, %rd10812, %rd18002;
	addc.cc.u64 %rd10813, %rd10813, %rd18002;
	addc.u64 %rd6422, %rd6422, %rd18002;
	
	// end inline asm
	st.global.u64 	[%rd18012], %rd10809;
	st.global.u64 	[%rd18016], %rd10810;
	st.global.u64 	[%rd18018], %rd10811;
	st.global.u64 	[%rd18019], %rd10812;
	st.global.u64 	[%rd18020], %rd10813;
	st.global.u64 	[%rd18021], %rd6422;
	ld.global.u64 	%rd10827, [%rd18012];
	ld.global.u64 	%rd10828, [%rd18016];
	ld.global.u64 	%rd10829, [%rd18018];
	ld.global.u64 	%rd10830, [%rd18019];
	ld.global.u64 	%rd10831, [%rd18020];
	// begin inline asm
	add.cc.u64 %rd10827, %rd10827, %rd17997;
	addc.cc.u64 %rd10828, %rd10828, %rd18002;
	addc.cc.u64 %rd10829, %rd10829, %rd18002;
	addc.cc.u64 %rd10830, %rd10830, %rd18002;
	addc.cc.u64 %rd10831, %rd10831, %rd18002;
	addc.u64 %rd6422, %rd6422, %rd18002;
	
	// end inline asm
	st.global.u64 	[%rd18012], %rd10827;
	st.global.u64 	[%rd18016], %rd10828;
	st.global.u64 	[%rd18018], %rd10829;
	st.global.u64 	[%rd18019], %rd10830;
	st.global.u64 	[%rd18020], %rd10831;
	st.global.u64 	[%rd18021], %rd6422;
	ld.global.u64 	%rd10845, [%rd18012];
	ld.global.u64 	%rd10846, [%rd18016];
	ld.global.u64 	%rd10847, [%rd18018];
	ld.global.u64 	%rd10848, [%rd18019];
	ld.global.u64 	%rd10849, [%rd18020];
	// begin inline asm
	add.cc.u64 %rd10845, %rd10845, %rd17997;
	addc.cc.u64 %rd10846, %rd10846, %rd18002;
	addc.cc.u64 %rd10847, %rd10847, %rd18002;
	addc.cc.u64 %rd10848, %rd10848, %rd18002;
	addc.cc.u64 %rd10849, %rd10849, %rd18002;
	addc.u64 %rd6422, %rd6422, %rd18002;
	
	// end inline asm
	st.global.u64 	[%rd18012], %rd10845;
	st.global.u64 	[%rd18016], %rd10846;
	st.global.u64 	[%rd18018], %rd10847;
	st.global.u64 	[%rd18019], %rd10848;
	st.global.u64 	[%rd18020], %rd10849;
	st.global.u64 	[%rd18021], %rd6422;
	ld.global.u64 	%rd10863, [%rd18012];
	ld.global.u64 	%rd10864, [%rd18016];
	ld.global.u64 	%rd10865, [%rd18018];
	ld.global.u64 	%rd10866, [%rd18019];
	ld.global.u64 	%rd10867, [%rd18020];
	// begin inline asm
	add.cc.u64 %rd10863, %rd10863, %rd17997;
	addc.cc.u64 %rd10864, %rd10864, %rd18002;
	addc.cc.u64 %rd10865, %rd10865, %rd18002;
	addc.cc.u64 %rd10866, %rd10866, %rd18002;
	addc.cc.u64 %rd10867, %rd10867, %rd18002;
	addc.u64 %rd6422, %rd6422, %rd18002;
	
	// end inline asm
	st.global.u64 	[%rd18012], %rd10863;
	st.global.u64 	[%rd18016], %rd10864;
	st.global.u64 	[%rd18018], %rd10865;
	st.global.u64 	[%rd18019], %rd10866;
	st.global.u64 	[%rd18020], %rd10867;
	st.global.u64 	[%rd18021], %rd6422;
	ld.global.u64 	%rd10881, [%rd18012];
	ld.global.u64 	%rd10882, [%rd18016];
	ld.global.u64 	%rd10883, [%rd18018];
	ld.global.u64 	%rd10884, [%rd18019];
	ld.global.u64 	%rd10885, [%rd18020];
	// begin inline asm
	add.cc.u64 %rd10881, %rd10881, %rd17997;
	addc.cc.u64 %rd10882, %rd10882, %rd18002;
	addc.cc.u64 %rd10883, %rd10883, %rd18002;
	addc.cc.u64 %rd10884, %rd10884, %rd18002;
	addc.cc.u64 %rd10885, %rd10885, %rd18002;
	addc.u64 %rd6422, %rd6422, %rd18002;
	
	// end inline asm
	st.global.u64 	[%rd18012], %rd10881;
	st.global.u64 	[%rd18016], %rd10882;
	st.global.u64 	[%rd18018], %rd10883;
	st.global.u64 	[%rd18019], %rd10884;
	st.global.u64 	[%rd18020], %rd10885;
	st.global.u64 	[%rd18021], %rd6422;
	ld.global.u64 	%rd10899, [%rd18012];
	ld.global.u64 	%rd10900, [%rd18016];
	ld.global.u64 	%rd10901, [%rd18018];
	ld.global.u64 	%rd10902, [%rd18019];
	ld.global.u64 	%rd10903, [%rd18020];
	// begin inline asm
	add.cc.u64 %rd10899, %rd10899, %rd17997;
	addc.cc.u64 %rd10900, %rd10900, %rd18002;
	addc.cc.u64 %rd10901, %rd10901, %rd18002;
	addc.cc.u64 %rd10902, %rd10902, %rd18002;
	addc.cc.u64 %rd10903, %rd10903, %rd18002;
	addc.u64 %rd6422, %rd6422, %rd18002;
	
	// end inline asm
	st.global.u64 	[%rd18012], %rd10899;
	st.global.u64 	[%rd18016], %rd10900;
	st.global.u64 	[%rd18018], %rd10901;
	st.global.u64 	[%rd18019], %rd10902;
	st.global.u64 	[%rd18020], %rd10903;
	st.global.u64 	[%rd18021], %rd6422;
	ld.global.u64 	%rd10917, [%rd18012];
	ld.global.u64 	%rd10918, [%rd18016];
	ld.global.u64 	%rd10919, [%rd18018];
	ld.global.u64 	%rd10920, [%rd18019];
	ld.global.u64 	%rd10921, [%rd18020];
	// begin inline asm
	add.cc.u64 %rd10917, %rd10917, %rd17997;
	addc.cc.u64 %rd10918, %rd10918, %rd18002;
	addc.cc.u64 %rd10919, %rd10919, %rd18002;
	addc.cc.u64 %rd10920, %rd10920, %rd18002;
	addc.cc.u64 %rd10921, %rd10921, %rd18002;
	addc.u64 %rd6422, %rd6422, %rd18002;
	
	// end inline asm
	st.global.u64 	[%rd18012], %rd10917;
	st.global.u64 	[%rd18016], %rd10918;
	st.global.u64 	[%rd18018], %rd10919;
	st.global.u64 	[%rd18019], %rd10920;
	st.global.u64 	[%rd18020], %rd10921;
	st.global.u64 	[%rd18021], %rd6422;
	ld.global.u64 	%rd10935, [%rd18012];
	ld.global.u64 	%rd10936, [%rd18016];
	ld.global.u64 	%rd10937, [%rd18018];
	ld.global.u64 	%rd10938, [%rd18019];
	ld.global.u64 	%rd10939, [%rd18020];
	// begin inline asm
	add.cc.u64 %rd10935, %rd10935, %rd17997;
	addc.cc.u64 %rd10936, %rd10936, %rd18002;
	addc.cc.u64 %rd10937, %rd10937, %rd18002;
	addc.cc.u64 %rd10938, %rd10938, %rd18002;
	addc.cc.u64 %rd10939, %rd10939, %rd18002;
	addc.u64 %rd6422, %rd6422, %rd18002;
	
	// end inline asm
	st.global.u64 	[%rd18012], %rd10935;
	st.global.u64 	[%rd18016], %rd10936;
	st.global.u64 	[%rd18018], %rd10937;
	st.global.u64 	[%rd18019], %rd10938;
	st.global.u64 	[%rd18020], %rd10939;
	st.global.u64 	[%rd18021], %rd6422;
	ld.global.u64 	%rd10953, [%rd18012];
	ld.global.u64 	%rd10954, [%rd18016];
	ld.global.u64 	%rd10955, [%rd18018];
	ld.global.u64 	%rd10956, [%rd18019];
	ld.global.u64 	%rd10957, [%rd18020];
	// begin inline asm
	add.cc.u64 %rd10953, %rd10953, %rd17997;
	addc.cc.u64 %rd10954, %rd10954, %rd18002;
	addc.cc.u64 %rd10955, %rd10955, %rd18002;
	addc.cc.u64 %rd10956, %rd10956, %rd18002;
	addc.cc.u64 %rd10957, %rd10957, %rd18002;
	addc.u64 %rd6422, %rd6422, %rd18002;
	
	// end inline asm
	st.global.u64 	[%rd18012], %rd10953;
	st.global.u64 	[%rd18016], %rd10954;
	st.global.u64 	[%rd18018], %rd10955;
	st.global.u64 	[%rd18019], %rd10956;
	st.global.u64 	[%rd18020], %rd10957;
	st.global.u64 	[%rd18021], %rd6422;
	ld.global.u64 	%rd10971, [%rd18012];
	ld.global.u64 	%rd10972, [%rd18016];
	ld.global.u64 	%rd10973, [%rd18018];
	ld.global.u64 	%rd10974, [%rd18019];
	ld.global.u64 	%rd10975, [%rd18020];
	// begin inline asm
	add.cc.u64 %rd10971, %rd10971, %rd17997;
	addc.cc.u64 %rd10972, %rd10972, %rd18002;
	addc.cc.u64 %rd10973, %rd10973, %rd18002;
	addc.cc.u64 %rd10974, %rd10974, %rd18002;
	addc.cc.u64 %rd10975, %rd10975, %rd18002;
	addc.u64 %rd6422, %rd6422, %rd18002;
	
	// end inline asm
	st.global.u64 	[%rd18012], %rd10971;
	st.global.u64 	[%rd18016], %rd10972;
	st.global.u64 	[%rd18018], %rd10973;
	st.global.u64 	[%rd18019], %rd10974;
	st.global.u64 	[%rd18020], %rd10975;
	st.global.u64 	[%rd18021], %rd6422;
	ld.global.u64 	%rd10989, [%rd18012];
	ld.global.u64 	%rd10990, [%rd18016];
	ld.global.u64 	%rd10991, [%rd18018];
	ld.global.u64 	%rd10992, [%rd18019];
	ld.global.u64 	%rd10993, [%rd18020];
	// begin inline asm
	add.cc.u64 %rd10989, %rd10989, %rd17997;
	addc.cc.u64 %rd10990, %rd10990, %rd18002;
	addc.cc.u64 %rd10991, %rd10991, %rd18002;
	addc.cc.u64 %rd10992, %rd10992, %rd18002;
	addc.cc.u64 %rd10993, %rd10993, %rd18002;
	addc.u64 %rd6422, %rd6422, %rd18002;
	
	// end inline asm
	st.global.u64 	[%rd18012], %rd10989;
	st.global.u64 	[%rd18016], %rd10990;
	st.global.u64 	[%rd18018], %rd10991;
	st.global.u64 	[%rd18019], %rd10992;
	st.global.u64 	[%rd18020], %rd10993;
	st.global.u64 	[%rd18021], %rd6422;
	ld.global.u64 	%rd11007, [%rd18012];
	ld.global.u64 	%rd11008, [%rd18016];
	ld.global.u64 	%rd11009, [%rd18018];
	ld.global.u64 	%rd11010, [%rd18019];
	ld.global.u64 	%rd11011, [%rd18020];
	// begin inline asm
	add.cc.u64 %rd11007, %rd11007, %rd17997;
	addc.cc.u64 %rd11008, %rd11008, %rd18002;
	addc.cc.u64 %rd11009, %rd11009, %rd18002;
	addc.cc.u64 %rd11010, %rd11010, %rd18002;
	addc.cc.u64 %rd11011, %rd11011, %rd18002;
	addc.u64 %rd6422, %rd6422, %rd18002;
	
	// end inline asm
	st.global.u64 	[%rd18012], %rd11007;
	st.global.u64 	[%rd18016], %rd11008;
	st.global.u64 	[%rd18018], %rd11009;
	st.global.u64 	[%rd18019], %rd11010;
	st.global.u64 	[%rd18020], %rd11011;
	st.global.u64 	[%rd18021], %rd6422;
	ld.global.u64 	%rd11025, [%rd18012];
	ld.global.u64 	%rd11026, [%rd18016];
	ld.global.u64 	%rd11027, [%rd18018];
	ld.global.u64 	%rd11028, [%rd18019];
	ld.global.u64 	%rd11029, [%rd18020];
	// begin inline asm
	add.cc.u64 %rd11025, %rd11025, %rd17997;
	addc.cc.u64 %rd11026, %rd11026, %rd18002;
	addc.cc.u64 %rd11027, %rd11027, %rd18002;
	addc.cc.u64 %rd11028, %rd11028, %rd18002;
	addc.cc.u64 %rd11029, %rd11029, %rd18002;
	addc.u64 %rd6422, %rd6422, %rd18002;
	
	// end inline asm
	st.global.u64 	[%rd18012], %rd11025;
	st.global.u64 	[%rd18016], %rd11026;
	st.global.u64 	[%rd18018], %rd11027;
	st.global.u64 	[%rd18019], %rd11028;
	st.global.u64 	[%rd18020], %rd11029;
	st.global.u64 	[%rd18021], %rd6422;
	ld.global.u64 	%rd11043, [%rd18012];
	ld.global.u64 	%rd11044, [%rd18016];
	ld.global.u64 	%rd11045, [%rd18018];
	ld.global.u64 	%rd11046, [%rd18019];
	ld.global.u64 	%rd11047, [%rd18020];
	// begin inline asm
	add.cc.u64 %rd11043, %rd11043, %rd17997;
	addc.cc.u64 %rd11044, %rd11044, %rd18002;
	addc.cc.u64 %rd11045, %rd11045, %rd18002;
	addc.cc.u64 %rd11046, %rd11046, %rd18002;
	addc.cc.u64 %rd11047, %rd11047, %rd18002;
	addc.u64 %rd6422, %rd6422, %rd18002;
	
	// end inline asm
	st.global.u64 	[%rd18012], %rd11043;
	st.global.u64 	[%rd18016], %rd11044;
	st.global.u64 	[%rd18018], %rd11045;
	st.global.u64 	[%rd18019], %rd11046;
	st.global.u64 	[%rd18020], %rd11047;
	st.global.u64 	[%rd18021], %rd6422;
	ld.global.u64 	%rd11061, [%rd18012];
	ld.global.u64 	%rd11062, [%rd18016];
	ld.global.u64 	%rd11063, [%rd18018];
	ld.global.u64 	%rd11064, [%rd18019];
	ld.global.u64 	%rd11065, [%rd18020];
	// begin inline asm
	add.cc.u64 %rd11061, %rd11061, %rd17997;
	addc.cc.u64 %rd11062, %rd11062, %rd18002;
	addc.cc.u64 %rd11063, %rd11063, %rd18002;
	addc.cc.u64 %rd11064, %rd11064, %rd18002;
	addc.cc.u64 %rd11065, %rd11065, %rd18002;
	addc.u64 %rd6422, %rd6422, %rd18002;
	
	// end inline asm
	st.global.u64 	[%rd18012], %rd11061;
	st.global.u64 	[%rd18016], %rd11062;
	st.global.u64 	[%rd18018], %rd11063;
	st.global.u64 	[%rd18019], %rd11064;
	st.global.u64 	[%rd18020], %rd11065;
	st.global.u64 	[%rd18021], %rd6422;
	ld.global.u64 	%rd11079, [%rd18012];
	ld.global.u64 	%rd11080, [%rd18016];
	ld.global.u64 	%rd11081, [%rd18018];
	ld.global.u64 	%rd11082, [%rd18019];
	ld.global.u64 	%rd11083, [%rd18020];
	// begin inline asm
	add.cc.u64 %rd11079, %rd11079, %rd17997;
	addc.cc.u64 %rd11080, %rd11080, %rd18002;
	addc.cc.u64 %rd11081, %rd11081, %rd18002;
	addc.cc.u64 %rd11082, %rd11082, %rd18002;
	addc.cc.u64 %rd11083, %rd11083, %rd18002;
	addc.u64 %rd6422, %rd6422, %rd18002;
	
	// end inline asm
	st.global.u64 	[%rd18012], %rd11079;
	st.global.u64 	[%rd18016], %rd11080;
	st.global.u64 	[%rd18018], %rd11081;
	st.global.u64 	[%rd18019], %rd11082;
	st.global.u64 	[%rd18020], %rd11083;
	st.global.u64 	[%rd18021], %rd6422;
	ld.global.u64 	%rd11097, [%rd18012];
	ld.global.u64 	%rd11098, [%rd18016];
	ld.global.u64 	%rd11099, [%rd18018];
	ld.global.u64 	%rd11100, [%rd18019];
	ld.global.u64 	%rd11101, [%rd18020];
	// begin inline asm
	add.cc.u64 %rd11097, %rd11097, %rd17997;
	addc.cc.u64 %rd11098, %rd11098, %rd18002;
	addc.cc.u64 %rd11099, %rd11099, %rd18002;
	addc.cc.u64 %rd11100, %rd11100, %rd18002;
	addc.cc.u64 %rd11101, %rd11101, %rd18002;
	addc.u64 %rd6422, %rd6422, %rd18002;
	
	// end inline asm
	st.global.u64 	[%rd18012], %rd11097;
	st.global.u64 	[%rd18016], %rd11098;
	st.global.u64 	[%rd18018], %rd11099;
	st.global.u64 	[%rd18019], %rd11100;
	st.global.u64 	[%rd18020], %rd11101;
	st.global.u64 	[%rd18021], %rd6422;
	ld.global.u64 	%rd11115, [%rd18012];
	ld.global.u64 	%rd11116, [%rd18016];
	ld.global.u64 	%rd11117, [%rd18018];
	ld.global.u64 	%rd11118, [%rd18019];
	ld.global.u64 	%rd11119, [%rd18020];
	// begin inline asm
	add.cc.u64 %rd11115, %rd11115, %rd17997;
	addc.cc.u64 %rd11116, %rd11116, %rd18002;
	addc.cc.u64 %rd11117, %rd11117, %rd18002;
	addc.cc.u64 %rd11118, %rd11118, %rd18002;
	addc.cc.u64 %rd11119, %rd11119, %rd18002;
	addc.u64 %rd6422, %rd6422, %rd18002;
	
	// end inline asm
	st.global.u64 	[%rd18012], %rd11115;
	st.global.u64 	[%rd18016], %rd11116;
	st.global.u64 	[%rd18018], %rd11117;
	st.global.u64 	[%rd18019], %rd11118;
	st.global.u64 	[%rd18020], %rd11119;
	st.global.u64 	[%rd18021], %rd6422;
	ld.global.u64 	%rd11133, [%rd18012];
	ld.global.u64 	%rd11134, [%rd18016];
	ld.global.u64 	%rd11135, [%rd18018];
	ld.global.u64 	%rd11136, [%rd18019];
	ld.global.u64 	%rd11137, [%rd18020];
	// begin inline asm
	add.cc.u64 %rd11133, %rd11133, %rd17997;
	addc.cc.u64 %rd11134, %rd11134, %rd18002;
	addc.cc.u64 %rd11135, %rd11135, %rd18002;
	addc.cc.u64 %rd11136, %rd11136, %rd18002;
	addc.cc.u64 %rd11137, %rd11137, %rd18002;
	addc.u64 %rd6422, %rd6422, %rd18002;
	
	// end inline asm
	st.global.u64 	[%rd18012], %rd11133;
	st.global.u64 	[%rd18016], %rd11134;
	st.global.u64 	[%rd18018], %rd11135;
	st.global.u64 	[%rd18019], %rd11136;
	st.global.u64 	[%rd18020], %rd11137;
	st.global.u64 	[%rd18021], %rd6422;
	ld.global.u64 	%rd11151, [%rd18012];
	ld.global.u64 	%rd11152, [%rd18016];
	ld.global.u64 	%rd11153, [%rd18018];
	ld.global.u64 	%rd11154, [%rd18019];
	ld.global.u64 	%rd11155, [%rd18020];
	// begin inline asm
	add.cc.u64 %rd11151, %rd11151, %rd17997;
	addc.cc.u64 %rd11152, %rd11152, %rd18002;
	addc.cc.u64 %rd11153, %rd11153, %rd18002;
	addc.cc.u64 %rd11154, %rd11154, %rd18002;
	addc.cc.u64 %rd11155, %rd11155, %rd18002;
	addc.u64 %rd6422, %rd6422, %rd18002;
	
	// end inline asm
	st.global.u64 	[%rd18012], %rd11151;
	st.global.u64 	[%rd18016], %rd11152;
	st.global.u64 	[%rd18018], %rd11153;
	st.global.u64 	[%rd18019], %rd11154;
	st.global.u64 	[%rd18020], %rd11155;
	st.global.u64 	[%rd18021], %rd6422;
	ld.global.u64 	%rd11169, [%rd18012];
	ld.global.u64 	%rd11170, [%rd18016];
	ld.global.u64 	%rd11171, [%rd18018];
	ld.global.u64 	%rd11172, [%rd18019];
	ld.global.u64 	%rd11173, [%rd18020];
	// begin inline asm
	add.cc.u64 %rd11169, %rd11169, %rd17997;
	addc.cc.u64 %rd11170, %rd11170, %rd18002;
	addc.cc.u64 %rd11171, %rd11171, %rd18002;
	addc.cc.u64 %rd11172, %rd11172, %rd18002;
	addc.cc.u64 %rd11173, %rd11173, %rd18002;
	addc.u64 %rd6422, %rd6422, %rd18002;
	
	// end inline asm
	st.global.u64 	[%rd18012], %rd11169;
	st.global.u64 	[%rd18016], %rd11170;
	st.global.u64 	[%rd18018], %rd11171;
	st.global.u64 	[%rd18019], %rd11172;
	st.global.u64 	[%rd18020], %rd11173;
	st.global.u64 	[%rd18021], %rd6422;
	ld.global.u64 	%rd11187, [%rd18012];
	ld.global.u64 	%rd11188, [%rd18016];
	ld.global.u64 	%rd11189, [%rd18018];
	ld.global.u64 	%rd11190, [%rd18019];
	ld.global.u64 	%rd11191, [%rd18020];
	// begin inline asm
	add.cc.u64 %rd11187, %rd11187, %rd17997;
	addc.cc.u64 %rd11188, %rd11188, %rd18002;
	addc.cc.u64 %rd11189, %rd11189, %rd18002;
	addc.cc.u64 %rd11190, %rd11190, %rd18002;
	addc.cc.u64 %rd11191, %rd11191, %rd18002;
	addc.u64 %rd6422, %rd6422, %rd18002;
	
	// end inline asm
	st.global.u64 	[%rd18012], %rd11187;
	st.global.u64 	[%rd18016], %rd11188;
	st.global.u64 	[%rd18018], %rd11189;
	st.global.u64 	[%rd18019], %rd11190;
	st.global.u64 	[%rd18020], %rd11191;
	st.global.u64 	[%rd18021], %rd6422;
	ld.global.u64 	%rd11205, [%rd18012];
	ld.global.u64 	%rd11206, [%rd18016];
	ld.global.u64 	%rd11207, [%rd18018];
	ld.global.u64 	%rd11208, [%rd18019];
	ld.global.u64 	%rd11209, [%rd18020];
	// begin inline asm
	add.cc.u64 %rd11205, %rd11205, %rd17997;
	addc.cc.u64 %rd11206, %rd11206, %rd18002;
	addc.cc.u64 %rd11207, %rd11207, %rd18002;
	addc.cc.u64 %rd11208, %rd11208, %rd18002;
	addc.cc.u64 %rd11209, %rd11209, %rd18002;
	addc.u64 %rd6422, %rd6422, %rd18002;
	
	// end inline asm
	st.global.u64 	[%rd18012], %rd11205;
	st.global.u64 	[%rd18016], %rd11206;
	st.global.u64 	[%rd18018], %rd11207;
	st.global.u64 	[%rd18019], %rd11208;
	st.global.u64 	[%rd18020], %rd11209;
	st.global.u64 	[%rd18021], %rd6422;
	ld.global.u64 	%rd11223, [%rd18012];
	ld.global.u64 	%rd11224, [%rd18016];
	ld.global.u64 	%rd11225, [%rd18018];
	ld.global.u64 	%rd11226, [%rd18019];
	ld.global.u64 	%rd11227, [%rd18020];
	// begin inline asm
	add.cc.u64 %rd11223, %rd11223, %rd17997;
	addc.cc.u64 %rd11224, %rd11224, %rd18002;
	addc.cc.u64 %rd11225, %rd11225, %rd18002;
	addc.cc.u64 %rd11226, %rd11226, %rd18002;
	addc.cc.u64 %rd11227, %rd11227, %rd18002;
	addc.u64 %rd6422, %rd6422, %rd18002;
	
	// end inline asm
	st.global.u64 	[%rd18012], %rd11223;
	st.global.u64 	[%rd18016], %rd11224;
	st.global.u64 	[%rd18018], %rd11225;
	st.global.u64 	[%rd18019], %rd11226;
	st.global.u64 	[%rd18020], %rd11227;
	st.global.u64 	[%rd18021], %rd6422;
	ld.global.u64 	%rd11241, [%rd18012];
	ld.global.u64 	%rd11242, [%rd18016];
	ld.global.u64 	%rd11243, [%rd18018];
	ld.global.u64 	%rd11244, [%rd18019];
	ld.global.u64 	%rd11245, [%rd18020];
	// begin inline asm
	add.cc.u64 %rd11241, %rd11241, %rd17997;
	addc.cc.u64 %rd11242, %rd11242, %rd18002;
	addc.cc.u64 %rd11243, %rd11243, %rd18002;
	addc.cc.u64 %rd11244, %rd11244, %rd18002;
	addc.cc.u64 %rd11245, %rd11245, %rd18002;
	addc.u64 %rd6422, %rd6422, %rd18002;
	
	// end inline asm
	st.global.u64 	[%rd18012], %rd11241;
	st.global.u64 	[%rd18016], %rd11242;
	st.global.u64 	[%rd18018], %rd11243;
	st.global.u64 	[%rd18019], %rd11244;
	st.global.u64 	[%rd18020], %rd11245;
	st.global.u64 	[%rd18021], %rd6422;
	ld.global.u64 	%rd11259, [%rd18012];
	ld.global.u64 	%rd11260, [%rd18016];
	ld.global.u64 	%rd11261, [%rd18018];
	ld.global.u64 	%rd11262, [%rd18019];
	ld.global.u64 	%rd11263, [%rd18020];
	// begin inline asm
	add.cc.u64 %rd11259, %rd11259, %rd17997;
	addc.cc.u64 %rd11260, %rd11260, %rd18002;
	addc.cc.u64 %rd11261, %rd11261, %rd18002;
	addc.cc.u64 %rd11262, %rd11262, %rd18002;
	addc.cc.u64 %rd11263, %rd11263, %rd18002;
	addc.u64 %rd6422, %rd6422, %rd18002;
	
	// end inline asm
	st.global.u64 	[%rd18012], %rd11259;
	st.global.u64 	[%rd18016], %rd11260;
	st.global.u64 	[%rd18018], %rd11261;
	st.global.u64 	[%rd18019], %rd11262;
	st.global.u64 	[%rd18020], %rd11263;
	st.global.u64 	[%rd18021], %rd6422;
	ld.global.u64 	%rd11277, [%rd18012];
	ld.global.u64 	%rd11278, [%rd18016];
	ld.global.u64 	%rd11279, [%rd18018];
	ld.global.u64 	%rd11280, [%rd18019];
	ld.global.u64 	%rd11281, [%rd18020];
	// begin inline asm
	add.cc.u64 %rd11277, %rd11277, %rd17997;
	addc.cc.u64 %rd11278, %rd11278, %rd18002;
	addc.cc.u64 %rd11279, %rd11279, %rd18002;
	addc.cc.u64 %rd11280, %rd11280, %rd18002;
	addc.cc.u64 %rd11281, %rd11281, %rd18002;
	addc.u64 %rd6422, %rd6422, %rd18002;
	
	// end inline asm
	st.global.u64 	[%rd18012], %rd11277;
	st.global.u64 	[%rd18016], %rd11278;
	st.global.u64 	[%rd18018], %rd11279;
	st.global.u64 	[%rd18019], %rd11280;
	st.global.u64 	[%rd18020], %rd11281;
	st.global.u64 	[%rd18021], %rd6422;
	ld.global.u64 	%rd11295, [%rd18012];
	ld.global.u64 	%rd11296, [%rd18016];
	ld.global.u64 	%rd11297, [%rd18018];
	ld.global.u64 	%rd11298, [%rd18019];
	ld.global.u64 	%rd11299, [%rd18020];
	// begin inline asm
	add.cc.u64 %rd11295, %rd11295, %rd17997;
	addc.cc.u64 %rd11296, %rd11296, %rd18002;
	addc.cc.u64 %rd11297, %rd11297, %rd18002;
	addc.cc.u64 %rd11298, %rd11298, %rd18002;
	addc.cc.u64 %rd11299, %rd11299, %rd18002;
	addc.u64 %rd6422, %rd6422, %rd18002;
	
	// end inline asm
	st.global.u64 	[%rd18012], %rd11295;
	st.global.u64 	[%rd18016], %rd11296;
	st.global.u64 	[%rd18018], %rd11297;
	st.global.u64 	[%rd18019], %rd11298;
	st.global.u64 	[%rd18020], %rd11299;
	st.global.u64 	[%rd18021], %rd6422;
	ld.global.u64 	%rd11313, [%rd18012];
	ld.global.u64 	%rd11314, [%rd18016];
	ld.global.u64 	%rd11315, [%rd18018];
	ld.global.u64 	%rd11316, [%rd18019];
	ld.global.u64 	%rd11317, [%rd18020];
	// begin inline asm
	add.cc.u64 %rd11313, %rd11313, %rd17997;
	addc.cc.u64 %rd11314, %rd11314, %rd18002;
	addc.cc.u64 %rd11315, %rd11315, %rd18002;
	addc.cc.u64 %rd11316, %rd11316, %rd18002;
	addc.cc.u64 %rd11317, %rd11317, %rd18002;
	addc.u64 %rd6422, %rd6422, %rd18002;
	
	// end inline asm
	st.global.u64 	[%rd18012], %rd11313;
	st.global.u64 	[%rd18016], %rd11314;
	st.global.u64 	[%rd18018], %rd11315;
	st.global.u64 	[%rd18019], %rd11316;
	st.global.u64 	[%rd18020], %rd11317;
	st.global.u64 	[%rd18021], %rd6422;
	ld.global.u64 	%rd11331, [%rd18012];
	ld.global.u64 	%rd11332, [%rd18016];
	ld.global.u64 	%rd11333, [%rd18018];
	ld.global.u64 	%rd11334, [%rd18019];
	ld.global.u64 	%rd11335, [%rd18020];
	// begin inline asm
	add.cc.u64 %rd11331, %rd11331, %rd17997;
	addc.cc.u64 %rd11332, %rd11332, %rd18002;
	addc.cc.u64 %rd11333, %rd11333, %rd18002;
	addc.cc.u64 %rd11334, %rd11334, %rd18002;
	addc.cc.u64 %rd11335, %rd11335, %rd18002;
	addc.u64 %rd6422, %rd6422, %rd18002;
	
	// end inline asm
	st.global.u64 	[%rd18012], %rd11331;
	st.global.u64 	[%rd18016], %rd11332;
	st.global.u64 	[%rd18018], %rd11333;
	st.global.u64 	[%rd18019], %rd11334;
	st.global.u64 	[%rd18020], %rd11335;
	st.global.u64 	[%rd18021], %rd6422;
	ld.global.u64 	%rd11349, [%rd18012];
	ld.global.u64 	%rd11350, [%rd18016];
	ld.global.u64 	%rd11351, [%rd18018];
	ld.global.u64 	%rd11352, [%rd18019];
	ld.global.u64 	%rd11353, [%rd18020];
	// begin inline asm
	add.cc.u64 %rd11349, %rd11349, %rd17997;
	addc.cc.u64 %rd11350, %rd11350, %rd18002;
	addc.cc.u64 %rd11351, %rd11351, %rd18002;
	addc.cc.u64 %rd11352, %rd11352, %rd18002;
	addc.cc.u64 %rd11353, %rd11353, %rd18002;
	addc.u64 %rd6422, %rd6422, %rd18002;
	
	// end inline asm
	st.global.u64 	[%rd18012], %rd11349;
	st.global.u64 	[%rd18016], %rd11350;
	st.global.u64 	[%rd18018], %rd11351;
	st.global.u64 	[%rd18019], %rd11352;
	st.global.u64 	[%rd18020], %rd11353;
	st.global.u64 	[%rd18021], %rd6422;
	ld.global.u64 	%rd11367, [%rd18012];
	ld.global.u64 	%rd11368, [%rd18016];
	ld.global.u64 	%rd11369, [%rd18018];
	ld.global.u64 	%rd11370, [%rd18019];
	ld.global.u64 	%rd11371, [%rd18020];
	// begin inline asm
	add.cc.u64 %rd11367, %rd11367, %rd17997;
	addc.cc.u64 %rd11368, %rd11368, %rd18002;
	addc.cc.u64 %rd11369, %rd11369, %rd18002;
	addc.cc.u64 %rd11370, %rd11370, %rd18002;
	addc.cc.u64 %rd11371, %rd11371, %rd18002;
	addc.u64 %rd6422, %rd6422, %rd18002;
	
	// end inline asm
	st.global.u64 	[%rd18012], %rd11367;
	st.global.u64 	[%rd18016], %rd11368;
	st.global.u64 	[%rd18018], %rd11369;
	st.global.u64 	[%rd18019], %rd11370;
	st.global.u64 	[%rd18020], %rd11371;
	st.global.u64 	[%rd18021], %rd6422;
	ld.global.u64 	%rd11385, [%rd18012];
	ld.global.u64 	%rd11386, [%rd18016];
	ld.global.u64 	%rd11387, [%rd18018];
	ld.global.u64 	%rd11388, [%rd18019];
	ld.global.u64 	%rd11389, [%rd18020];
	// begin inline asm
	add.cc.u64 %rd11385, %rd11385, %rd17997;
	addc.cc.u64 %rd11386, %rd11386, %rd18002;
	addc.cc.u64 %rd11387, %rd11387, %rd18002;
	addc.cc.u64 %rd11388, %rd11388, %rd18002;
	addc.cc.u64 %rd11389, %rd11389, %rd18002;
	addc.u64 %rd6422, %rd6422, %rd18002;
	
	// end inline asm
	st.global.u64 	[%rd18012], %rd11385;
	st.global.u64 	[%rd18016], %rd11386;
	st.global.u64 	[%rd18018], %rd11387;
	st.global.u64 	[%rd18019], %rd11388;
	st.global.u64 	[%rd18020], %rd11389;
	st.global.u64 	[%rd18021], %rd6422;
	ld.global.u64 	%rd11403, [%rd18012];
	ld.global.u64 	%rd11404, [%rd18016];
	ld.global.u64 	%rd11405, [%rd18018];
	ld.global.u64 	%rd11406, [%rd18019];
	ld.global.u64 	%rd11407, [%rd18020];
	// begin inline asm
	add.cc.u64 %rd11403, %rd11403, %rd17997;
	addc.cc.u64 %rd11404, %rd11404, %rd18002;
	addc.cc.u64 %rd11405, %rd11405, %rd18002;
	addc.cc.u64 %rd11406, %rd11406, %rd18002;
	addc.cc.u64 %rd11407, %rd11407, %rd18002;
	addc.u64 %rd6422, %rd6422, %rd18002;
	
	// end inline asm
	st.global.u64 	[%rd18012], %rd11403;
	st.global.u64 	[%rd18016], %rd11404;
	st.global.u64 	[%rd18018], %rd11405;
	st.global.u64 	[%rd18019], %rd11406;
	st.global.u64 	[%rd18020], %rd11407;
	st.global.u64 	[%rd18021], %rd6422;
	ld.global.u64 	%rd11421, [%rd18012];
	ld.global.u64 	%rd11422, [%rd18016];
	ld.global.u64 	%rd11423, [%rd18018];
	ld.global.u64 	%rd11424, [%rd18019];
	ld.global.u64 	%rd11425, [%rd18020];
	// begin inline asm
	add.cc.u64 %rd11421, %rd11421, %rd17997;
	addc.cc.u64 %rd11422, %rd11422, %rd18002;
	addc.cc.u64 %rd11423, %rd11423, %rd18002;
	addc.cc.u64 %rd11424, %rd11424, %rd18002;
	addc.cc.u64 %rd11425, %rd11425, %rd18002;
	addc.u64 %rd6422, %rd6422, %rd18002;
	
	// end inline asm
	st.global.u64 	[%rd18012], %rd11421;
	st.global.u64 	[%rd18016], %rd11422;
	st.global.u64 	[%rd18018], %rd11423;
	st.global.u64 	[%rd18019], %rd11424;
	st.global.u64 	[%rd18020], %rd11425;
	st.global.u64 	[%rd18021], %rd6422;
	ld.global.u64 	%rd11439, [%rd18012];
	ld.global.u64 	%rd11440, [%rd18016];
	ld.global.u64 	%rd11441, [%rd18018];
	ld.global.u64 	%rd11442, [%rd18019];
	ld.global.u64 	%rd11443, [%rd18020];
	// begin inline asm
	add.cc.u64 %rd11439, %rd11439, %rd17997;
	addc.cc.u64 %rd11440, %rd11440, %rd18002;
	addc.cc.u64 %rd11441, %rd11441, %rd18002;
	addc.cc.u64 %rd11442, %rd11442, %rd18002;
	addc.cc.u64 %rd11443, %rd11443, %rd18002;
	addc.u64 %rd6422, %rd6422, %rd18002;
	
	// end inline asm
	st.global.u64 	[%rd18012], %rd11439;
	st.global.u64 	[%rd18016], %rd11440;
	st.global.u64 	[%rd18018], %rd11441;
	st.global.u64 	[%rd18019], %rd11442;
	st.global.u64 	[%rd18020], %rd11443;
	st.global.u64 	[%rd18021], %rd6422;
	ld.global.u64 	%rd11457, [%rd18012];
	ld.global.u64 	%rd11458, [%rd18016];
	ld.global.u64 	%rd11459, [%rd18018];
	ld.global.u64 	%rd11460, [%rd18019];
	ld.global.u64 	%rd11461, [%rd18020];
	// begin inline asm
	add.cc.u64 %rd11457, %rd11457, %rd17997;
	addc.cc.u64 %rd11458, %rd11458, %rd18002;
	addc.cc.u64 %rd11459, %rd11459, %rd18002;
	addc.cc.u64 %rd11460, %rd11460, %rd18002;
	addc.cc.u64 %rd11461, %rd11461, %rd18002;
	addc.u64 %rd6422, %rd6422, %rd18002;
	
	// end inline asm
	st.global.u64 	[%rd18012], %rd11457;
	st.global.u64 	[%rd18016], %rd11458;
	st.global.u64 	[%rd18018], %rd11459;
	st.global.u64 	[%rd18019], %rd11460;
	st.global.u64 	[%rd18020], %rd11461;
	st.global.u64 	[%rd18021], %rd6422;
	ld.global.u64 	%rd11475, [%rd18012];
	ld.global.u64 	%rd11476, [%rd18016];
	ld.global.u64 	%rd11477, [%rd18018];
	ld.global.u64 	%rd11478, [%rd18019];
	ld.global.u64 	%rd11479, [%rd18020];
	// begin inline asm
	add.cc.u64 %rd11475, %rd11475, %rd17997;
	addc.cc.u64 %rd11476, %rd11476, %rd18002;
	addc.cc.u64 %rd11477, %rd11477, %rd18002;
	addc.cc.u64 %rd11478, %rd11478, %rd18002;
	addc.cc.u64 %rd11479, %rd11479, %rd18002;
	addc.u64 %rd6422, %rd6422, %rd18002;
	
	// end inline asm
	st.global.u64 	[%rd18012], %rd11475;
	st.global.u64 	[%rd18016], %rd11476;
	st.global.u64 	[%rd18018], %rd11477;
	st.global.u64 	[%rd18019], %rd11478;
	st.global.u64 	[%rd18020], %rd11479;
	st.global.u64 	[%rd18021], %rd6422;
	ld.global.u64 	%rd11493, [%rd18012];
	ld.global.u64 	%rd11494, [%rd18016];
	ld.global.u64 	%rd11495, [%rd18018];
	ld.global.u64 	%rd11496, [%rd18019];
	ld.global.u64 	%rd11497, [%rd18020];
	// begin inline asm
	add.cc.u64 %rd11493, %rd11493, %rd17997;
	addc.cc.u64 %rd11494, %rd11494, %rd18002;
	addc.cc.u64 %rd11495, %rd11495, %rd18002;
	addc.cc.u64 %rd11496, %rd11496, %rd18002;
	addc.cc.u64 %rd11497, %rd11497, %rd18002;
	addc.u64 %rd6422, %rd6422, %rd18002;
	
	// end inline asm
	st.global.u64 	[%rd18012], %rd11493;
	st.global.u64 	[%rd18016], %rd11494;
	st.global.u64 	[%rd18018], %rd11495;
	st.global.u64 	[%rd18019], %rd11496;
	st.global.u64 	[%rd18020], %rd11497;
	st.global.u64 	[%rd18021], %rd6422;
	ld.global.u64 	%rd11511, [%rd18012];
	ld.global.u64 	%rd11512, [%rd18016];
	ld.global.u64 	%rd11513, [%rd18018];
	ld.global.u64 	%rd11514, [%rd18019];
	ld.global.u64 	%rd11515, [%rd18020];
	// begin inline asm
	add.cc.u64 %rd11511, %rd11511, %rd17997;
	addc.cc.u64 %rd11512, %rd11512, %rd18002;
	addc.cc.u64 %rd11513, %rd11513, %rd18002;
	addc.cc.u64 %rd11514, %rd11514, %rd18002;
	addc.cc.u64 %rd11515, %rd11515, %rd18002;
	addc.u64 %rd6422, %rd6422, %rd18002;
	
	// end inline asm
	st.global.u64 	[%rd18012], %rd11511;
	st.global.u64 	[%rd18016], %rd11512;
	st.global.u64 	[%rd18018], %rd11513;
	st.global.u64 	[%rd18019], %rd11514;
	st.global.u64 	[%rd18020], %rd11515;
	st.global.u64 	[%rd18021], %rd6422;
	ld.global.u64 	%rd11529, [%rd18012];
	ld.global.u64 	%rd11530, [%rd18016];
	ld.global.u64 	%rd11531, [%rd18018];
	ld.global.u64 	%rd11532, [%rd18019];
	ld.global.u64 	%rd11533, [%rd18020];
	// begin inline asm
	add.cc.u64 %rd11529, %rd11529, %rd17997;
	addc.cc.u64 %rd11530, %rd11530, %rd18002;
	addc.cc.u64 %rd11531, %rd11531, %rd18002;
	addc.cc.u64 %rd11532, %rd11532, %rd18002;
	addc.cc.u64 %rd11533, %rd11533, %rd18002;
	addc.u64 %rd6422, %rd6422, %rd18002;
	
	// end inline asm
	st.global.u64 	[%rd18012], %rd11529;
	st.global.u64 	[%rd18016], %rd11530;
	st.global.u64 	[%rd18018], %rd11531;
	st.global.u64 	[%rd18019], %rd11532;
	st.global.u64 	[%rd18020], %rd11533;
	st.global.u64 	[%rd18021], %rd6422;
	ld.global.u64 	%rd11547, [%rd18012];
	ld.global.u64 	%rd11548, [%rd18016];
	ld.global.u64 	%rd11549, [%rd18018];
	ld.global.u64 	%rd11550, [%rd18019];
	ld.global.u64 	%rd11551, [%rd18020];
	// begin inline asm
	add.cc.u64 %rd11547, %rd11547, %rd17997;
	addc.cc.u64 %rd11548, %rd11548, %rd18002;
	addc.cc.u64 %rd11549, %rd11549, %rd18002;
	addc.cc.u64 %rd11550, %rd11550, %rd18002;
	addc.cc.u64 %rd11551, %rd11551, %rd18002;
	addc.u64 %rd6422, %rd6422, %rd18002;
	
	// end inline asm
	st.global.u64 	[%rd18012], %rd11547;
	st.global.u64 	[%rd18016], %rd11548;
	st.global.u64 	[%rd18018], %rd11549;
	st.global.u64 	[%rd18019], %rd11550;
	st.global.u64 	[%rd18020], %rd11551;
	st.global.u64 	[%rd18021], %rd6422;
	ld.global.u64 	%rd11565, [%rd18012];
	ld.global.u64 	%rd11566, [%rd18016];
	ld.global.u64 	%rd11567, [%rd18018];
	ld.global.u64 	%rd11568, [%rd18019];
	ld.global.u64 	%rd11569, [%rd18020];
	// begin inline asm
	add.cc.u64 %rd11565, %rd11565, %rd17997;
	addc.cc.u64 %rd11566, %rd11566, %rd18002;
	addc.cc.u64 %rd11567, %rd11567, %rd18002;
	addc.cc.u64 %rd11568, %rd11568, %rd18002;
	addc.cc.u64 %rd11569, %rd11569, %rd18002;
	addc.u64 %rd6422, %rd6422, %rd18002;
	
	// end inline asm
	st.global.u64 	[%rd18012], %rd11565;
	st.global.u64 	[%rd18016], %rd11566;
	st.global.u64 	[%rd18018], %rd11567;
	st.global.u64 	[%rd18019], %rd11568;
	st.global.u64 	[%rd18020], %rd11569;
	st.global.u64 	[%rd18021], %rd6422;
	ld.global.u64 	%rd11583, [%rd18012];
	ld.global.u64 	%rd11584, [%rd18016];
	ld.global.u64 	%rd11585, [%rd18018];
	ld.global.u64 	%rd11586, [%rd18019];
	ld.global.u64 	%rd11587, [%rd18020];
	// begin inline asm
	add.cc.u64 %rd11583, %rd11583, %rd17997;
	addc.cc.u64 %rd11584, %rd11584, %rd18002;
	addc.cc.u64 %rd11585, %rd11585, %rd18002;
	addc.cc.u64 %rd11586, %rd11586, %rd18002;
	addc.cc.u64 %rd11587, %rd11587, %rd18002;
	addc.u64 %rd6422, %rd6422, %rd18002;
	
	// end inline asm
	st.global.u64 	[%rd18012], %rd11583;
	st.global.u64 	[%rd18016], %rd11584;
	st.global.u64 	[%rd18018], %rd11585;
	st.global.u64 	[%rd18019], %rd11586;
	st.global.u64 	[%rd18020], %rd11587;
	st.global.u64 	[%rd18021], %rd6422;
	ld.global.u64 	%rd11601, [%rd18012];
	ld.global.u64 	%rd11602, [%rd18016];
	ld.global.u64 	%rd11603, [%rd18018];
	ld.global.u64 	%rd11604, [%rd18019];
	ld.global.u64 	%rd11605, [%rd18020];
	// begin inline asm
	add.cc.u64 %rd11601, %rd11601, %rd17997;
	addc.cc.u64 %rd11602, %rd11602, %rd18002;
	addc.cc.u64 %rd11603, %rd11603, %rd18002;
	addc.cc.u64 %rd11604, %rd11604, %rd18002;
	addc.cc.u64 %rd11605, %rd11605, %rd18002;
	addc.u64 %rd6422, %rd6422, %rd18002;
	
	// end inline asm
	st.global.u64 	[%rd18012], %rd11601;
	st.global.u64 	[%rd18016], %rd11602;
	st.global.u64 	[%rd18018], %rd11603;
	st.global.u64 	[%rd18019], %rd11604;
	st.global.u64 	[%rd18020], %rd11605;
	st.global.u64 	[%rd18021], %rd6422;
	ld.global.u64 	%rd11619, [%rd18012];
	ld.global.u64 	%rd11620, [%rd18016];
	ld.global.u64 	%rd11621, [%rd18018];
	ld.global.u64 	%rd11622, [%rd18019];
	ld.global.u64 	%rd11623, [%rd18020];
	// begin inline asm
	add.cc.u64 %rd11619, %rd11619, %rd17997;
	addc.cc.u64 %rd11620, %rd11620, %rd18002;
	addc.cc.u64 %rd11621, %rd11621, %rd18002;
	addc.cc.u64 %rd11622, %rd11622, %rd18002;
	addc.cc.u64 %rd11623, %rd11623, %rd18002;
	addc.u64 %rd6422, %rd6422, %rd18002;
	
	// end inline asm
	st.global.u64 	[%rd18012], %rd11619;
	st.global.u64 	[%rd18016], %rd11620;
	st.global.u64 	[%rd18018], %rd11621;
	st.global.u64 	[%rd18019], %rd11622;
	st.global.u64 	[%rd18020], %rd11623;
	st.global.u64 	[%rd18021], %rd6422;
	ld.global.u64 	%rd11637, [%rd18012];
	ld.global.u64 	%rd11638, [%rd18016];
	ld.global.u64 	%rd11639, [%rd18018];
	ld.global.u64 	%rd11640, [%rd18019];
	ld.global.u64 	%rd11641, [%rd18020];
	// begin inline asm
	add.cc.u64 %rd11637, %rd11637, %rd17997;
	addc.cc.u64 %rd11638, %rd11638, %rd18002;
	addc.cc.u64 %rd11639, %rd11639, %rd18002;
	addc.cc.u64 %rd11640, %rd11640, %rd18002;
	addc.cc.u64 %rd11641, %rd11641, %rd18002;
	addc.u64 %rd6422, %rd6422, %rd18002;
	
	// end inline asm
	st.global.u64 	[%rd18012], %rd11637;
	st.global.u64 	[%rd18016], %rd11638;
	st.global.u64 	[%rd18018], %rd11639;
	st.global.u64 	[%rd18019], %rd11640;
	st.global.u64 	[%rd18020], %rd11641;
	st.global.u64 	[%rd18021], %rd6422;
	ld.global.u64 	%rd11655, [%rd18012];
	ld.global.u64 	%rd11656, [%rd18016];
	ld.global.u64 	%rd11657, [%rd18018];
	ld.global.u64 	%rd11658, [%rd18019];
	ld.global.u64 	%rd11659, [%rd18020];
	// begin inline asm
	add.cc.u64 %rd11655, %rd11655, %rd17997;
	addc.cc.u64 %rd11656, %rd11656, %rd18002;
	addc.cc.u64 %rd11657, %rd11657, %rd18002;
	addc.cc.u64 %rd11658, %rd11658, %rd18002;
	addc.cc.u64 %rd11659, %rd11659, %rd18002;
	addc.u64 %rd6422, %rd6422, %rd18002;
	
	// end inline asm
	st.global.u64 	[%rd18012], %rd11655;
	st.global.u64 	[%rd18016], %rd11656;
	st.global.u64 	[%rd18018], %rd11657;
	st.global.u64 	[%rd18019], %rd11658;
	st.global.u64 	[%rd18020], %rd11659;
	st.global.u64 	[%rd18021], %rd6422;
	ld.global.u64 	%rd11673, [%rd18012];
	ld.global.u64 	%rd11674, [%rd18016];
	ld.global.u64 	%rd11675, [%rd18018];
	ld.global.u64 	%rd11676, [%rd18019];
	ld.global.u64 	%rd11677, [%rd18020];
	// begin inline asm
	add.cc.u64 %rd11673, %rd11673, %rd17997;
	addc.cc.u64 %rd11674, %rd11674, %rd18002;
	addc.cc.u64 %rd11675, %rd11675, %rd18002;
	addc.cc.u64 %rd11676, %rd11676, %rd18002;
	addc.cc.u64 %rd11677, %rd11677, %rd18002;
	addc.u64 %rd6422, %rd6422, %rd18002;
	
	// end inline asm
	st.global.u64 	[%rd18012], %rd11673;
	st.global.u64 	[%rd18016], %rd11674;
	st.global.u64 	[%rd18018], %rd11675;
	st.global.u64 	[%rd18019], %rd11676;
	st.global.u64 	[%rd18020], %rd11677;
	st.global.u64 	[%rd18021], %rd6422;
	ld.global.u64 	%rd11691, [%rd18012];
	ld.global.u64 	%rd11692, [%rd18016];
	ld.global.u64 	%rd11693, [%rd18018];
	ld.global.u64 	%rd11694, [%rd18019];
	ld.global.u64 	%rd11695, [%rd18020];
	// begin inline asm
	add.cc.u64 %rd11691, %rd11691, %rd17997;
	addc.cc.u64 %rd11692, %rd11692, %rd18002;
	addc.cc.u64 %rd11693, %rd11693, %rd18002;
	addc.cc.u64 %rd11694, %rd11694, %rd18002;
	addc.cc.u64 %rd11695, %rd11695, %rd18002;
	addc.u64 %rd6422, %rd6422, %rd18002;
	
	// end inline asm
	st.global.u64 	[%rd18012], %rd11691;
	st.global.u64 	[%rd18016], %rd11692;
	st.global.u64 	[%rd18018], %rd11693;
	st.global.u64 	[%rd18019], %rd11694;
	st.global.u64 	[%rd18020], %rd11695;
	st.global.u64 	[%rd18021], %rd6422;
	ld.global.u64 	%rd11709, [%rd18012];
	ld.global.u64 	%rd11710, [%rd18016];
	ld.global.u64 	%rd11711, [%rd18018];
	ld.global.u64 	%rd11712, [%rd18019];
	ld.global.u64 	%rd11713, [%rd18020];
	// begin inline asm
	add.cc.u64 %rd11709, %rd11709, %rd17997;
	addc.cc.u64 %rd11710, %rd11710, %rd18002;
	addc.cc.u64 %rd11711, %rd11711, %rd18002;
	addc.cc.u64 %rd11712, %rd11712, %rd18002;
	addc.cc.u64 %rd11713, %rd11713, %rd18002;
	addc.u64 %rd6422, %rd6422, %rd18002;
	
	// end inline asm
	st.global.u64 	[%rd18012], %rd11709;
	st.global.u64 	[%rd18016], %rd11710;
	st.global.u64 	[%rd18018], %rd11711;
	st.global.u64 	[%rd18019], %rd11712;
	st.global.u64 	[%rd18020], %rd11713;
	st.global.u64 	[%rd18021], %rd6422;
	ld.global.u64 	%rd11727, [%rd18012];
	ld.global.u64 	%rd11728, [%rd18016];
	ld.global.u64 	%rd11729, [%rd18018];
	ld.global.u64 	%rd11730, [%rd18019];
	ld.global.u64 	%rd11731, [%rd18020];
	// begin inline asm
	add.cc.u64 %rd11727, %rd11727, %rd17997;
	addc.cc.u64 %rd11728, %rd11728, %rd18002;
	addc.cc.u64 %rd11729, %rd11729, %rd18002;
	addc.cc.u64 %rd11730, %rd11730, %rd18002;
	addc.cc.u64 %rd11731, %rd11731, %rd18002;
	addc.u64 %rd6422, %rd6422, %rd18002;
	
	// end inline asm
	st.global.u64 	[%rd18012], %rd11727;
	st.global.u64 	[%rd18016], %rd11728;
	st.global.u64 	[%rd18018], %rd11729;
	st.global.u64 	[%rd18019], %rd11730;
	st.global.u64 	[%rd18020], %rd11731;
	st.global.u64 	[%rd18021], %rd6422;
	ld.global.u64 	%rd11745, [%rd18012];
	ld.global.u64 	%rd11746, [%rd18016];
	ld.global.u64 	%rd11747, [%rd18018];
	ld.global.u64 	%rd11748, [%rd18019];
	ld.global.u64 	%rd11749, [%rd18020];
	// begin inline asm
	add.cc.u64 %rd11745, %rd11745, %rd17997;
	addc.cc.u64 %rd11746, %rd11746, %rd18002;
	addc.cc.u64 %rd11747, %rd11747, %rd18002;
	addc.cc.u64 %rd11748, %rd11748, %rd18002;
	addc.cc.u64 %rd11749, %rd11749, %rd18002;
	addc.u64 %rd6422, %rd6422, %rd18002;
	
	// end inline asm
	st.global.u64 	[%rd18012], %rd11745;
	st.global.u64 	[%rd18016], %rd11746;
	st.global.u64 	[%rd18018], %rd11747;
	st.global.u64 	[%rd18019], %rd11748;
	st.global.u64 	[%rd18020], %rd11749;
	st.global.u64 	[%rd18021], %rd6422;
	ld.global.u64 	%rd11763, [%rd18012];
	ld.global.u64 	%rd11764, [%rd18016];
	ld.global.u64 	%rd11765, [%rd18018];
	ld.global.u64 	%rd11766, [%rd18019];
	ld.global.u64 	%rd11767, [%rd18020];
	// begin inline asm
	add.cc.u64 %rd11763, %rd11763, %rd17997;
	addc.cc.u64 %rd11764, %rd11764, %rd18002;
	addc.cc.u64 %rd11765, %rd11765, %rd18002;
	addc.cc.u64 %rd11766, %rd11766, %rd18002;
	addc.cc.u64 %rd11767, %rd11767, %rd18002;
	addc.u64 %rd6422, %rd6422, %rd18002;
	
	// end inline asm
	st.global.u64 	[%rd18012], %rd11763;
	st.global.u64 	[%rd18016], %rd11764;
	st.global.u64 	[%rd18018], %rd11765;
	st.global.u64 	[%rd18019], %rd11766;
	st.global.u64 	[%rd18020], %rd11767;
	st.global.u64 	[%rd18021], %rd6422;
	ld.global.u64 	%rd11781, [%rd18012];
	ld.global.u64 	%rd11782, [%rd18016];
	ld.global.u64 	%rd11783, [%rd18018];
	ld.global.u64 	%rd11784, [%rd18019];
	ld.global.u64 	%rd11785, [%rd18020];
	// begin inline asm
	add.cc.u64 %rd11781, %rd11781, %rd17997;
	addc.cc.u64 %rd11782, %rd11782, %rd18002;
	addc.cc.u64 %rd11783, %rd11783, %rd18002;
	addc.cc.u64 %rd11784, %rd11784, %rd18002;
	addc.cc.u64 %rd11785, %rd11785, %rd18002;
	addc.u64 %rd6422, %rd6422, %rd18002;
	
	// end inline asm
	st.global.u64 	[%rd18012], %rd11781;
	st.global.u64 	[%rd18016], %rd11782;
	st.global.u64 	[%rd18018], %rd11783;
	st.global.u64 	[%rd18019], %rd11784;
	st.global.u64 	[%rd18020], %rd11785;
	st.global.u64 	[%rd18021], %rd6422;
	ld.global.u64 	%rd11799, [%rd18012];
	ld.global.u64 	%rd11800, [%rd18016];
	ld.global.u64 	%rd11801, [%rd18018];
	ld.global.u64 	%rd11802, [%rd18019];
	ld.global.u64 	%rd11803, [%rd18020];
	// begin inline asm
	add.cc.u64 %rd11799, %rd11799, %rd17997;
	addc.cc.u64 %rd11800, %rd11800, %rd18002;
	addc.cc.u64 %rd11801, %rd11801, %rd18002;
	addc.cc.u64 %rd11802, %rd11802, %rd18002;
	addc.cc.u64 %rd11803, %rd11803, %rd18002;
	addc.u64 %rd6422, %rd6422, %rd18002;
	
	// end inline asm
	st.global.u64 	[%rd18012], %rd11799;
	st.global.u64 	[%rd18016], %rd11800;
	st.global.u64 	[%rd18018], %rd11801;
	st.global.u64 	[%rd18019], %rd11802;
	st.global.u64 	[%rd18020], %rd11803;
	st.global.u64 	[%rd18021], %rd6422;
	ld.global.u64 	%rd11817, [%rd18012];
	ld.global.u64 	%rd11818, [%rd18016];
	ld.global.u64 	%rd11819, [%rd18018];
	ld.global.u64 	%rd11820, [%rd18019];
	ld.global.u64 	%rd11821, [%rd18020];
	// begin inline asm
	add.cc.u64 %rd11817, %rd11817, %rd17997;
	addc.cc.u64 %rd11818, %rd11818, %rd18002;
	addc.cc.u64 %rd11819, %rd11819, %rd18002;
	addc.cc.u64 %rd11820, %rd11820, %rd18002;
	addc.cc.u64 %rd11821, %rd11821, %rd18002;
	addc.u64 %rd6422, %rd6422, %rd18002;
	
	// end inline asm
	st.global.u64 	[%rd18012], %rd11817;
	st.global.u64 	[%rd18016], %rd11818;
	st.global.u64 	[%rd18018], %rd11819;
	st.global.u64 	[%rd18019], %rd11820;
	st.global.u64 	[%rd18020], %rd11821;
	st.global.u64 	[%rd18021], %rd6422;
	ld.global.u64 	%rd11835, [%rd18012];
	ld.global.u64 	%rd11836, [%rd18016];
	ld.global.u64 	%rd11837, [%rd18018];
	ld.global.u64 	%rd11838, [%rd18019];
	ld.global.u64 	%rd11839, [%rd18020];
	// begin inline asm
	add.cc.u64 %rd11835, %rd11835, %rd17997;
	addc.cc.u64 %rd11836, %rd11836, %rd18002;
	addc.cc.u64 %rd11837, %rd11837, %rd18002;
	addc.cc.u64 %rd11838, %rd11838, %rd18002;
	addc.cc.u64 %rd11839, %rd11839, %rd18002;
	addc.u64 %rd6422, %rd6422, %rd18002;
	
	// end inline asm
	st.global.u64 	[%rd18012], %rd11835;
	st.global.u64 	[%rd18016], %rd11836;
	st.global.u64 	[%rd18018], %rd11837;
	st.global.u64 	[%rd18019], %rd11838;
	st.global.u64 	[%rd18020], %rd11839;
	st.global.u64 	[%rd18021], %rd6422;
	ld.global.u64 	%rd11853, [%rd18012];
	ld.global.u64 	%rd11854, [%rd18016];
	ld.global.u64 	%rd11855, [%rd18018];
	ld.global.u64 	%rd11856, [%rd18019];
	ld.global.u64 	%rd11857, [%rd18020];
	// begin inline asm
	add.cc.u64 %rd11853, %rd11853, %rd17997;
	addc.cc.u64 %rd11854, %rd11854, %rd18002;
	addc.cc.u64 %rd11855, %rd11855, %rd18002;
	addc.cc.u64 %rd11856, %rd11856, %rd18002;
	addc.cc.u64 %rd11857, %rd11857, %rd18002;
	addc.u64 %rd6422, %rd6422, %rd18002;
	
	// end inline asm
	st.global.u64 	[%rd18012], %rd11853;
	st.global.u64 	[%rd18016], %rd11854;
	st.global.u64 	[%rd18018], %rd11855;
	st.global.u64 	[%rd18019], %rd11856;
	st.global.u64 	[%rd18020], %rd11857;
	st.global.u64 	[%rd18021], %rd6422;
	ld.global.u64 	%rd11871, [%rd18012];
	ld.global.u64 	%rd11872, [%rd18016];
	ld.global.u64 	%rd11873, [%rd18018];
	ld.global.u64 	%rd11874, [%rd18019];
	ld.global.u64 	%rd11875, [%rd18020];
	// begin inline asm
	add.cc.u64 %rd11871, %rd11871, %rd17997;
	addc.cc.u64 %rd11872, %rd11872, %rd18002;
	addc.cc.u64 %rd11873, %rd11873, %rd18002;
	addc.cc.u64 %rd11874, %rd11874, %rd18002;
	addc.cc.u64 %rd11875, %rd11875, %rd18002;
	addc.u64 %rd6422, %rd6422, %rd18002;
	
	// end inline asm
	st.global.u64 	[%rd18012], %rd11871;
	st.global.u64 	[%rd18016], %rd11872;
	st.global.u64 	[%rd18018], %rd11873;
	st.global.u64 	[%rd18019], %rd11874;
	st.global.u64 	[%rd18020], %rd11875;
	st.global.u64 	[%rd18021], %rd6422;
	ld.global.u64 	%rd11889, [%rd18012];
	ld.global.u64 	%rd11890, [%rd18016];
	ld.global.u64 	%rd11891, [%rd18018];
	ld.global.u64 	%rd11892, [%rd18019];
	ld.global.u64 	%rd11893, [%rd18020];
	// begin inline asm
	add.cc.u64 %rd11889, %rd11889, %rd17997;
	addc.cc.u64 %rd11890, %rd11890, %rd18002;
	addc.cc.u64 %rd11891, %rd11891, %rd18002;
	addc.cc.u64 %rd11892, %rd11892, %rd18002;
	addc.cc.u64 %rd11893, %rd11893, %rd18002;
	addc.u64 %rd6422, %rd6422, %rd18002;
	
	// end inline asm
	st.global.u64 	[%rd18012], %rd11889;
	st.global.u64 	[%rd18016], %rd11890;
	st.global.u64 	[%rd18018], %rd11891;
	st.global.u64 	[%rd18019], %rd11892;
	st.global.u64 	[%rd18020], %rd11893;
	st.global.u64 	[%rd18021], %rd6422;
	ld.global.u64 	%rd11907, [%rd18012];
	ld.global.u64 	%rd11908, [%rd18016];
	ld.global.u64 	%rd11909, [%rd18018];
	ld.global.u64 	%rd11910, [%rd18019];
	ld.global.u64 	%rd11911, [%rd18020];
	// begin inline asm
	add.cc.u64 %rd11907, %rd11907, %rd17997;
	addc.cc.u64 %rd11908, %rd11908, %rd18002;
	addc.cc.u64 %rd11909, %rd11909, %rd18002;
	addc.cc.u64 %rd11910, %rd11910, %rd18002;
	addc.cc.u64 %rd11911, %rd11911, %rd18002;
	addc.u64 %rd6422, %rd6422, %rd18002;
	
	// end inline asm
	st.global.u64 	[%rd18012], %rd11907;
	st.global.u64 	[%rd18016], %rd11908;
	st.global.u64 	[%rd18018], %rd11909;
	st.global.u64 	[%rd18019], %rd11910;
	st.global.u64 	[%rd18020], %rd11911;
	st.global.u64 	[%rd18021], %rd6422;
	ld.global.u64 	%rd11925, [%rd18012];
	ld.global.u64 	%rd11926, [%rd18016];
	ld.global.u64 	%rd11927, [%rd18018];
	ld.global.u64 	%rd11928, [%rd18019];
	ld.global.u64 	%rd11929, [%rd18020];
	// begin inline asm
	add.cc.u64 %rd11925, %rd11925, %rd17997;
	addc.cc.u64 %rd11926, %rd11926, %rd18002;
	addc.cc.u64 %rd11927, %rd11927, %rd18002;
	addc.cc.u64 %rd11928, %rd11928, %rd18002;
	addc.cc.u64 %rd11929, %rd11929, %rd18002;
	addc.u64 %rd6422, %rd6422, %rd18002;
	
	// end inline asm
	st.global.u64 	[%rd18012], %rd11925;
	st.global.u64 	[%rd18016], %rd11926;
	st.global.u64 	[%rd18018], %rd11927;
	st.global.u64 	[%rd18019], %rd11928;
	st.global.u64 	[%rd18020], %rd11929;
	st.global.u64 	[%rd18021], %rd6422;
	ld.global.u64 	%rd11943, [%rd18012];
	ld.global.u64 	%rd11944, [%rd18016];
	ld.global.u64 	%rd11945, [%rd18018];
	ld.global.u64 	%rd11946, [%rd18019];
	ld.global.u64 	%rd11947, [%rd18020];
	// begin inline asm
	add.cc.u64 %rd11943, %rd11943, %rd17997;
	addc.cc.u64 %rd11944, %rd11944, %rd18002;
	addc.cc.u64 %rd11945, %rd11945, %rd18002;
	addc.cc.u64 %rd11946, %rd11946, %rd18002;
	addc.cc.u64 %rd11947, %rd11947, %rd18002;
	addc.u64 %rd6422, %rd6422, %rd18002;
	
	// end inline asm
	st.global.u64 	[%rd18012], %rd11943;
	st.global.u64 	[%rd18016], %rd11944;
	st.global.u64 	[%rd18018], %rd11945;
	st.global.u64 	[%rd18019], %rd11946;
	st.global.u64 	[%rd18020], %rd11947;
	st.global.u64 	[%rd18021], %rd6422;
	ld.global.u64 	%rd11961, [%rd18012];
	ld.global.u64 	%rd11962, [%rd18016];
	ld.global.u64 	%rd11963, [%rd18018];
	ld.global.u64 	%rd11964, [%rd18019];
	ld.global.u64 	%rd11965, [%rd18020];
	// begin inline asm
	add.cc.u64 %rd11961, %rd11961, %rd17997;
	addc.cc.u64 %rd11962, %rd11962, %rd18002;
	addc.cc.u64 %rd11963, %rd11963, %rd18002;
	addc.cc.u64 %rd11964, %rd11964, %rd18002;
	addc.cc.u64 %rd11965, %rd11965, %rd18002;
	addc.u64 %rd6422, %rd6422, %rd18002;
	
	// end inline asm
	st.global.u64 	[%rd18012], %rd11961;
	st.global.u64 	[%rd18016], %rd11962;
	st.global.u64 	[%rd18018], %rd11963;
	st.global.u64 	[%rd18019], %rd11964;
	st.global.u64 	[%rd18020], %rd11965;
	st.global.u64 	[%rd18021], %rd6422;
	ld.global.u64 	%rd11979, [%rd18012];
	ld.global.u64 	%rd11980, [%rd18016];
	ld.global.u64 	%rd11981, [%rd18018];
	ld.global.u64 	%rd11982, [%rd18019];
	ld.global.u64 	%rd11983, [%rd18020];
	// begin inline asm
	add.cc.u64 %rd11979, %rd11979, %rd17997;
	addc.cc.u64 %rd11980, %rd11980, %rd18002;
	addc.cc.u64 %rd11981, %rd11981, %rd18002;
	addc.cc.u64 %rd11982, %rd11982, %rd18002;
	addc.cc.u64 %rd11983, %rd11983, %rd18002;
	addc.u64 %rd6422, %rd6422, %rd18002;
	
	// end inline asm
	st.global.u64 	[%rd18012], %rd11979;
	st.global.u64 	[%rd18016], %rd11980;
	st.global.u64 	[%rd18018], %rd11981;
	st.global.u64 	[%rd18019], %rd11982;
	st.global.u64 	[%rd18020], %rd11983;
	st.global.u64 	[%rd18021], %rd6422;
	ld.global.u64 	%rd11997, [%rd18012];
	ld.global.u64 	%rd11998, [%rd18016];
	ld.global.u64 	%rd11999, [%rd18018];
	ld.global.u64 	%rd12000, [%rd18019];
	ld.global.u64 	%rd12001, [%rd18020];
	// begin inline asm
	add.cc.u64 %rd11997, %rd11997, %rd17997;
	addc.cc.u64 %rd11998, %rd11998, %rd18002;
	addc.cc.u64 %rd11999, %rd11999, %rd18002;
	addc.cc.u64 %rd12000, %rd12000, %rd18002;
	addc.cc.u64 %rd12001, %rd12001, %rd18002;
	addc.u64 %rd6422, %rd6422, %rd18002;
	
	// end inline asm
	st.global.u64 	[%rd18012], %rd11997;
	st.global.u64 	[%rd18016], %rd11998;
	st.global.u64 	[%rd18018], %rd11999;
	st.global.u64 	[%rd18019], %rd12000;
	st.global.u64 	[%rd18020], %rd12001;
	st.global.u64 	[%rd18021], %rd6422;
	ld.global.u64 	%rd12015, [%rd18012];
	ld.global.u64 	%rd12016, [%rd18016];
	ld.global.u64 	%rd12017, [%rd18018];
	ld.global.u64 	%rd12018, [%rd18019];
	ld.global.u64 	%rd12019, [%rd18020];
	// begin inline asm
	add.cc.u64 %rd12015, %rd12015, %rd17997;
	addc.cc.u64 %rd12016, %rd12016, %rd18002;
	addc.cc.u64 %rd12017, %rd12017, %rd18002;
	addc.cc.u64 %rd12018, %rd12018, %rd18002;
	addc.cc.u64 %rd12019, %rd12019, %rd18002;
	addc.u64 %rd6422, %rd6422, %rd18002;
	
	// end inline asm
	st.global.u64 	[%rd18012], %rd12015;
	st.global.u64 	[%rd18016], %rd12016;
	st.global.u64 	[%rd18018], %rd12017;
	st.global.u64 	[%rd18019], %rd12018;
	st.global.u64 	[%rd18020], %rd12019;
	st.global.u64 	[%rd18021], %rd6422;
	ld.global.u64 	%rd12033, [%rd18012];
	ld.global.u64 	%rd12034, [%rd18016];
	ld.global.u64 	%rd12035, [%rd18018];
	ld.global.u64 	%rd12036, [%rd18019];
	ld.global.u64 	%rd12037, [%rd18020];
	// begin inline asm
	add.cc.u64 %rd12033, %rd12033, %rd17997;
	addc.cc.u64 %rd12034, %rd12034, %rd18002;
	addc.cc.u64 %rd12035, %rd12035, %rd18002;
	addc.cc.u64 %rd12036, %rd12036, %rd18002;
	addc.cc.u64 %rd12037, %rd12037, %rd18002;
	addc.u64 %rd6422, %rd6422, %rd18002;
	
	// end inline asm
	st.global.u64 	[%rd18012], %rd12033;
	st.global.u64 	[%rd18016], %rd12034;
	st.global.u64 	[%rd18018], %rd12035;
	st.global.u64 	[%rd18019], %rd12036;
	st.global.u64 	[%rd18020], %rd12037;
	st.global.u64 	[%rd18021], %rd6422;
	ld.global.u64 	%rd12051, [%rd18012];
	ld.global.u64 	%rd12052, [%rd18016];
	ld.global.u64 	%rd12053, [%rd18018];
	ld.global.u64 	%rd12054, [%rd18019];
	ld.global.u64 	%rd12055, [%rd18020];
	// begin inline asm
	add.cc.u64 %rd12051, %rd12051, %rd17997;
	addc.cc.u64 %rd12052, %rd12052, %rd18002;
	addc.cc.u64 %rd12053, %rd12053, %rd18002;
	addc.cc.u64 %rd12054, %rd12054, %rd18002;
	addc.cc.u64 %rd12055, %rd12055, %rd18002;
	addc.u64 %rd6422, %rd6422, %rd18002;
	
	// end inline asm
	st.global.u64 	[%rd18012], %rd12051;
	st.global.u64 	[%rd18016], %rd12052;
	st.global.u64 	[%rd18018], %rd12053;
	st.global.u64 	[%rd18019], %rd12054;
	st.global.u64 	[%rd18020], %rd12055;
	st.global.u64 	[%rd18021], %rd6422;
	ld.global.u64 	%rd12069, [%rd18012];
	ld.global.u64 	%rd12070, [%rd18016];
	ld.global.u64 	%rd12071, [%rd18018];
	ld.global.u64 	%rd12072, [%rd18019];
	ld.global.u64 	%rd12073, [%rd18020];
	// begin inline asm
	add.cc.u64 %rd12069, %rd12069, %rd17997;
	addc.cc.u64 %rd12070, %rd12070, %rd18002;
	addc.cc.u64 %rd12071, %rd12071, %rd18002;
	addc.cc.u64 %rd12072, %rd12072, %rd18002;
	addc.cc.u64 %rd12073, %rd12073, %rd18002;
	addc.u64 %rd6422, %rd6422, %rd18002;
	
	// end inline asm
	st.global.u64 	[%rd18012], %rd12069;
	st.global.u64 	[%rd18016], %rd12070;
	st.global.u64 	[%rd18018], %rd12071;
	st.global.u64 	[%rd18019], %rd12072;
	st.global.u64 	[%rd18020], %rd12073;
	st.global.u64 	[%rd18021], %rd6422;
	ld.global.u64 	%rd12087, [%rd18012];
	ld.global.u64 	%rd12088, [%rd18016];
	ld.global.u64 	%rd12089, [%rd18018];
	ld.global.u64 	%rd12090, [%rd18019];
	ld.global.u64 	%rd12091, [%rd18020];
	// begin inline asm
	add.cc.u64 %rd12087, %rd12087, %rd17997;
	addc.cc.u64 %rd12088, %rd12088, %rd18002;
	addc.cc.u64 %rd12089, %rd12089, %rd18002;
	addc.cc.u64 %rd12090, %rd12090, %rd18002;
	addc.cc.u64 %rd12091, %rd12091, %rd18002;
	addc.u64 %rd6422, %rd6422, %rd18002;
	
	// end inline asm
	st.global.u64 	[%rd18012], %rd12087;
	st.global.u64 	[%rd18016], %rd12088;
	st.global.u64 	[%rd18018], %rd12089;
	st.global.u64 	[%rd18019], %rd12090;
	st.global.u64 	[%rd18020], %rd12091;
	st.global.u64 	[%rd18021], %rd6422;
	ld.global.u64 	%rd12105, [%rd18012];
	ld.global.u64 	%rd12106, [%rd18016];
	ld.global.u64 	%rd12107, [%rd18018];
	ld.global.u64 	%rd12108, [%rd18019];
	ld.global.u64 	%rd12109, [%rd18020];
	// begin inline asm
	add.cc.u64 %rd12105, %rd12105, %rd17997;
	addc.cc.u64 %rd12106, %rd12106, %rd18002;
	addc.cc.u64 %rd12107, %rd12107, %rd18002;
	addc.cc.u64 %rd12108, %rd12108, %rd18002;
	addc.cc.u64 %rd12109, %rd12109, %rd18002;
	addc.u64 %rd6422, %rd6422, %rd18002;
	
	// end inline asm
	st.global.u64 	[%rd18012], %rd12105;
	st.global.u64 	[%rd18016], %rd12106;
	st.global.u64 	[%rd18018], %rd12107;
	st.global.u64 	[%rd18019], %rd12108;
	st.global.u64 	[%rd18020], %rd12109;
	st.global.u64 	[%rd18021], %rd6422;
	ld.global.u64 	%rd12123, [%rd18012];
	ld.global.u64 	%rd12124, [%rd18016];
	ld.global.u64 	%rd12125, [%rd18018];
	ld.global.u64 	%rd12126, [%rd18019];
	ld.global.u64 	%rd12127, [%rd18020];
	// begin inline asm
	add.cc.u64 %rd12123, %rd12123, %rd17997;
	addc.cc.u64 %rd12124, %rd12124, %rd18002;
	addc.cc.u64 %rd12125, %rd12125, %rd18002;
	addc.cc.u64 %rd12126, %rd12126, %rd18002;
	addc.cc.u64 %rd12127, %rd12127, %rd18002;
	addc.u64 %rd6422, %rd6422, %rd18002;
	
	// end inline asm
	st.global.u64 	[%rd18012], %rd12123;
	st.global.u64 	[%rd18016], %rd12124;
	st.global.u64 	[%rd18018], %rd12125;
	st.global.u64 	[%rd18019], %rd12126;
	st.global.u64 	[%rd18020], %rd12127;
	st.global.u64 	[%rd18021], %rd6422;
	ld.global.u64 	%rd12141, [%rd18012];
	ld.global.u64 	%rd12142, [%rd18016];
	ld.global.u64 	%rd12143, [%rd18018];
	ld.global.u64 	%rd12144, [%rd18019];
	ld.global.u64 	%rd12145, [%rd18020];
	// begin inline asm
	add.cc.u64 %rd12141, %rd12141, %rd17997;
	addc.cc.u64 %rd12142, %rd12142, %rd18002;
	addc.cc.u64 %rd12143, %rd12143, %rd18002;
	addc.cc.u64 %rd12144, %rd12144, %rd18002;
	addc.cc.u64 %rd12145, %rd12145, %rd18002;
	addc.u64 %rd6422, %rd6422, %rd18002;
	
	// end inline asm
	st.global.u64 	[%rd18012], %rd12141;
	st.global.u64 	[%rd18016], %rd12142;
	st.global.u64 	[%rd18018], %rd12143;
	st.global.u64 	[%rd18019], %rd12144;
	st.global.u64 	[%rd18020], %rd12145;
	st.global.u64 	[%rd18021], %rd6422;
	ld.global.u64 	%rd12159, [%rd18012];
	ld.global.u64 	%rd12160, [%rd18016];
	ld.global.u64 	%rd12161, [%rd18018];
	ld.global.u64 	%rd12162, [%rd18019];
	ld.global.u64 	%rd12163, [%rd18020];
	// begin inline asm
	add.cc.u64 %rd12159, %rd12159, %rd17997;
	addc.cc.u64 %rd12160, %rd12160, %rd18002;
	addc.cc.u64 %rd12161, %rd12161, %rd18002;
	addc.cc.u64 %rd12162, %rd12162, %rd18002;
	addc.cc.u64 %rd12163, %rd12163, %rd18002;
	addc.u64 %rd6422, %rd6422, %rd18002;
	
	// end inline asm
	st.global.u64 	[%rd18012], %rd12159;
	st.global.u64 	[%rd18016], %rd12160;
	st.global.u64 	[%rd18018], %rd12161;
	st.global.u64 	[%rd18019], %rd12162;
	st.global.u64 	[%rd18020], %rd12163;
	st.global.u64 	[%rd18021], %rd6422;
	ld.global.u64 	%rd12177, [%rd18012];
	ld.global.u64 	%rd12178, [%rd18016];
	ld.global.u64 	%rd12179, [%rd18018];
	ld.global.u64 	%rd12180, [%rd18019];
	ld.global.u64 	%rd12181, [%rd18020];
	// begin inline asm
	add.cc.u64 %rd12177, %rd12177, %rd17997;
	addc.cc.u64 %rd12178, %rd12178, %rd18002;
	addc.cc.u64 %rd12179, %rd12179, %rd18002;
	addc.cc.u64 %rd12180, %rd12180, %rd18002;
	addc.cc.u64 %rd12181, %rd12181, %rd18002;
	addc.u64 %rd6422, %rd6422, %rd18002;
	
	// end inline asm
	st.global.u64 	[%rd18012], %rd12177;
	st.global.u64 	[%rd18016], %rd12178;
	st.global.u64 	[%rd18018], %rd12179;
	st.global.u64 	[%rd18019], %rd12180;
	st.global.u64 	[%rd18020], %rd12181;
	st.global.u64 	[%rd18021], %rd6422;
	ld.global.u64 	%rd12195, [%rd18012];
	ld.global.u64 	%rd12196, [%rd18016];
	ld.global.u64 	%rd12197, [%rd18018];
	ld.global.u64 	%rd12198, [%rd18019];
	ld.global.u64 	%rd12199, [%rd18020];
	// begin inline asm
	add.cc.u64 %rd12195, %rd12195, %rd17997;
	addc.cc.u64 %rd12196, %rd12196, %rd18002;
	addc.cc.u64 %rd12197, %rd12197, %rd18002;
	addc.cc.u64 %rd12198, %rd12198, %rd18002;
	addc.cc.u64 %rd12199, %rd12199, %rd18002;
	addc.u64 %rd6422, %rd6422, %rd18002;
	
	// end inline asm
	st.global.u64 	[%rd18012], %rd12195;
	st.global.u64 	[%rd18016], %rd12196;
	st.global.u64 	[%rd18018], %rd12197;
	st.global.u64 	[%rd18019], %rd12198;
	st.global.u64 	[%rd18020], %rd12199;
	st.global.u64 	[%rd18021], %rd6422;
	ld.global.u64 	%rd12213, [%rd18012];
	ld.global.u64 	%rd12214, [%rd18016];
	ld.global.u64 	%rd12215, [%rd18018];
	ld.global.u64 	%rd12216, [%rd18019];
	ld.global.u64 	%rd12217, [%rd18020];
	// begin inline asm
	add.cc.u64 %rd12213, %rd12213, %rd17997;
	addc.cc.u64 %rd12214, %rd12214, %rd18002;
	addc.cc.u64 %rd12215, %rd12215, %rd18002;
	addc.cc.u64 %rd12216, %rd12216, %rd18002;
	addc.cc.u64 %rd12217, %rd12217, %rd18002;
	addc.u64 %rd6422, %rd6422, %rd18002;
	
	// end inline asm
	st.global.u64 	[%rd18012], %rd12213;
	st.global.u64 	[%rd18016], %rd12214;
	st.global.u64 	[%rd18018], %rd12215;
	st.global.u64 	[%rd18019], %rd12216;
	st.global.u64 	[%rd18020], %rd12217;
	st.global.u64 	[%rd18021], %rd6422;
	ld.global.u64 	%rd12231, [%rd18012];
	ld.global.u64 	%rd12232, [%rd18016];
	ld.global.u64 	%rd12233, [%rd18018];
	ld.global.u64 	%rd12234, [%rd18019];
	ld.global.u64 	%rd12235, [%rd18020];
	// begin inline asm
	add.cc.u64 %rd12231, %rd12231, %rd17997;
	addc.cc.u64 %rd12232, %rd12232, %rd18002;
	addc.cc.u64 %rd12233, %rd12233, %rd18002;
	addc.cc.u64 %rd12234, %rd12234, %rd18002;
	addc.cc.u64 %rd12235, %rd12235, %rd18002;
	addc.u64 %rd6422, %rd6422, %rd18002;
	
	// end inline asm
	st.global.u64 	[%rd18012], %rd12231;
	st.global.u64 	[%rd18016], %rd12232;
	st.global.u64 	[%rd18018], %rd12233;
	st.global.u64 	[%rd18019], %rd12234;
	st.global.u64 	[%rd18020], %rd12235;
	st.global.u64 	[%rd18021], %rd6422;
	ld.global.u64 	%rd12249, [%rd18012];
	ld.global.u64 	%rd12250, [%rd18016];
	ld.global.u64 	%rd12251, [%rd18018];
	ld.global.u64 	%rd12252, [%rd18019];
	ld.global.u64 	%rd12253, [%rd18020];
	// begin inline asm
	add.cc.u64 %rd12249, %rd12249, %rd17997;
	addc.cc.u64 %rd12250, %rd12250, %rd18002;
	addc.cc.u64 %rd12251, %rd12251, %rd18002;
	addc.cc.u64 %rd12252, %rd12252, %rd18002;
	addc.cc.u64 %rd12253, %rd12253, %rd18002;
	addc.u64 %rd6422, %rd6422, %rd18002;
	
	// end inline asm
	st.global.u64 	[%rd18012], %rd12249;
	st.global.u64 	[%rd18016], %rd12250;
	st.global.u64 	[%rd18018], %rd12251;
	st.global.u64 	[%rd18019], %rd12252;
	st.global.u64 	[%rd18020], %rd12253;
	st.global.u64 	[%rd18021], %rd6422;
	ld.global.u64 	%rd12267, [%rd18012];
	ld.global.u64 	%rd12268, [%rd18016];
	ld.global.u64 	%rd12269, [%rd18018];
	ld.global.u64 	%rd12270, [%rd18019];
	ld.global.u64 	%rd12271, [%rd18020];
	// begin inline asm
	add.cc.u64 %rd12267, %rd12267, %rd17997;
	addc.cc.u64 %rd12268, %rd12268, %rd18002;
	addc.cc.u64 %rd12269, %rd12269, %rd18002;
	addc.cc.u64 %rd12270, %rd12270, %rd18002;
	addc.cc.u64 %rd12271, %rd12271, %rd18002;
	addc.u64 %rd6422, %rd6422, %rd18002;
	
	// end inline asm
	st.global.u64 	[%rd18012], %rd12267;
	st.global.u64 	[%rd18016], %rd12268;
	st.global.u64 	[%rd18018], %rd12269;
	st.global.u64 	[%rd18019], %rd12270;
	st.global.u64 	[%rd18020], %rd12271;
	st.global.u64 	[%rd18021], %rd6422;
	ld.global.u64 	%rd12285, [%rd18012];
	ld.global.u64 	%rd12286, [%rd18016];
	ld.global.u64 	%rd12287, [%rd18018];
	ld.global.u64 	%rd12288, [%rd18019];
	ld.global.u64 	%rd12289, [%rd18020];
	// begin inline asm
	add.cc.u64 %rd12285, %rd12285, %rd17997;
	addc.cc.u64 %rd12286, %rd12286, %rd18002;
	addc.cc.u64 %rd12287, %rd12287, %rd18002;
	addc.cc.u64 %rd12288, %rd12288, %rd18002;
	addc.cc.u64 %rd12289, %rd12289, %rd18002;
	addc.u64 %rd6422, %rd6422, %rd18002;
	
	// end inline asm
	st.global.u64 	[%rd18012], %rd12285;
	st.global.u64 	[%rd18016], %rd12286;
	st.global.u64 	[%rd18018], %rd12287;
	st.global.u64 	[%rd18019], %rd12288;
	st.global.u64 	[%rd18020], %rd12289;
	st.global.u64 	[%rd18021], %rd6422;
	ld.global.u64 	%rd12303, [%rd18012];
	ld.global.u64 	%rd12304, [%rd18016];
	ld.global.u64 	%rd12305, [%rd18018];
	ld.global.u64 	%rd12306, [%rd18019];
	ld.global.u64 	%rd12307, [%rd18020];
	// begin inline asm
	add.cc.u64 %rd12303, %rd12303, %rd17997;
	addc.cc.u64 %rd12304, %rd12304, %rd18002;
	addc.cc.u64 %rd12305, %rd12305, %rd18002;
	addc.cc.u64 %rd12306, %rd12306, %rd18002;
	addc.cc.u64 %rd12307, %rd12307, %rd18002;
	addc.u64 %rd6422, %rd6422, %rd18002;
	
	// end inline asm
	st.global.u64 	[%rd18012], %rd12303;
	st.global.u64 	[%rd18016], %rd12304;
	st.global.u64 	[%rd18018], %rd12305;
	st.global.u64 	[%rd18019], %rd12306;
	st.global.u64 	[%rd18020], %rd12307;
	st.global.u64 	[%rd18021], %rd6422;
	ld.global.u64 	%rd12321, [%rd18012];
	ld.global.u64 	%rd12322, [%rd18016];
	ld.global.u64 	%rd12323, [%rd18018];
	ld.global.u64 	%rd12324, [%rd18019];
	ld.global.u64 	%rd12325, [%rd18020];
	// begin inline asm
	add.cc.u64 %rd12321, %rd12321, %rd17997;
	addc.cc.u64 %rd12322, %rd12322, %rd18002;
	addc.cc.u64 %rd12323, %rd12323, %rd18002;
	addc.cc.u64 %rd12324, %rd12324, %rd18002;
	addc.cc.u64 %rd12325, %rd12325, %rd18002;
	addc.u64 %rd6422, %rd6422, %rd18002;
	
	// end inline asm
	st.global.u64 	[%rd18012], %rd12321;
	st.global.u64 	[%rd18016], %rd12322;
	st.global.u64 	[%rd18018], %rd12323;
	st.global.u64 	[%rd18019], %rd12324;
	st.global.u64 	[%rd18020], %rd12325;
	st.global.u64 	[%rd18021], %rd6422;
	ld.global.u64 	%rd12339, [%rd18012];
	ld.global.u64 	%rd12340, [%rd18016];
	ld.global.u64 	%rd12341, [%rd18018];
	ld.global.u64 	%rd12342, [%rd18019];
	ld.global.u64 	%rd12343, [%rd18020];
	// begin inline asm
	add.cc.u64 %rd12339, %rd12339, %rd17997;
	addc.cc.u64 %rd12340, %rd12340, %rd18002;
	addc.cc.u64 %rd12341, %rd12341, %rd18002;
	addc.cc.u64 %rd12342, %rd12342, %rd18002;
	addc.cc.u64 %rd12343, %rd12343, %rd18002;
	addc.u64 %rd6422, %rd6422, %rd18002;
	
	// end inline asm
	st.global.u64 	[%rd18012], %rd12339;
	st.global.u64 	[%rd18016], %rd12340;
	st.global.u64 	[%rd18018], %rd12341;
	st.global.u64 	[%rd18019], %rd12342;
	st.global.u64 	[%rd18020], %rd12343;
	st.global.u64 	[%rd18021], %rd6422;
	ld.global.u64 	%rd12357, [%rd18012];
	ld.global.u64 	%rd12358, [%rd18016];
	ld.global.u64 	%rd12359, [%rd18018];
	ld.global.u64 	%rd12360, [%rd18019];
	ld.global.u64 	%rd12361, [%rd18020];
	// begin inline asm
	add.cc.u64 %rd12357, %rd12357, %rd17997;
	addc.cc.u64 %rd12358, %rd12358, %rd18002;
	addc.cc.u64 %rd12359, %rd12359, %rd18002;
	addc.cc.u64 %rd12360, %rd12360, %rd18002;
	addc.cc.u64 %rd12361, %rd12361, %rd18002;
	addc.u64 %rd6422, %rd6422, %rd18002;
	
	// end inline asm
	st.global.u64 	[%rd18012], %rd12357;
	st.global.u64 	[%rd18016], %rd12358;
	st.global.u64 	[%rd18018], %rd12359;
	st.global.u64 	[%rd18019], %rd12360;
	st.global.u64 	[%rd18020], %rd12361;
	st.global.u64 	[%rd18021], %rd6422;
	ld.global.u64 	%rd12375, [%rd18012];
	ld.global.u64 	%rd12376, [%rd18016];
	ld.global.u64 	%rd12377, [%rd18018];
	ld.global.u64 	%rd12378, [%rd18019];
	ld.global.u64 	%rd12379, [%rd18020];
	// begin inline asm
	add.cc.u64 %rd12375, %rd12375, %rd17997;
	addc.cc.u64 %rd12376, %rd12376, %rd18002;
	addc.cc.u64 %rd12377, %rd12377, %rd18002;
	addc.cc.u64 %rd12378, %rd12378, %rd18002;
	addc.cc.u64 %rd12379, %rd12379, %rd18002;
	addc.u64 %rd6422, %rd6422, %rd18002;
	
	// end inline asm
	st.global.u64 	[%rd18012], %rd12375;
	st.global.u64 	[%rd18016], %rd12376;
	st.global.u64 	[%rd18018], %rd12377;
	st.global.u64 	[%rd18019], %rd12378;
	st.global.u64 	[%rd18020], %rd12379;
	st.global.u64 	[%rd18021], %rd6422;
	ld.global.u64 	%rd12393, [%rd18012];
	ld.global.u64 	%rd12394, [%rd18016];
	ld.global.u64 	%rd12395, [%rd18018];
	ld.global.u64 	%rd12396, [%rd18019];
	ld.global.u64 	%rd12397, [%rd18020];
	// begin inline asm
	add.cc.u64 %rd12393, %rd12393, %rd17997;
	addc.cc.u64 %rd12394, %rd12394, %rd18002;
	addc.cc.u64 %rd12395, %rd12395, %rd18002;
	addc.cc.u64 %rd12396, %rd12396, %rd18002;
	addc.cc.u64 %rd12397, %rd12397, %rd18002;
	addc.u64 %rd6422, %rd6422, %rd18002;
	
	// end inline asm
	st.global.u64 	[%rd18012], %rd12393;
	st.global.u64 	[%rd18016], %rd12394;
	st.global.u64 	[%rd18018], %rd12395;
	st.global.u64 	[%rd18019], %rd12396;
	st.global.u64 	[%rd18020], %rd12397;
	st.global.u64 	[%rd18021], %rd6422;
	ld.global.u64 	%rd12411, [%rd18012];
	ld.global.u64 	%rd12412, [%rd18016];
	ld.global.u64 	%rd12413, [%rd18018];
	ld.global.u64 	%rd12414, [%rd18019];
	ld.global.u64 	%rd12415, [%rd18020];
	// begin inline asm
	add.cc.u64 %rd12411, %rd12411, %rd17997;
	addc.cc.u64 %rd12412, %rd12412, %rd18002;
	addc.cc.u64 %rd12413, %rd12413, %rd18002;
	addc.cc.u64 %rd12414, %rd12414, %rd18002;
	addc.cc.u64 %rd12415, %rd12415, %rd18002;
	addc.u64 %rd6422, %rd6422, %rd18002;
	
	// end inline asm
	st.global.u64 	[%rd18012], %rd12411;
	st.global.u64 	[%rd18016], %rd12412;
	st.global.u64 	[%rd18018], %rd12413;
	st.global.u64 	[%rd18019], %rd12414;
	st.global.u64 	[%rd18020], %rd12415;
	st.global.u64 	[%rd18021], %rd6422;
	ld.global.u64 	%rd12429, [%rd18012];
	ld.global.u64 	%rd12430, [%rd18016];
	ld.global.u64 	%rd12431, [%rd18018];
	ld.global.u64 	%rd12432, [%rd18019];
	ld.global.u64 	%rd12433, [%rd18020];
	// begin inline asm
	add.cc.u64 %rd12429, %rd12429, %rd17997;
	addc.cc.u64 %rd12430, %rd12430, %rd18002;
	addc.cc.u64 %rd12431, %rd12431, %rd18002;
	addc.cc.u64 %rd12432, %rd12432, %rd18002;
	addc.cc.u64 %rd12433, %rd12433, %rd18002;
	addc.u64 %rd6422, %rd6422, %rd18002;
	
	// end inline asm
	st.global.u64 	[%rd18012], %rd12429;
	st.global.u64 	[%rd18016], %rd12430;
	st.global.u64 	[%rd18018], %rd12431;
	st.global.u64 	[%rd18019], %rd12432;
	st.global.u64 	[%rd18020], %rd12433;
	st.global.u64 	[%rd18021], %rd6422;
	ld.global.u64 	%rd12447, [%rd18012];
	ld.global.u64 	%rd12448, [%rd18016];
	ld.global.u64 	%rd12449, [%rd18018];
	ld.global.u64 	%rd12450, [%rd18019];
	ld.global.u64 	%rd12451, [%rd18020];
	// begin inline asm
	add.cc.u64 %rd12447, %rd12447, %rd17997;
	addc.cc.u64 %rd12448, %rd12448, %rd18002;
	addc.cc.u64 %rd12449, %rd12449, %rd18002;
	addc.cc.u64 %rd12450, %rd12450, %rd18002;
	addc.cc.u64 %rd12451, %rd12451, %rd18002;
	addc.u64 %rd6422, %rd6422, %rd18002;
	
	// end inline asm
	st.global.u64 	[%rd18012], %rd12447;
	st.global.u64 	[%rd18016], %rd12448;
	st.global.u64 	[%rd18018], %rd12449;
	st.global.u64 	[%rd18019], %rd12450;
	st.global.u64 	[%rd18020], %rd12451;
	st.global.u64 	[%rd18021], %rd6422;
	ld.global.u64 	%rd12465, [%rd18012];
	ld.global.u64 	%rd12466, [%rd18016];
	ld.global.u64 	%rd12467, [%rd18018];
	ld.global.u64 	%rd12468, [%rd18019];
	ld.global.u64 	%rd12469, [%rd18020];
	// begin inline asm
	add.cc.u64 %rd12465, %rd12465, %rd17997;
	addc.cc.u64 %rd12466, %rd12466, %rd18002;
	addc.cc.u64 %rd12467, %rd12467, %rd18002;
	addc.cc.u64 %rd12468, %rd12468, %rd18002;
	addc.cc.u64 %rd12469, %rd12469, %rd18002;
	addc.u64 %rd6422, %rd6422, %rd18002;
	
	// end inline asm
	st.global.u64 	[%rd18012], %rd12465;
	st.global.u64 	[%rd18016], %rd12466;
	st.global.u64 	[%rd18018], %rd12467;
	st.global.u64 	[%rd18019], %rd12468;
	st.global.u64 	[%rd18020], %rd12469;
	st.global.u64 	[%rd18021], %rd6422;
	ld.global.u64 	%rd12483, [%rd18012];
	ld.global.u64 	%rd12484, [%rd18016];
	ld.global.u64 	%rd12485, [%rd18018];
	ld.global.u64 	%rd12486, [%rd18019];
	ld.global.u64 	%rd12487, [%rd18020];
	// begin inline asm
	add.cc.u64 %rd12483, %rd12483, %rd17997;
	addc.cc.u64 %rd12484, %rd12484, %rd18002;
	addc.cc.u64 %rd12485, %rd12485, %rd18002;
	addc.cc.u64 %rd12486, %rd12486, %rd18002;
	addc.cc.u64 %rd12487, %rd12487, %rd18002;
	addc.u64 %rd6422, %rd6422, %rd18002;
	
	// end inline asm
	st.global.u64 	[%rd18012], %rd12483;
	st.global.u64 	[%rd18016], %rd12484;
	st.global.u64 	[%rd18018], %rd12485;
	st.global.u64 	[%rd18019], %rd12486;
	st.global.u64 	[%rd18020], %rd12487;
	st.global.u64 	[%rd18021], %rd6422;
	ld.global.u64 	%rd12501, [%rd18012];
	ld.global.u64 	%rd12502, [%rd18016];
	ld.global.u64 	%rd12503, [%rd18018];
	ld.global.u64 	%rd12504, [%rd18019];
	ld.global.u64 	%rd12505, [%rd18020];
	// begin inline asm
	add.cc.u64 %rd12501, %rd12501, %rd17997;
	addc.cc.u64 %rd12502, %rd12502, %rd18002;
	addc.cc.u64 %rd12503, %rd12503, %rd18002;
	addc.cc.u64 %rd12504, %rd12504, %rd18002;
	addc.cc.u64 %rd12505, %rd12505, %rd18002;
	addc.u64 %rd6422, %rd6422, %rd18002;
	
	// end inline asm
	st.global.u64 	[%rd18012], %rd12501;
	st.global.u64 	[%rd18016], %rd12502;
	st.global.u64 	[%rd18018], %rd12503;
	st.global.u64 	[%rd18019], %rd12504;
	st.global.u64 	[%rd18020], %rd12505;
	st.global.u64 	[%rd18021], %rd6422;
	ld.global.u64 	%rd12519, [%rd18012];
	ld.global.u64 	%rd12520, [%rd18016];
	ld.global.u64 	%rd12521, [%rd18018];
	ld.global.u64 	%rd12522, [%rd18019];
	ld.global.u64 	%rd12523, [%rd18020];
	// begin inline asm
	add.cc.u64 %rd12519, %rd12519, %rd17997;
	addc.cc.u64 %rd12520, %rd12520, %rd18002;
	addc.cc.u64 %rd12521, %rd12521, %rd18002;
	addc.cc.u64 %rd12522, %rd12522, %rd18002;
	addc.cc.u64 %rd12523, %rd12523, %rd18002;
	addc.u64 %rd6422, %rd6422, %rd18002;
	
	// end inline asm
	st.global.u64 	[%rd18012], %rd12519;
	st.global.u64 	[%rd18016], %rd12520;
	st.global.u64 	[%rd18018], %rd12521;
	st.global.u64 	[%rd18019], %rd12522;
	st.global.u64 	[%rd18020], %rd12523;
	st.global.u64 	[%rd18021], %rd6422;
	ld.global.u64 	%rd12537, [%rd18012];
	ld.global.u64 	%rd12538, [%rd18016];
	ld.global.u64 	%rd12539, [%rd18018];
	ld.global.u64 	%rd12540, [%rd18019];
	ld.global.u64 	%rd12541, [%rd18020];
	// begin inline asm
	add.cc.u64 %rd12537, %rd12537, %rd17997;
	addc.cc.u64 %rd12538, %rd12538, %rd18002;
	addc.cc.u64 %rd12539, %rd12539, %rd18002;
	addc.cc.u64 %rd12540, %rd12540, %rd18002;
	addc.cc.u64 %rd12541, %rd12541, %rd18002;
	addc.u64 %rd6422, %rd6422, %rd18002;
	
	// end inline asm
	st.global.u64 	[%rd18012], %rd12537;
	st.global.u64 	[%rd18016], %rd12538;
	st.global.u64 	[%rd18018], %rd12539;
	st.global.u64 	[%rd18019], %rd12540;
	st.global.u64 	[%rd18020], %rd12541;
	st.global.u64 	[%rd18021], %rd6422;
	ld.global.u64 	%rd12555, [%rd18012];
	ld.global.u64 	%rd12556, [%rd18016];
	ld.global.u64 	%rd12557, [%rd18018];
	ld.global.u64 	%rd12558, [%rd18019];
	ld.global.u64 	%rd12559, [%rd18020];
	// begin inline asm
	add.cc.u64 %rd12555, %rd12555, %rd17997;
	addc.cc.u64 %rd12556, %rd12556, %rd18002;
	addc.cc.u64 %rd12557, %rd12557, %rd18002;
	addc.cc.u64 %rd12558, %rd12558, %rd18002;
	addc.cc.u64 %rd12559, %rd12559, %rd18002;
	addc.u64 %rd6422, %rd6422, %rd18002;
	
	// end inline asm
	st.global.u64 	[%rd18012], %rd12555;
	st.global.u64 	[%rd18016], %rd12556;
	st.global.u64 	[%rd18018], %rd12557;
	st.global.u64 	[%rd18019], %rd12558;
	st.global.u64 	[%rd18020], %rd12559;
	st.global.u64 	[%rd18021], %rd6422;
	ld.global.u64 	%rd12573, [%rd18012];
	ld.global.u64 	%rd12574, [%rd18016];
	ld.global.u64 	%rd12575, [%rd18018];
	ld.global.u64 	%rd12576, [%rd18019];
	ld.global.u64 	%rd12577, [%rd18020];
	// begin inline asm
	add.cc.u64 %rd12573, %rd12573, %rd17997;
	addc.cc.u64 %rd12574, %rd12574, %rd18002;
	addc.cc.u64 %rd12575, %rd12575, %rd18002;
	addc.cc.u64 %rd12576, %rd12576, %rd18002;
	addc.cc.u64 %rd12577, %rd12577, %rd18002;
	addc.u64 %rd6422, %rd6422, %rd18002;
	
	// end inline asm
	st.global.u64 	[%rd18012], %rd12573;
	st.global.u64 	[%rd18016], %rd12574;
	st.global.u64 	[%rd18018], %rd12575;
	st.global.u64 	[%rd18019], %rd12576;
	st.global.u64 	[%rd18020], %rd12577;
	st.global.u64 	[%rd18021], %rd6422;
	ld.global.u64 	%rd12591, [%rd18012];
	ld.global.u64 	%rd12592, [%rd18016];
	ld.global.u64 	%rd12593, [%rd18018];
	ld.global.u64 	%rd12594, [%rd18019];
	ld.global.u64 	%rd12595, [%rd18020];
	// begin inline asm
	add.cc.u64 %rd12591, %rd12591, %rd17997;
	addc.cc.u64 %rd12592, %rd12592, %rd18002;
	addc.cc.u64 %rd12593, %rd12593, %rd18002;
	addc.cc.u64 %rd12594, %rd12594, %rd18002;
	addc.cc.u64 %rd12595, %rd12595, %rd18002;
	addc.u64 %rd6422, %rd6422, %rd18002;
	
	// end inline asm
	st.global.u64 	[%rd18012], %rd12591;
	st.global.u64 	[%rd18016], %rd12592;
	st.global.u64 	[%rd18018], %rd12593;
	st.global.u64 	[%rd18019], %rd12594;
	st.global.u64 	[%rd18020], %rd12595;
	st.global.u64 	[%rd18021], %rd6422;
	ld.global.u64 	%rd12609, [%rd18012];
	ld.global.u64 	%rd12610, [%rd18016];
	ld.global.u64 	%rd12611, [%rd18018];
	ld.global.u64 	%rd12612, [%rd18019];
	ld.global.u64 	%rd12613, [%rd18020];
	// begin inline asm
	add.cc.u64 %rd12609, %rd12609, %rd17997;
	addc.cc.u64 %rd12610, %rd12610, %rd18002;
	addc.cc.u64 %rd12611, %rd12611, %rd18002;
	addc.cc.u64 %rd12612, %rd12612, %rd18002;
	addc.cc.u64 %rd12613, %rd12613, %rd18002;
	addc.u64 %rd6422, %rd6422, %rd18002;
	
	// end inline asm
	st.global.u64 	[%rd18012], %rd12609;
	st.global.u64 	[%rd18016], %rd12610;
	st.global.u64 	[%rd18018], %rd12611;
	st.global.u64 	[%rd18019], %rd12612;
	st.global.u64 	[%rd18020], %rd12613;
	st.global.u64 	[%rd18021], %rd6422;
	ld.global.u64 	%rd12627, [%rd18012];
	ld.global.u64 	%rd12628, [%rd18016];
	ld.global.u64 	%rd12629, [%rd18018];
	ld.global.u64 	%rd12630, [%rd18019];
	ld.global.u64 	%rd12631, [%rd18020];
	// begin inline asm
	add.cc.u64 %rd12627, %rd12627, %rd17997;
	addc.cc.u64 %rd12628, %rd12628, %rd18002;
	addc.cc.u64 %rd12629, %rd12629, %rd18002;
	addc.cc.u64 %rd12630, %rd12630, %rd18002;
	addc.cc.u64 %rd12631, %rd12631, %rd18002;
	addc.u64 %rd6422, %rd6422, %rd18002;
	
	// end inline asm
	st.global.u64 	[%rd18012], %rd12627;
	st.global.u64 	[%rd18016], %rd12628;
	st.global.u64 	[%rd18018], %rd12629;
	st.global.u64 	[%rd18019], %rd12630;
	st.global.u64 	[%rd18020], %rd12631;
	st.global.u64 	[%rd18021], %rd6422;
	ld.global.u64 	%rd12645, [%rd18012];
	ld.global.u64 	%rd12646, [%rd18016];
	ld.global.u64 	%rd12647, [%rd18018];
	ld.global.u64 	%rd12648, [%rd18019];
	ld.global.u64 	%rd12649, [%rd18020];
	// begin inline asm
	add.cc.u64 %rd12645, %rd12645, %rd17997;
	addc.cc.u64 %rd12646, %rd12646, %rd18002;
	addc.cc.u64 %rd12647, %rd12647, %rd18002;
	addc.cc.u64 %rd12648, %rd12648, %rd18002;
	addc.cc.u64 %rd12649, %rd12649, %rd18002;
	addc.u64 %rd6422, %rd6422, %rd18002;
	
	// end inline asm
	st.global.u64 	[%rd18012], %rd12645;
	st.global.u64 	[%rd18016], %rd12646;
	st.global.u64 	[%rd18018], %rd12647;
	st.global.u64 	[%rd18019], %rd12648;
	st.global.u64 	[%rd18020], %rd12649;
	st.global.u64 	[%rd18021], %rd6422;
	ld.global.u64 	%rd12663, [%rd18012];
	ld.global.u64 	%rd12664, [%rd18016];
	ld.global.u64 	%rd12665, [%rd18018];
	ld.global.u64 	%rd12666, [%rd18019];
	ld.global.u64 	%rd12667, [%rd18020];
	// begin inline asm
	add.cc.u64 %rd12663, %rd12663, %rd17997;
	addc.cc.u64 %rd12664, %rd12664, %rd18002;
	addc.cc.u64 %rd12665, %rd12665, %rd18002;
	addc.cc.u64 %rd12666, %rd12666, %rd18002;
	addc.cc.u64 %rd12667, %rd12667, %rd18002;
	addc.u64 %rd6422, %rd6422, %rd18002;
	
	// end inline asm
	st.global.u64 	[%rd18012], %rd12663;
	st.global.u64 	[%rd18016], %rd12664;
	st.global.u64 	[%rd18018], %rd12665;
	st.global.u64 	[%rd18019], %rd12666;
	st.global.u64 	[%rd18020], %rd12667;
	st.global.u64 	[%rd18021], %rd6422;
	ld.global.u64 	%rd12681, [%rd18012];
	ld.global.u64 	%rd12682, [%rd18016];
	ld.global.u64 	%rd12683, [%rd18018];
	ld.global.u64 	%rd12684, [%rd18019];
	ld.global.u64 	%rd12685, [%rd18020];
	// begin inline asm
	add.cc.u64 %rd12681, %rd12681, %rd17997;
	addc.cc.u64 %rd12682, %rd12682, %rd18002;
	addc.cc.u64 %rd12683, %rd12683, %rd18002;
	addc.cc.u64 %rd12684, %rd12684, %rd18002;
	addc.cc.u64 %rd12685, %rd12685, %rd18002;
	addc.u64 %rd6422, %rd6422, %rd18002;
	
	// end inline asm
	st.global.u64 	[%rd18012], %rd12681;
	st.global.u64 	[%rd18016], %rd12682;
	st.global.u64 	[%rd18018], %rd12683;
	st.global.u64 	[%rd18019], %rd12684;
	st.global.u64 	[%rd18020], %rd12685;
	st.global.u64 	[%rd18021], %rd6422;
	ld.global.u64 	%rd12699, [%rd18012];
	ld.global.u64 	%rd12700, [%rd18016];
	ld.global.u64 	%rd12701, [%rd18018];
	ld.global.u64 	%rd12702, [%rd18019];
	ld.global.u64 	%rd12703, [%rd18020];
	// begin inline asm
	add.cc.u64 %rd12699, %rd12699, %rd17997;
	addc.cc.u64 %rd12700, %rd12700, %rd18002;
	addc.cc.u64 %rd12701, %rd12701, %rd18002;
	addc.cc.u64 %rd12702, %rd12702, %rd18002;
	addc.cc.u64 %rd12703, %rd12703, %rd18002;
	addc.u64 %rd6422, %rd6422, %rd18002;
	
	// end inline asm
	st.global.u64 	[%rd18012], %rd12699;
	st.global.u64 	[%rd18016], %rd12700;
	st.global.u64 	[%rd18018], %rd12701;
	st.global.u64 	[%rd18019], %rd12702;
	st.global.u64 	[%rd18020], %rd12703;
	st.global.u64 	[%rd18021], %rd6422;
	ld.global.u64 	%rd12717, [%rd18012];
	ld.global.u64 	%rd12718, [%rd18016];
	ld.global.u64 	%rd12719, [%rd18018];
	ld.global.u64 	%rd12720, [%rd18019];
	ld.global.u64 	%rd12721, [%rd18020];
	// begin inline asm
	add.cc.u64 %rd12717, %rd12717, %rd17997;
	addc.cc.u64 %rd12718, %rd12718, %rd18002;
	addc.cc.u64 %rd12719, %rd12719, %rd18002;
	addc.cc.u64 %rd12720, %rd12720, %rd18002;
	addc.cc.u64 %rd12721, %rd12721, %rd18002;
	addc.u64 %rd6422, %rd6422, %rd18002;
	
	// end inline asm
	st.global.u64 	[%rd18012], %rd12717;
	st.global.u64 	[%rd18016], %rd12718;
	st.global.u64 	[%rd18018], %rd12719;
	st.global.u64 	[%rd18019], %rd12720;
	st.global.u64 	[%rd18020], %rd12721;
	st.global.u64 	[%rd18021], %rd6422;
	ld.global.u64 	%rd12735, [%rd18012];
	ld.global.u64 	%rd12736, [%rd18016];
	ld.global.u64 	%rd12737, [%rd18018];
	ld.global.u64 	%rd12738, [%rd18019];
	ld.global.u64 	%rd12739, [%rd18020];
	// begin inline asm
	add.cc.u64 %rd12735, %rd12735, %rd17997;
	addc.cc.u64 %rd12736, %rd12736, %rd18002;
	addc.cc.u64 %rd12737, %rd12737, %rd18002;
	addc.cc.u64 %rd12738, %rd12738, %rd18002;
	addc.cc.u64 %rd12739, %rd12739, %rd18002;
	addc.u64 %rd6422, %rd6422, %rd18002;
	
	// end inline asm
	st.global.u64 	[%rd18012], %rd12735;
	st.global.u64 	[%rd18016], %rd12736;
	st.global.u64 	[%rd18018], %rd12737;
	st.global.u64 	[%rd18019], %rd12738;
	st.global.u64 	[%rd18020], %rd12739;
	st.global.u64 	[%rd18021], %rd6422;
	ld.global.u64 	%rd12753, [%rd18012];
	ld.global.u64 	%rd12754, [%rd18016];
	ld.global.u64 	%rd12755, [%rd18018];
	ld.global.u64 	%rd12756, [%rd18019];
	ld.global.u64 	%rd12757, [%rd18020];
	// begin inline asm
	add.cc.u64 %rd12753, %rd12753, %rd17997;
	addc.cc.u64 %rd12754, %rd12754, %rd18002;
	addc.cc.u64 %rd12755, %rd12755, %rd18002;
	addc.cc.u64 %rd12756, %rd12756, %rd18002;
	addc.cc.u64 %rd12757, %rd12757, %rd18002;
	addc.u64 %rd6422, %rd6422, %rd18002;
	
	// end inline asm
	st.global.u64 	[%rd18012], %rd12753;
	st.global.u64 	[%rd18016], %rd12754;
	st.global.u64 	[%rd18018], %rd12755;
	st.global.u64 	[%rd18019], %rd12756;
	st.global.u64 	[%rd18020], %rd12757;
	st.global.u64 	[%rd18021], %rd6422;
	ld.global.u64 	%rd12771, [%rd18012];
	ld.global.u64 	%rd12772, [%rd18016];
	ld.global.u64 	%rd12773, [%rd18018];
	ld.global.u64 	%rd12774, [%rd18019];
	ld.global.u64 	%rd12775, [%rd18020];
	// begin inline asm
	add.cc.u64 %rd12771, %rd12771, %rd17997;
	addc.cc.u64 %rd12772, %rd12772, %rd18002;
	addc.cc.u64 %rd12773, %rd12773, %rd18002;
	addc.cc.u64 %rd12774, %rd12774, %rd18002;
	addc.cc.u64 %rd12775, %rd12775, %rd18002;
	addc.u64 %rd6422, %rd6422, %rd18002;
	
	// end inline asm
	st.global.u64 	[%rd18012], %rd12771;
	st.global.u64 	[%rd18016], %rd12772;
	st.global.u64 	[%rd18018], %rd12773;
	st.global.u64 	[%rd18019], %rd12774;
	st.global.u64 	[%rd18020], %rd12775;
	st.global.u64 	[%rd18021], %rd6422;
	ld.global.u64 	%rd12789, [%rd18012];
	ld.global.u64 	%rd12790, [%rd18016];
	ld.global.u64 	%rd12791, [%rd18018];
	ld.global.u64 	%rd12792, [%rd18019];
	ld.global.u64 	%rd12793, [%rd18020];
	mov.u64 	%rd12812, %rd6422;
	// begin inline asm
	add.cc.u64 %rd12789, %rd12789, %rd17997;
	addc.cc.u64 %rd12790, %rd12790, %rd18002;
	addc.cc.u64 %rd12791, %rd12791, %rd18002;
	addc.cc.u64 %rd12792, %rd12792, %rd18002;
	addc.cc.u64 %rd12793, %rd12793, %rd18002;
	addc.u64 %rd12812, %rd12812, %rd18002;
	
	// end inline asm
	st.global.u64 	[%rd18012], %rd12789;
	st.global.u64 	[%rd18016], %rd12790;
	st.global.u64 	[%rd18018], %rd12791;
	st.global.u64 	[%rd18019], %rd12792;
	st.global.u64 	[%rd18020], %rd12793;
	st.global.u64 	[%rd18021], %rd12812;
	ld.global.u64 	%rd12807, [%rd18012];
	ld.global.u64 	%rd12808, [%rd18016];
	ld.global.u64 	%rd12809, [%rd18018];
	ld.global.u64 	%rd12810, [%rd18019];
	ld.global.u64 	%rd12811, [%rd18020];
	// begin inline asm
	add.cc.u64 %rd12807, %rd12807, %rd17997;
	addc.cc.u64 %rd12808, %rd12808, %rd18002;
	addc.cc.u64 %rd12809, %rd12809, %rd18002;
	addc.cc.u64 %rd12810, %rd12810, %rd18002;
	addc.cc.u64 %rd12811, %rd12811, %rd18002;
	addc.u64 %rd12812, %rd12812, %rd18002;
	
	// end inline asm
	st.global.u64 	[%rd18012], %rd12807;
	st.global.u64 	[%rd18016], %rd12808;
	st.global.u64 	[%rd18018], %rd12809;
	st.global.u64 	[%rd18019], %rd12810;
	st.global.u64 	[%rd18020], %rd12811;
	st.global.u64 	[%rd18021], %rd12812;
	ld.global.u64 	%rd12825, [%rd18012];
	ld.global.u64 	%rd12826, [%rd18016];
	ld.global.u64 	%rd12827, [%rd18018];
	ld.global.u64 	%rd12828, [%rd18019];
	ld.global.u64 	%rd12829, [%rd18020];
	// begin inline asm
	add.cc.u64 %rd12825, %rd12825, %rd17997;
	addc.cc.u64 %rd12826, %rd12826, %rd18002;
	addc.cc.u64 %rd12827, %rd12827, %rd18002;
	addc.cc.u64 %rd12828, %rd12828, %rd18002;
	addc.cc.u64 %rd12829, %rd12829, %rd18002;
	addc.u64 %rd12812, %rd12812, %rd18002;
	
	// end inline asm
	st.global.u64 	[%rd18012], %rd12825;
	st.global.u64 	[%rd18016], %rd12826;
	st.global.u64 	[%rd18018], %rd12827;
	st.global.u64 	[%rd18019], %rd12828;
	st.global.u64 	[%rd18020], %rd12829;
	st.global.u64 	[%rd18021], %rd12812;
	ld.global.u64 	%rd12843, [%rd18012];
	ld.global.u64 	%rd12844, [%rd18016];
	ld.global.u64 	%rd12845, [%rd18018];
	ld.global.u64 	%rd12846, [%rd18019];
	ld.global.u64 	%rd12847, [%rd18020];
	// begin inline asm
	add.cc.u64 %rd12843, %rd12843, %rd17997;
	addc.cc.u64 %rd12844, %rd12844, %rd18002;
	addc.cc.u64 %rd12845, %rd12845, %rd18002;
	addc.cc.u64 %rd12846, %rd12846, %rd18002;
	addc.cc.u64 %rd12847, %rd12847, %rd18002;
	addc.u64 %rd12812, %rd12812, %rd18002;
	
	// end inline asm
	st.global.u64 	[%rd18012], %rd12843;
	st.global.u64 	[%rd18016], %rd12844;
	st.global.u64 	[%rd18018], %rd12845;
	st.global.u64 	[%rd18019], %rd12846;
	st.global.u64 	[%rd18020], %rd12847;
	st.global.u64 	[%rd18021], %rd12812;
	ld.global.u64 	%rd12861, [%rd18012];
	ld.global.u64 	%rd12862, [%rd18016];
	ld.global.u64 	%rd12863, [%rd18018];
	ld.global.u64 	%rd12864, [%rd18019];
	ld.global.u64 	%rd12865, [%rd18020];
	// begin inline asm
	add.cc.u64 %rd12861, %rd12861, %rd17997;
	addc.cc.u64 %rd12862, %rd12862, %rd18002;
	addc.cc.u64 %rd12863, %rd12863, %rd18002;
	addc.cc.u64 %rd12864, %rd12864, %rd18002;
	addc.cc.u64 %rd12865, %rd12865, %rd18002;
	addc.u64 %rd12812, %rd12812, %rd18002;
	
	// end inline asm
	st.global.u64 	[%rd18012], %rd12861;
	st.global.u64 	[%rd18016], %rd12862;
	st.global.u64 	[%rd18018], %rd12863;
	st.global.u64 	[%rd18019], %rd12864;
	st.global.u64 	[%rd18020], %rd12865;
	st.global.u64 	[%rd18021], %rd12812;
	ld.global.u64 	%rd12879, [%rd18012];
	ld.global.u64 	%rd12880, [%rd18016];
	ld.global.u64 	%rd12881, [%rd18018];
	ld.global.u64 	%rd12882, [%rd18019];
	ld.global.u64 	%rd12883, [%rd18020];
	// begin inline asm
	add.cc.u64 %rd12879, %rd12879, %rd17997;
	addc.cc.u64 %rd12880, %rd12880, %rd18002;
	addc.cc.u64 %rd12881, %rd12881, %rd18002;
	addc.cc.u64 %rd12882, %rd12882, %rd18002;
	addc.cc.u64 %rd12883, %rd12883, %rd18002;
	addc.u64 %rd12812, %rd12812, %rd18002;
	
	// end inline asm
	st.global.u64 	[%rd18012], %rd12879;
	st.global.u64 	[%rd18016], %rd12880;
	st.global.u64 	[%rd18018], %rd12881;
	st.global.u64 	[%rd18019], %rd12882;
	st.global.u64 	[%rd18020], %rd12883;
	st.global.u64 	[%rd18021], %rd12812;
	ld.global.u64 	%rd12897, [%rd18012];
	ld.global.u64 	%rd12898, [%rd18016];
	ld.global.u64 	%rd12899, [%rd18018];
	ld.global.u64 	%rd12900, [%rd18019];
	ld.global.u64 	%rd12901, [%rd18020];
	// begin inline asm
	add.cc.u64 %rd12897, %rd12897, %rd17997;
	addc.cc.u64 %rd12898, %rd12898, %rd18002;
	addc.cc.u64 %rd12899, %rd12899, %rd18002;
	addc.cc.u64 %rd12900, %rd12900, %rd18002;
	addc.cc.u64 %rd12901, %rd12901, %rd18002;
	addc.u64 %rd12812, %rd12812, %rd18002;
	
	// end inline asm
	st.global.u64 	[%rd18012], %rd12897;
	st.global.u64 	[%rd18016], %rd12898;
	st.global.u64 	[%rd18018], %rd12899;
	st.global.u64 	[%rd18019], %rd12900;
	st.global.u64 	[%rd18020], %rd12901;
	st.global.u64 	[%rd18021], %rd12812;
	ld.global.u64 	%rd12915, [%rd18012];
	ld.global.u64 	%rd12916, [%rd18016];
	ld.global.u64 	%rd12917, [%rd18018];
	ld.global.u64 	%rd12918, [%rd18019];
	ld.global.u64 	%rd12919, [%rd18020];
	// begin inline asm
	add.cc.u64 %rd12915, %rd12915, %rd17997;
	addc.cc.u64 %rd12916, %rd12916, %rd18002;
	addc.cc.u64 %rd12917, %rd12917, %rd18002;
	addc.cc.u64 %rd12918, %rd12918, %rd18002;
	addc.cc.u64 %rd12919, %rd12919, %rd18002;
	addc.u64 %rd12812, %rd12812, %rd18002;
	
	// end inline asm
	st.global.u64 	[%rd18012], %rd12915;
	st.global.u64 	[%rd18016], %rd12916;
	st.global.u64 	[%rd18018], %rd12917;
	st.global.u64 	[%rd18019], %rd12918;
	st.global.u64 	[%rd18020], %rd12919;
	st.global.u64 	[%rd18021], %rd12812;
	ld.global.u64 	%rd12933, [%rd18012];
	ld.global.u64 	%rd12934, [%rd18016];
	ld.global.u64 	%rd12935, [%rd18018];
	ld.global.u64 	%rd12936, [%rd18019];
	ld.global.u64 	%rd12937, [%rd18020];
	// begin inline asm
	add.cc.u64 %rd12933, %rd12933, %rd17997;
	addc.cc.u64 %rd12934, %rd12934, %rd18002;
	addc.cc.u64 %rd12935, %rd12935, %rd18002;
	addc.cc.u64 %rd12936, %rd12936, %rd18002;
	addc.cc.u64 %rd12937, %rd12937, %rd18002;
	addc.u64 %rd12812, %rd12812, %rd18002;
	
	// end inline asm
	st.global.u64 	[%rd18012], %rd12933;
	st.global.u64 	[%rd18016], %rd12934;
	st.global.u64 	[%rd18018], %rd12935;
	st.global.u64 	[%rd18019], %rd12936;
	st.global.u64 	[%rd18020], %rd12937;
	st.global.u64 	[%rd18021], %rd12812;
	ld.global.u64 	%rd12951, [%rd18012];
	ld.global.u64 	%rd12952, [%rd18016];
	ld.global.u64 	%rd12953, [%rd18018];
	ld.global.u64 	%rd12954, [%rd18019];
	ld.global.u64 	%rd12955, [%rd18020];
	// begin inline asm
	add.cc.u64 %rd12951, %rd12951, %rd17997;
	addc.cc.u64 %rd12952, %rd12952, %rd18002;
	addc.cc.u64 %rd12953, %rd12953, %rd18002;
	addc.cc.u64 %rd12954, %rd12954, %rd18002;
	addc.cc.u64 %rd12955, %rd12955, %rd18002;
	addc.u64 %rd12812, %rd12812, %rd18002;
	
	// end inline asm
	st.global.u64 	[%rd18012], %rd12951;
	st.global.u64 	[%rd18016], %rd12952;
	st.global.u64 	[%rd18018], %rd12953;
	st.global.u64 	[%rd18019], %rd12954;
	st.global.u64 	[%rd18020], %rd12955;
	st.global.u64 	[%rd18021], %rd12812;
	ld.global.u64 	%rd12969, [%rd18012];
	ld.global.u64 	%rd12970, [%rd18016];
	ld.global.u64 	%rd12971, [%rd18018];
	ld.global.u64 	%rd12972, [%rd18019];
	ld.global.u64 	%rd12973, [%rd18020];
	// begin inline asm
	add.cc.u64 %rd12969, %rd12969, %rd17997;
	addc.cc.u64 %rd12970, %rd12970, %rd18002;
	addc.cc.u64 %rd12971, %rd12971, %rd18002;
	addc.cc.u64 %rd12972, %rd12972, %rd18002;
	addc.cc.u64 %rd12973, %rd12973, %rd18002;
	addc.u64 %rd12812, %rd12812, %rd18002;
	
	// end inline asm
	st.global.u64 	[%rd18012], %rd12969;
	st.global.u64 	[%rd18016], %rd12970;
	st.global.u64 	[%rd18018], %rd12971;
	st.global.u64 	[%rd18019], %rd12972;
	st.global.u64 	[%rd18020], %rd12973;
	st.global.u64 	[%rd18021], %rd12812;
	ld.global.u64 	%rd12987, [%rd18012];
	ld.global.u64 	%rd12988, [%rd18016];
	ld.global.u64 	%rd12989, [%rd18018];
	ld.global.u64 	%rd12990, [%rd18019];
	ld.global.u64 	%rd12991, [%rd18020];
	// begin inline asm
	add.cc.u64 %rd12987, %rd12987, %rd17997;
	addc.cc.u64 %rd12988, %rd12988, %rd18002;
	addc.cc.u64 %rd12989, %rd12989, %rd18002;
	addc.cc.u64 %rd12990, %rd12990, %rd18002;
	addc.cc.u64 %rd12991, %rd12991, %rd18002;
	addc.u64 %rd12812, %rd12812, %rd18002;
	
	// end inline asm
	st.global.u64 	[%rd18012], %rd12987;
	st.global.u64 	[%rd18016], %rd12988;
	st.global.u64 	[%rd18018], %rd12989;
	st.global.u64 	[%rd18019], %rd12990;
	st.global.u64 	[%rd18020], %rd12991;
	st.global.u64 	[%rd18021], %rd12812;
	ld.global.u64 	%rd13005, [%rd18012];
	ld.global.u64 	%rd13006, [%rd18016];
	ld.global.u64 	%rd13007, [%rd18018];
	ld.global.u64 	%rd13008, [%rd18019];
	ld.global.u64 	%rd13009, [%rd18020];
	// begin inline asm
	add.cc.u64 %rd13005, %rd13005, %rd17997;
	addc.cc.u64 %rd13006, %rd13006, %rd18002;
	addc.cc.u64 %rd13007, %rd13007, %rd18002;
	addc.cc.u64 %rd13008, %rd13008, %rd18002;
	addc.cc.u64 %rd13009, %rd13009, %rd18002;
	addc.u64 %rd12812, %rd12812, %rd18002;
	
	// end inline asm
	st.global.u64 	[%rd18012], %rd13005;
	st.global.u64 	[%rd18016], %rd13006;
	st.global.u64 	[%rd18018], %rd13007;
	st.global.u64 	[%rd18019], %rd13008;
	st.global.u64 	[%rd18020], %rd13009;
	st.global.u64 	[%rd18021], %rd12812;
	ld.global.u64 	%rd13023, [%rd18012];
	ld.global.u64 	%rd13024, [%rd18016];
	ld.global.u64 	%rd13025, [%rd18018];
	ld.global.u64 	%rd13026, [%rd18019];
	ld.global.u64 	%rd13027, [%rd18020];
	// begin inline asm
	add.cc.u64 %rd13023, %rd13023, %rd17997;
	addc.cc.u64 %rd13024, %rd13024, %rd18002;
	addc.cc.u64 %rd13025, %rd13025, %rd18002;
	addc.cc.u64 %rd13026, %rd13026, %rd18002;
	addc.cc.u64 %rd13027, %rd13027, %rd18002;
	addc.u64 %rd12812, %rd12812, %rd18002;
	
	// end inline asm
	st.global.u64 	[%rd18012], %rd13023;
	st.global.u64 	[%rd18016], %rd13024;
	st.global.u64 	[%rd18018], %rd13025;
	st.global.u64 	[%rd18019], %rd13026;
	st.global.u64 	[%rd18020], %rd13027;
	st.global.u64 	[%rd18021], %rd12812;
	ld.global.u64 	%rd13041, [%rd18012];
	ld.global.u64 	%rd13042, [%rd18016];
	ld.global.u64 	%rd13043, [%rd18018];
	ld.global.u64 	%rd13044, [%rd18019];
	ld.global.u64 	%rd13045, [%rd18020];
	// begin inline asm
	add.cc.u64 %rd13041, %rd13041, %rd17997;
	addc.cc.u64 %rd13042, %rd13042, %rd18002;
	addc.cc.u64 %rd13043, %rd13043, %rd18002;
	addc.cc.u64 %rd13044, %rd13044, %rd18002;
	addc.cc.u64 %rd13045, %rd13045, %rd18002;
	addc.u64 %rd12812, %rd12812, %rd18002;
	
	// end inline asm
	st.global.u64 	[%rd18012], %rd13041;
	st.global.u64 	[%rd18016], %rd13042;
	st.global.u64 	[%rd18018], %rd13043;
	st.global.u64 	[%rd18019], %rd13044;
	st.global.u64 	[%rd18020], %rd13045;
	st.global.u64 	[%rd18021], %rd12812;
	ld.global.u64 	%rd13059, [%rd18012];
	ld.global.u64 	%rd13060, [%rd18016];
	ld.global.u64 	%rd13061, [%rd18018];
	ld.global.u64 	%rd13062, [%rd18019];
	ld.global.u64 	%rd13063, [%rd18020];
	// begin inline asm
	add.cc.u64 %rd13059, %rd13059, %rd17997;
	addc.cc.u64 %rd13060, %rd13060, %rd18002;
	addc.cc.u64 %rd13061, %rd13061, %rd18002;
	addc.cc.u64 %rd13062, %rd13062, %rd18002;
	addc.cc.u64 %rd13063, %rd13063, %rd18002;
	addc.u64 %rd12812, %rd12812, %rd18002;
	
	// end inline asm
	st.global.u64 	[%rd18012], %rd13059;
	st.global.u64 	[%rd18016], %rd13060;
	st.global.u64 	[%rd18018], %rd13061;
	st.global.u64 	[%rd18019], %rd13062;
	st.global.u64 	[%rd18020], %rd13063;
	st.global.u64 	[%rd18021], %rd12812;
	ld.global.u64 	%rd13077, [%rd18012];
	ld.global.u64 	%rd13078, [%rd18016];
	ld.global.u64 	%rd13079, [%rd18018];
	ld.global.u64 	%rd13080, [%rd18019];
	ld.global.u64 	%rd13081, [%rd18020];
	// begin inline asm
	add.cc.u64 %rd13077, %rd13077, %rd17997;
	addc.cc.u64 %rd13078, %rd13078, %rd18002;
	addc.cc.u64 %rd13079, %rd13079, %rd18002;
	addc.cc.u64 %rd13080, %rd13080, %rd18002;
	addc.cc.u64 %rd13081, %rd13081, %rd18002;
	addc.u64 %rd12812, %rd12812, %rd18002;
	
	// end inline asm
	st.global.u64 	[%rd18012], %rd13077;
	st.global.u64 	[%rd18016], %rd13078;
	st.global.u64 	[%rd18018], %rd13079;
	st.global.u64 	[%rd18019], %rd13080;
	st.global.u64 	[%rd18020], %rd13081;
	st.global.u64 	[%rd18021], %rd12812;
	ld.global.u64 	%rd13095, [%rd18012];
	ld.global.u64 	%rd13096, [%rd18016];
	ld.global.u64 	%rd13097, [%rd18018];
	ld.global.u64 	%rd13098, [%rd18019];
	ld.global.u64 	%rd13099, [%rd18020];
	// begin inline asm
	add.cc.u64 %rd13095, %rd13095, %rd17997;
	addc.cc.u64 %rd13096, %rd13096, %rd18002;
	addc.cc.u64 %rd13097, %rd13097, %rd18002;
	addc.cc.u64 %rd13098, %rd13098, %rd18002;
	addc.cc.u64 %rd13099, %rd13099, %rd18002;
	addc.u64 %rd12812, %rd12812, %rd18002;
	
	// end inline asm
	st.global.u64 	[%rd18012], %rd13095;
	st.global.u64 	[%rd18016], %rd13096;
	st.global.u64 	[%rd18018], %rd13097;
	st.global.u64 	[%rd18019], %rd13098;
	st.global.u64 	[%rd18020], %rd13099;
	st.global.u64 	[%rd18021], %rd12812;
	ld.global.u64 	%rd13113, [%rd18012];
	ld.global.u64 	%rd13114, [%rd18016];
	ld.global.u64 	%rd13115, [%rd18018];
	ld.global.u64 	%rd13116, [%rd18019];
	ld.global.u64 	%rd13117, [%rd18020];
	// begin inline asm
	add.cc.u64 %rd13113, %rd13113, %rd17997;
	addc.cc.u64 %rd13114, %rd13114, %rd18002;
	addc.cc.u64 %rd13115, %rd13115, %rd18002;
	addc.cc.u64 %rd13116, %rd13116, %rd18002;
	addc.cc.u64 %rd13117, %rd13117, %rd18002;
	addc.u64 %rd12812, %rd12812, %rd18002;
	
	// end inline asm
	st.global.u64 	[%rd18012], %rd13113;
	st.global.u64 	[%rd18016], %rd13114;
	st.global.u64 	[%rd18018], %rd13115;
	st.global.u64 	[%rd18019], %rd13116;
	st.global.u64 	[%rd18020], %rd13117;
	st.global.u64 	[%rd18021], %rd12812;
	ld.global.u64 	%rd13131, [%rd18012];
	ld.global.u64 	%rd13132, [%rd18016];
	ld.global.u64 	%rd13133, [%rd18018];
	ld.global.u64 	%rd13134, [%rd18019];
	ld.global.u64 	%rd13135, [%rd18020];
	// begin inline asm
	add.cc.u64 %rd13131, %rd13131, %rd17997;
	addc.cc.u64 %rd13132, %rd13132, %rd18002;
	addc.cc.u64 %rd13133, %rd13133, %rd18002;
	addc.cc.u64 %rd13134, %rd13134, %rd18002;
	addc.cc.u64 %rd13135, %rd13135, %rd18002;
	addc.u64 %rd12812, %rd12812, %rd18002;
	
	// end inline asm
	st.global.u64 	[%rd18012], %rd13131;
	st.global.u64 	[%rd18016], %rd13132;
	st.global.u64 	[%rd18018], %rd13133;
	st.global.u64 	[%rd18019], %rd13134;
	st.global.u64 	[%rd18020], %rd13135;
	st.global.u64 	[%rd18021], %rd12812;
	ld.global.u64 	%rd13149, [%rd18012];
	ld.global.u64 	%rd13150, [%rd18016];
	ld.global.u64 	%rd13151, [%rd18018];
	ld.global.u64 	%rd13152, [%rd18019];
	ld.global.u64 	%rd13153, [%rd18020];
	// begin inline asm
	add.cc.u64 %rd13149, %rd13149, %rd17997;
	addc.cc.u64 %rd13150, %rd13150, %rd18002;
	addc.cc.u64 %rd13151, %rd13151, %rd18002;
	addc.cc.u64 %rd13152, %rd13152, %rd18002;
	addc.cc.u64 %rd13153, %rd13153, %rd18002;
	addc.u64 %rd12812, %rd12812, %rd18002;
	
	// end inline asm
	st.global.u64 	[%rd18012], %rd13149;
	st.global.u64 	[%rd18016], %rd13150;
	st.global.u64 	[%rd18018], %rd13151;
	st.global.u64 	[%rd18019], %rd13152;
	st.global.u64 	[%rd18020], %rd13153;
	st.global.u64 	[%rd18021], %rd12812;
	ld.global.u64 	%rd13167, [%rd18012];
	ld.global.u64 	%rd13168, [%rd18016];
	ld.global.u64 	%rd13169, [%rd18018];
	ld.global.u64 	%rd13170, [%rd18019];
	ld.global.u64 	%rd13171, [%rd18020];
	// begin inline asm
	add.cc.u64 %rd13167, %rd13167, %rd17997;
	addc.cc.u64 %rd13168, %rd13168, %rd18002;
	addc.cc.u64 %rd13169, %rd13169, %rd18002;
	addc.cc.u64 %rd13170, %rd13170, %rd18002;
	addc.cc.u64 %rd13171, %rd13171, %rd18002;
	addc.u64 %rd12812, %rd12812, %rd18002;
	
	// end inline asm
	st.global.u64 	[%rd18012], %rd13167;
	st.global.u64 	[%rd18016], %rd13168;
	st.global.u64 	[%rd18018], %rd13169;
	st.global.u64 	[%rd18019], %rd13170;
	st.global.u64 	[%rd18020], %rd13171;
	st.global.u64 	[%rd18021], %rd12812;
	ld.global.u64 	%rd13185, [%rd18012];
	ld.global.u64 	%rd13186, [%rd18016];
	ld.global.u64 	%rd13187, [%rd18018];
	ld.global.u64 	%rd13188, [%rd18019];
	ld.global.u64 	%rd13189, [%rd18020];
	// begin inline asm
	add.cc.u64 %rd13185, %rd13185, %rd17997;
	addc.cc.u64 %rd13186, %rd13186, %rd18002;
	addc.cc.u64 %rd13187, %rd13187, %rd18002;
	addc.cc.u64 %rd13188, %rd13188, %rd18002;
	addc.cc.u64 %rd13189, %rd13189, %rd18002;
	addc.u64 %rd12812, %rd12812, %rd18002;
	
	// end inline asm
	st.global.u64 	[%rd18012], %rd13185;
	st.global.u64 	[%rd18016], %rd13186;
	st.global.u64 	[%rd18018], %rd13187;
	st.global.u64 	[%rd18019], %rd13188;
	st.global.u64 	[%rd18020], %rd13189;
	st.global.u64 	[%rd18021], %rd12812;
	ld.global.u64 	%rd13203, [%rd18012];
	ld.global.u64 	%rd13204, [%rd18016];
	ld.global.u64 	%rd13205, [%rd18018];
	ld.global.u64 	%rd13206, [%rd18019];
	ld.global.u64 	%rd13207, [%rd18020];
	// begin inline asm
	add.cc.u64 %rd13203, %rd13203, %rd17997;
	addc.cc.u64 %rd13204, %rd13204, %rd18002;
	addc.cc.u64 %rd13205, %rd13205, %rd18002;
	addc.cc.u64 %rd13206, %rd13206, %rd18002;
	addc.cc.u64 %rd13207, %rd13207, %rd18002;
	addc.u64 %rd12812, %rd12812, %rd18002;
	
	// end inline asm
	st.global.u64 	[%rd18012], %rd13203;
	st.global.u64 	[%rd18016], %rd13204;
	st.global.u64 	[%rd18018], %rd13205;
	st.global.u64 	[%rd18019], %rd13206;
	st.global.u64 	[%rd18020], %rd13207;
	st.global.u64 	[%rd18021], %rd12812;
	ld.global.u64 	%rd13221, [%rd18012];
	ld.global.u64 	%rd13222, [%rd18016];
	ld.global.u64 	%rd13223, [%rd18018];
	ld.global.u64 	%rd13224, [%rd18019];
	ld.global.u64 	%rd13225, [%rd18020];
	// begin inline asm
	add.cc.u64 %rd13221, %rd13221, %rd17997;
	addc.cc.u64 %rd13222, %rd13222, %rd18002;
	addc.cc.u64 %rd13223, %rd13223, %rd18002;
	addc.cc.u64 %rd13224, %rd13224, %rd18002;
	addc.cc.u64 %rd13225, %rd13225, %rd18002;
	addc.u64 %rd12812, %rd12812, %rd18002;
	
	// end inline asm
	st.global.u64 	[%rd18012], %rd13221;
	st.global.u64 	[%rd18016], %rd13222;
	st.global.u64 	[%rd18018], %rd13223;
	st.global.u64 	[%rd18019], %rd13224;
	st.global.u64 	[%rd18020], %rd13225;
	st.global.u64 	[%rd18021], %rd12812;
	ld.global.u64 	%rd13239, [%rd18012];
	ld.global.u64 	%rd13240, [%rd18016];
	ld.global.u64 	%rd13241, [%rd18018];
	ld.global.u64 	%rd13242, [%rd18019];
	ld.global.u64 	%rd13243, [%rd18020];
	// begin inline asm
	add.cc.u64 %rd13239, %rd13239, %rd17997;
	addc.cc.u64 %rd13240, %rd13240, %rd18002;
	addc.cc.u64 %rd13241, %rd13241, %rd18002;
	addc.cc.u64 %rd13242, %rd13242, %rd18002;
	addc.cc.u64 %rd13243, %rd13243, %rd18002;
	addc.u64 %rd12812, %rd12812, %rd18002;
	
	// end inline asm
	st.global.u64 	[%rd18012], %rd13239;
	st.global.u64 	[%rd18016], %rd13240;
	st.global.u64 	[%rd18018], %rd13241;
	st.global.u64 	[%rd18019], %rd13242;
	st.global.u64 	[%rd18020], %rd13243;
	st.global.u64 	[%rd18021], %rd12812;
	ld.global.u64 	%rd13257, [%rd18012];
	ld.global.u64 	%rd13258, [%rd18016];
	ld.global.u64 	%rd13259, [%rd18018];
	ld.global.u64 	%rd13260, [%rd18019];
	ld.global.u64 	%rd13261, [%rd18020];
	// begin inline asm
	add.cc.u64 %rd13257, %rd13257, %rd17997;
	addc.cc.u64 %rd13258, %rd13258, %rd18002;
	addc.cc.u64 %rd13259, %rd13259, %rd18002;
	addc.cc.u64 %rd13260, %rd13260, %rd18002;
	addc.cc.u64 %rd13261, %rd13261, %rd18002;
	addc.u64 %rd12812, %rd12812, %rd18002;
	
	// end inline asm
	st.global.u64 	[%rd18012], %rd13257;
	st.global.u64 	[%rd18016], %rd13258;
	st.global.u64 	[%rd18018], %rd13259;
	st.global.u64 	[%rd18019], %rd13260;
	st.global.u64 	[%rd18020], %rd13261;
	st.global.u64 	[%rd18021], %rd12812;
	ld.global.u64 	%rd13275, [%rd18012];
	ld.global.u64 	%rd13276, [%rd18016];
	ld.global.u64 	%rd13277, [%rd18018];
	ld.global.u64 	%rd13278, [%rd18019];
	ld.global.u64 	%rd13279, [%rd18020];
	// begin inline asm
	add.cc.u64 %rd13275, %rd13275, %rd17997;
	addc.cc.u64 %rd13276, %rd13276, %rd18002;
	addc.cc.u64 %rd13277, %rd13277, %rd18002;
	addc.cc.u64 %rd13278, %rd13278, %rd18002;
	addc.cc.u64 %rd13279, %rd13279, %rd18002;
	addc.u64 %rd12812, %rd12812, %rd18002;
	
	// end inline asm
	st.global.u64 	[%rd18012], %rd13275;
	st.global.u64 	[%rd18016], %rd13276;
	st.global.u64 	[%rd18018], %rd13277;
	st.global.u64 	[%rd18019], %rd13278;
	st.global.u64 	[%rd18020], %rd13279;
	st.global.u64 	[%rd18021], %rd12812;
	ld.global.u64 	%rd13293, [%rd18012];
	ld.global.u64 	%rd13294, [%rd18016];
	ld.global.u64 	%rd13295, [%rd18018];
	ld.global.u64 	%rd13296, [%rd18019];
	ld.global.u64 	%rd13297, [%rd18020];
	// begin inline asm
	add.cc.u64 %rd13293, %rd13293, %rd17997;
	addc.cc.u64 %rd13294, %rd13294, %rd18002;
	addc.cc.u64 %rd13295, %rd13295, %rd18002;
	addc.cc.u64 %rd13296, %rd13296, %rd18002;
	addc.cc.u64 %rd13297, %rd13297, %rd18002;
	addc.u64 %rd12812, %rd12812, %rd18002;
	
	// end inline asm
	st.global.u64 	[%rd18012], %rd13293;
	st.global.u64 	[%rd18016], %rd13294;
	st.global.u64 	[%rd18018], %rd13295;
	st.global.u64 	[%rd18019], %rd13296;
	st.global.u64 	[%rd18020], %rd13297;
	st.global.u64 	[%rd18021], %rd12812;
	ld.global.u64 	%rd13311, [%rd18012];
	ld.global.u64 	%rd13312, [%rd18016];
	ld.global.u64 	%rd13313, [%rd18018];
	ld.global.u64 	%rd13314, [%rd18019];
	ld.global.u64 	%rd13315, [%rd18020];
	// begin inline asm
	add.cc.u64 %rd13311, %rd13311, %rd17997;
	addc.cc.u64 %rd13312, %rd13312, %rd18002;
	addc.cc.u64 %rd13313, %rd13313, %rd18002;
	addc.cc.u64 %rd13314, %rd13314, %rd18002;
	addc.cc.u64 %rd13315, %rd13315, %rd18002;
	addc.u64 %rd12812, %rd12812, %rd18002;
	
	// end inline asm
	st.global.u64 	[%rd18012], %rd13311;
	st.global.u64 	[%rd18016], %rd13312;
	st.global.u64 	[%rd18018], %rd13313;
	st.global.u64 	[%rd18019], %rd13314;
	st.global.u64 	[%rd18020], %rd13315;
	st.global.u64 	[%rd18021], %rd12812;
	ld.global.u64 	%rd13329, [%rd18012];
	ld.global.u64 	%rd13330, [%rd18016];
	ld.global.u64 	%rd13331, [%rd18018];
	ld.global.u64 	%rd13332, [%rd18019];
	ld.global.u64 	%rd13333, [%rd18020];
	// begin inline asm
	add.cc.u64 %rd13329, %rd13329, %rd17997;
	addc.cc.u64 %rd13330, %rd13330, %rd18002;
	addc.cc.u64 %rd13331, %rd13331, %rd18002;
	addc.cc.u64 %rd13332, %rd13332, %rd18002;
	addc.cc.u64 %rd13333, %rd13333, %rd18002;
	addc.u64 %rd12812, %rd12812, %rd18002;
	
	// end inline asm
	st.global.u64 	[%rd18012], %rd13329;
	st.global.u64 	[%rd18016], %rd13330;
	st.global.u64 	[%rd18018], %rd13331;
	st.global.u64 	[%rd18019], %rd13332;
	st.global.u64 	[%rd18020], %rd13333;
	st.global.u64 	[%rd18021], %rd12812;
	ld.global.u64 	%rd13347, [%rd18012];
	ld.global.u64 	%rd13348, [%rd18016];
	ld.global.u64 	%rd13349, [%rd18018];
	ld.global.u64 	%rd13350, [%rd18019];
	ld.global.u64 	%rd13351, [%rd18020];
	// begin inline asm
	add.cc.u64 %rd13347, %rd13347, %rd17997;
	addc.cc.u64 %rd13348, %rd13348, %rd18002;
	addc.cc.u64 %rd13349, %rd13349, %rd18002;
	addc.cc.u64 %rd13350, %rd13350, %rd18002;
	addc.cc.u64 %rd13351, %rd13351, %rd18002;
	addc.u64 %rd12812, %rd12812, %rd18002;
	
	// end inline asm
	st.global.u64 	[%rd18012], %rd13347;
	st.global.u64 	[%rd18016], %rd13348;
	st.global.u64 	[%rd18018], %rd13349;
	st.global.u64 	[%rd18019], %rd13350;
	st.global.u64 	[%rd18020], %rd13351;
	st.global.u64 	[%rd18021], %rd12812;
	ld.global.u64 	%rd13365, [%rd18012];
	ld.global.u64 	%rd13366, [%rd18016];
	ld.global.u64 	%rd13367, [%rd18018];
	ld.global.u64 	%rd13368, [%rd18019];
	ld.global.u64 	%rd13369, [%rd18020];
	// begin inline asm
	add.cc.u64 %rd13365, %rd13365, %rd17997;
	addc.cc.u64 %rd13366, %rd13366, %rd18002;
	addc.cc.u64 %rd13367, %rd13367, %rd18002;
	addc.cc.u64 %rd13368, %rd13368, %rd18002;
	addc.cc.u64 %rd13369, %rd13369, %rd18002;
	addc.u64 %rd12812, %rd12812, %rd18002;
	
	// end inline asm
	st.global.u64 	[%rd18012], %rd13365;
	st.global.u64 	[%rd18016], %rd13366;
	st.global.u64 	[%rd18018], %rd13367;
	st.global.u64 	[%rd18019], %rd13368;
	st.global.u64 	[%rd18020], %rd13369;
	st.global.u64 	[%rd18021], %rd12812;
	ld.global.u64 	%rd13383, [%rd18012];
	ld.global.u64 	%rd13384, [%rd18016];
	ld.global.u64 	%rd13385, [%rd18018];
	ld.global.u64 	%rd13386, [%rd18019];
	ld.global.u64 	%rd13387, [%rd18020];
	// begin inline asm
	add.cc.u64 %rd13383, %rd13383, %rd17997;
	addc.cc.u64 %rd13384, %rd13384, %rd18002;
	addc.cc.u64 %rd13385, %rd13385, %rd18002;
	addc.cc.u64 %rd13386, %rd13386, %rd18002;
	addc.cc.u64 %rd13387, %rd13387, %rd18002;
	addc.u64 %rd12812, %rd12812, %rd18002;
	
	// end inline asm
	st.global.u64 	[%rd18012], %rd13383;
	st.global.u64 	[%rd18016], %rd13384;
	st.global.u64 	[%rd18018], %rd13385;
	st.global.u64 	[%rd18019], %rd13386;
	st.global.u64 	[%rd18020], %rd13387;
	st.global.u64 	[%rd18021], %rd12812;
	ld.global.u64 	%rd13401, [%rd18012];
	ld.global.u64 	%rd13402, [%rd18016];
	ld.global.u64 	%rd13403, [%rd18018];
	ld.global.u64 	%rd13404, [%rd18019];
	ld.global.u64 	%rd13405, [%rd18020];
	// begin inline asm
	add.cc.u64 %rd13401, %rd13401, %rd17997;
	addc.cc.u64 %rd13402, %rd13402, %rd18002;
	addc.cc.u64 %rd13403, %rd13403, %rd18002;
	addc.cc.u64 %rd13404, %rd13404, %rd18002;
	addc.cc.u64 %rd13405, %rd13405, %rd18002;
	addc.u64 %rd12812, %rd12812, %rd18002;
	
	// end inline asm
	st.global.u64 	[%rd18012], %rd13401;
	st.global.u64 	[%rd18016], %rd13402;
	st.global.u64 	[%rd18018], %rd13403;
	st.global.u64 	[%rd18019], %rd13404;
	st.global.u64 	[%rd18020], %rd13405;
	st.global.u64 	[%rd18021], %rd12812;
	ld.global.u64 	%rd13419, [%rd18012];
	ld.global.u64 	%rd13420, [%rd18016];
	ld.global.u64 	%rd13421, [%rd18018];
	ld.global.u64 	%rd13422, [%rd18019];
	ld.global.u64 	%rd13423, [%rd18020];
	// begin inline asm
	add.cc.u64 %rd13419, %rd13419, %rd17997;
	addc.cc.u64 %rd13420, %rd13420, %rd18002;
	addc.cc.u64 %rd13421, %rd13421, %rd18002;
	addc.cc.u64 %rd13422, %rd13422, %rd18002;
	addc.cc.u64 %rd13423, %rd13423, %rd18002;
	addc.u64 %rd12812, %rd12812, %rd18002;
	
	// end inline asm
	st.global.u64 	[%rd18012], %rd13419;
	st.global.u64 	[%rd18016], %rd13420;
	st.global.u64 	[%rd18018], %rd13421;
	st.global.u64 	[%rd18019], %rd13422;
	st.global.u64 	[%rd18020], %rd13423;
	st.global.u64 	[%rd18021], %rd12812;
	ld.global.u64 	%rd13437, [%rd18012];
	ld.global.u64 	%rd13438, [%rd18016];
	ld.global.u64 	%rd13439, [%rd18018];
	ld.global.u64 	%rd13440, [%rd18019];
	ld.global.u64 	%rd13441, [%rd18020];
	// begin inline asm
	add.cc.u64 %rd13437, %rd13437, %rd17997;
	addc.cc.u64 %rd13438, %rd13438, %rd18002;
	addc.cc.u64 %rd13439, %rd13439, %rd18002;
	addc.cc.u64 %rd13440, %rd13440, %rd18002;
	addc.cc.u64 %rd13441, %rd13441, %rd18002;
	addc.u64 %rd12812, %rd12812, %rd18002;
	
	// end inline asm
	st.global.u64 	[%rd18012], %rd13437;
	st.global.u64 	[%rd18016], %rd13438;
	st.global.u64 	[%rd18018], %rd13439;
	st.global.u64 	[%rd18019], %rd13440;
	st.global.u64 	[%rd18020], %rd13441;
	st.global.u64 	[%rd18021], %rd12812;
	ld.global.u64 	%rd13455, [%rd18012];
	ld.global.u64 	%rd13456, [%rd18016];
	ld.global.u64 	%rd13457, [%rd18018];
	ld.global.u64 	%rd13458, [%rd18019];
	ld.global.u64 	%rd13459, [%rd18020];
	// begin inline asm
	add.cc.u64 %rd13455, %rd13455, %rd17997;
	addc.cc.u64 %rd13456, %rd13456, %rd18002;
	addc.cc.u64 %rd13457, %rd13457, %rd18002;
	addc.cc.u64 %rd13458, %rd13458, %rd18002;
	addc.cc.u64 %rd13459, %rd13459, %rd18002;
	addc.u64 %rd12812, %rd12812, %rd18002;
	
	// end inline asm
	st.global.u64 	[%rd18012], %rd13455;
	st.global.u64 	[%rd18016], %rd13456;
	st.global.u64 	[%rd18018], %rd13457;
	st.global.u64 	[%rd18019], %rd13458;
	st.global.u64 	[%rd18020], %rd13459;
	st.global.u64 	[%rd18021], %rd12812;
	ld.global.u64 	%rd13473, [%rd18012];
	ld.global.u64 	%rd13474, [%rd18016];
	ld.global.u64 	%rd13475, [%rd18018];
	ld.global.u64 	%rd13476, [%rd18019];
	ld.global.u64 	%rd13477, [%rd18020];
	// begin inline asm
	add.cc.u64 %rd13473, %rd13473, %rd17997;
	addc.cc.u64 %rd13474, %rd13474, %rd18002;
	addc.cc.u64 %rd13475, %rd13475, %rd18002;
	addc.cc.u64 %rd13476, %rd13476, %rd18002;
	addc.cc.u64 %rd13477, %rd13477, %rd18002;
	addc.u64 %rd12812, %rd12812, %rd18002;
	
	// end inline asm
	st.global.u64 	[%rd18012], %rd13473;
	st.global.u64 	[%rd18016], %rd13474;
	st.global.u64 	[%rd18018], %rd13475;
	st.global.u64 	[%rd18019], %rd13476;
	st.global.u64 	[%rd18020], %rd13477;
	st.global.u64 	[%rd18021], %rd12812;
	ld.global.u64 	%rd13491, [%rd18012];
	ld.global.u64 	%rd13492, [%rd18016];
	ld.global.u64 	%rd13493, [%rd18018];
	ld.global.u64 	%rd13494, [%rd18019];
	ld.global.u64 	%rd13495, [%rd18020];
	// begin inline asm
	add.cc.u64 %rd13491, %rd13491, %rd17997;
	addc.cc.u64 %rd13492, %rd13492, %rd18002;
	addc.cc.u64 %rd13493, %rd13493, %rd18002;
	addc.cc.u64 %rd13494, %rd13494, %rd18002;
	addc.cc.u64 %rd13495, %rd13495, %rd18002;
	addc.u64 %rd12812, %rd12812, %rd18002;
	
	// end inline asm
	st.global.u64 	[%rd18012], %rd13491;
	st.global.u64 	[%rd18016], %rd13492;
	st.global.u64 	[%rd18018], %rd13493;
	st.global.u64 	[%rd18019], %rd13494;
	st.global.u64 	[%rd18020], %rd13495;
	st.global.u64 	[%rd18021], %rd12812;
	ld.global.u64 	%rd13509, [%rd18012];
	ld.global.u64 	%rd13510, [%rd18016];
	ld.global.u64 	%rd13511, [%rd18018];
	ld.global.u64 	%rd13512, [%rd18019];
	ld.global.u64 	%rd13513, [%rd18020];
	// begin inline asm
	add.cc.u64 %rd13509, %rd13509, %rd17997;
	addc.cc.u64 %rd13510, %rd13510, %rd18002;
	addc.cc.u64 %rd13511, %rd13511, %rd18002;
	addc.cc.u64 %rd13512, %rd13512, %rd18002;
	addc.cc.u64 %rd13513, %rd13513, %rd18002;
	addc.u64 %rd12812, %rd12812, %rd18002;
	
	// end inline asm
	st.global.u64 	[%rd18012], %rd13509;
	st.global.u64 	[%rd18016], %rd13510;
	st.global.u64 	[%rd18018], %rd13511;
	st.global.u64 	[%rd18019], %rd13512;
	st.global.u64 	[%rd18020], %rd13513;
	st.global.u64 	[%rd18021], %rd12812;
	ld.global.u64 	%rd13527, [%rd18012];
	ld.global.u64 	%rd13528, [%rd18016];
	ld.global.u64 	%rd13529, [%rd18018];
	ld.global.u64 	%rd13530, [%rd18019];
	ld.global.u64 	%rd13531, [%rd18020];
	// begin inline asm
	add.cc.u64 %rd13527, %rd13527, %rd17997;
	addc.cc.u64 %rd13528, %rd13528, %rd18002;
	addc.cc.u64 %rd13529, %rd13529, %rd18002;
	addc.cc.u64 %rd13530, %rd13530, %rd18002;
	addc.cc.u64 %rd13531, %rd13531, %rd18002;
	addc.u64 %rd12812, %rd12812, %rd18002;
	
	// end inline asm
	st.global.u64 	[%rd18012], %rd13527;
	st.global.u64 	[%rd18016], %rd13528;
	st.global.u64 	[%rd18018], %rd13529;
	st.global.u64 	[%rd18019], %rd13530;
	st.global.u64 	[%rd18020], %rd13531;
	st.global.u64 	[%rd18021], %rd12812;
	ld.global.u64 	%rd13545, [%rd18012];
	ld.global.u64 	%rd13546, [%rd18016];
	ld.global.u64 	%rd13547, [%rd18018];
	ld.global.u64 	%rd13548, [%rd18019];
	ld.global.u64 	%rd13549, [%rd18020];
	// begin inline asm
	add.cc.u64 %rd13545, %rd13545, %rd17997;
	addc.cc.u64 %rd13546, %rd13546, %rd18002;
	addc.cc.u64 %rd13547, %rd13547, %rd18002;
	addc.cc.u64 %rd13548, %rd13548, %rd18002;
	addc.cc.u64 %rd13549, %rd13549, %rd18002;
	addc.u64 %rd12812, %rd12812, %rd18002;
	
	// end inline asm
	st.global.u64 	[%rd18012], %rd13545;
	st.global.u64 	[%rd18016], %rd13546;
	st.global.u64 	[%rd18018], %rd13547;
	st.global.u64 	[%rd18019], %rd13548;
	st.global.u64 	[%rd18020], %rd13549;
	st.global.u64 	[%rd18021], %rd12812;
	ld.global.u64 	%rd13563, [%rd18012];
	ld.global.u64 	%rd13564, [%rd18016];
	ld.global.u64 	%rd13565, [%rd18018];
	ld.global.u64 	%rd13566, [%rd18019];
	ld.global.u64 	%rd13567, [%rd18020];
	// begin inline asm
	add.cc.u64 %rd13563, %rd13563, %rd17997;
	addc.cc.u64 %rd13564, %rd13564, %rd18002;
	addc.cc.u64 %rd13565, %rd13565, %rd18002;
	addc.cc.u64 %rd13566, %rd13566, %rd18002;
	addc.cc.u64 %rd13567, %rd13567, %rd18002;
	addc.u64 %rd12812, %rd12812, %rd18002;
	
	// end inline asm
	st.global.u64 	[%rd18012], %rd13563;
	st.global.u64 	[%rd18016], %rd13564;
	st.global.u64 	[%rd18018], %rd13565;
	st.global.u64 	[%rd18019], %rd13566;
	st.global.u64 	[%rd18020], %rd13567;
	st.global.u64 	[%rd18021], %rd12812;
	ld.global.u64 	%rd13581, [%rd18012];
	ld.global.u64 	%rd13582, [%rd18016];
	ld.global.u64 	%rd13583, [%rd18018];
	ld.global.u64 	%rd13584, [%rd18019];
	ld.global.u64 	%rd13585, [%rd18020];
	// begin inline asm
	add.cc.u64 %rd13581, %rd13581, %rd17997;
	addc.cc.u64 %rd13582, %rd13582, %rd18002;
	addc.cc.u64 %rd13583, %rd13583, %rd18002;
	addc.cc.u64 %rd13584, %rd13584, %rd18002;
	addc.cc.u64 %rd13585, %rd13585, %rd18002;
	addc.u64 %rd12812, %rd12812, %rd18002;
	
	// end inline asm
	st.global.u64 	[%rd18012], %rd13581;
	st.global.u64 	[%rd18016], %rd13582;
	st.global.u64 	[%rd18018], %rd13583;
	st.global.u64 	[%rd18019], %rd13584;
	st.global.u64 	[%rd18020], %rd13585;
	st.global.u64 	[%rd18021], %rd12812;
	ld.global.u64 	%rd13599, [%rd18012];
	ld.global.u64 	%rd13600, [%rd18016];
	ld.global.u64 	%rd13601, [%rd18018];
	ld.global.u64 	%rd13602, [%rd18019];
	ld.global.u64 	%rd13603, [%rd18020];
	// begin inline asm
	add.cc.u64 %rd13599, %rd13599, %rd17997;
	addc.cc.u64 %rd13600, %rd13600, %rd18002;
	addc.cc.u64 %rd13601, %rd13601, %rd18002;
	addc.cc.u64 %rd13602, %rd13602, %rd18002;
	addc.cc.u64 %rd13603, %rd13603, %rd18002;
	addc.u64 %rd12812, %rd12812, %rd18002;
	
	// end inline asm
	st.global.u64 	[%rd18012], %rd13599;
	st.global.u64 	[%rd18016], %rd13600;
	st.global.u64 	[%rd18018], %rd13601;
	st.global.u64 	[%rd18019], %rd13602;
	st.global.u64 	[%rd18020], %rd13603;
	st.global.u64 	[%rd18021], %rd12812;
	ld.global.u64 	%rd13617, [%rd18012];
	ld.global.u64 	%rd13618, [%rd18016];
	ld.global.u64 	%rd13619, [%rd18018];
	ld.global.u64 	%rd13620, [%rd18019];
	ld.global.u64 	%rd13621, [%rd18020];
	// begin inline asm
	add.cc.u64 %rd13617, %rd13617, %rd17997;
	addc.cc.u64 %rd13618, %rd13618, %rd18002;
	addc.cc.u64 %rd13619, %rd13619, %rd18002;
	addc.cc.u64 %rd13620, %rd13620, %rd18002;
	addc.cc.u64 %rd13621, %rd13621, %rd18002;
	addc.u64 %rd12812, %rd12812, %rd18002;
	
	// end inline asm
	st.global.u64 	[%rd18012], %rd13617;
	st.global.u64 	[%rd18016], %rd13618;
	st.global.u64 	[%rd18018], %rd13619;
	st.global.u64 	[%rd18019], %rd13620;
	st.global.u64 	[%rd18020], %rd13621;
	st.global.u64 	[%rd18021], %rd12812;
	ld.global.u64 	%rd13635, [%rd18012];
	ld.global.u64 	%rd13636, [%rd18016];
	ld.global.u64 	%rd13637, [%rd18018];
	ld.global.u64 	%rd13638, [%rd18019];
	ld.global.u64 	%rd13639, [%rd18020];
	// begin inline asm
	add.cc.u64 %rd13635, %rd13635, %rd17997;
	addc.cc.u64 %rd13636, %rd13636, %rd18002;
	addc.cc.u64 %rd13637, %rd13637, %rd18002;
	addc.cc.u64 %rd13638, %rd13638, %rd18002;
	addc.cc.u64 %rd13639, %rd13639, %rd18002;
	addc.u64 %rd12812, %rd12812, %rd18002;
	
	// end inline asm
	st.global.u64 	[%rd18012], %rd13635;
	st.global.u64 	[%rd18016], %rd13636;
	st.global.u64 	[%rd18018], %rd13637;
	st.global.u64 	[%rd18019], %rd13638;
	st.global.u64 	[%rd18020], %rd13639;
	st.global.u64 	[%rd18021], %rd12812;
	ld.global.u64 	%rd13653, [%rd18012];
	ld.global.u64 	%rd13654, [%rd18016];
	ld.global.u64 	%rd13655, [%rd18018];
	ld.global.u64 	%rd13656, [%rd18019];
	ld.global.u64 	%rd13657, [%rd18020];
	// begin inline asm
	add.cc.u64 %rd13653, %rd13653, %rd17997;
	addc.cc.u64 %rd13654, %rd13654, %rd18002;
	addc.cc.u64 %rd13655, %rd13655, %rd18002;
	addc.cc.u64 %rd13656, %rd13656, %rd18002;
	addc.cc.u64 %rd13657, %rd13657, %rd18002;
	addc.u64 %rd12812, %rd12812, %rd18002;
	
	// end inline asm
	st.global.u64 	[%rd18012], %rd13653;
	st.global.u64 	[%rd18016], %rd13654;
	st.global.u64 	[%rd18018], %rd13655;
	st.global.u64 	[%rd18019], %rd13656;
	st.global.u64 	[%rd18020], %rd13657;
	st.global.u64 	[%rd18021], %rd12812;
	ld.global.u64 	%rd13671, [%rd18012];
	ld.global.u64 	%rd13672, [%rd18016];
	ld.global.u64 	%rd13673, [%rd18018];
	ld.global.u64 	%rd13674, [%rd18019];
	ld.global.u64 	%rd13675, [%rd18020];
	// begin inline asm
	add.cc.u64 %rd13671, %rd13671, %rd17997;
	addc.cc.u64 %rd13672, %rd13672, %rd18002;
	addc.cc.u64 %rd13673, %rd13673, %rd18002;
	addc.cc.u64 %rd13674, %rd13674, %rd18002;
	addc.cc.u64 %rd13675, %rd13675, %rd18002;
	addc.u64 %rd12812, %rd12812, %rd18002;
	
	// end inline asm
	st.global.u64 	[%rd18012], %rd13671;
	st.global.u64 	[%rd18016], %rd13672;
	st.global.u64 	[%rd18018], %rd13673;
	st.global.u64 	[%rd18019], %rd13674;
	st.global.u64 	[%rd18020], %rd13675;
	st.global.u64 	[%rd18021], %rd12812;
	ld.global.u64 	%rd13689, [%rd18012];
	ld.global.u64 	%rd13690, [%rd18016];
	ld.global.u64 	%rd13691, [%rd18018];
	ld.global.u64 	%rd13692, [%rd18019];
	ld.global.u64 	%rd13693, [%rd18020];
	// begin inline asm
	add.cc.u64 %rd13689, %rd13689, %rd17997;
	addc.cc.u64 %rd13690, %rd13690, %rd18002;
	addc.cc.u64 %rd13691, %rd13691, %rd18002;
	addc.cc.u64 %rd13692, %rd13692, %rd18002;
	addc.cc.u64 %rd13693, %rd13693, %rd18002;
	addc.u64 %rd12812, %rd12812, %rd18002;
	
	// end inline asm
	st.global.u64 	[%rd18012], %rd13689;
	st.global.u64 	[%rd18016], %rd13690;
	st.global.u64 	[%rd18018], %rd13691;
	st.global.u64 	[%rd18019], %rd13692;
	st.global.u64 	[%rd18020], %rd13693;
	st.global.u64 	[%rd18021], %rd12812;
	ld.global.u64 	%rd13707, [%rd18012];
	ld.global.u64 	%rd13708, [%rd18016];
	ld.global.u64 	%rd13709, [%rd18018];
	ld.global.u64 	%rd13710, [%rd18019];
	ld.global.u64 	%rd13711, [%rd18020];
	// begin inline asm
	add.cc.u64 %rd13707, %rd13707, %rd17997;
	addc.cc.u64 %rd13708, %rd13708, %rd18002;
	addc.cc.u64 %rd13709, %rd13709, %rd18002;
	addc.cc.u64 %rd13710, %rd13710, %rd18002;
	addc.cc.u64 %rd13711, %rd13711, %rd18002;
	addc.u64 %rd12812, %rd12812, %rd18002;
	
	// end inline asm
	st.global.u64 	[%rd18012], %rd13707;
	st.global.u64 	[%rd18016], %rd13708;
	st.global.u64 	[%rd18018], %rd13709;
	st.global.u64 	[%rd18019], %rd13710;
	st.global.u64 	[%rd18020], %rd13711;
	st.global.u64 	[%rd18021], %rd12812;
	ld.global.u64 	%rd13725, [%rd18012];
	ld.global.u64 	%rd13726, [%rd18016];
	ld.global.u64 	%rd13727, [%rd18018];
	ld.global.u64 	%rd13728, [%rd18019];
	ld.global.u64 	%rd13729, [%rd18020];
	// begin inline asm
	add.cc.u64 %rd13725, %rd13725, %rd17997;
	addc.cc.u64 %rd13726, %rd13726, %rd18002;
	addc.cc.u64 %rd13727, %rd13727, %rd18002;
	addc.cc.u64 %rd13728, %rd13728, %rd18002;
	addc.cc.u64 %rd13729, %rd13729, %rd18002;
	addc.u64 %rd12812, %rd12812, %rd18002;
	
	// end inline asm
	st.global.u64 	[%rd18012], %rd13725;
	st.global.u64 	[%rd18016], %rd13726;
	st.global.u64 	[%rd18018], %rd13727;
	st.global.u64 	[%rd18019], %rd13728;
	st.global.u64 	[%rd18020], %rd13729;
	st.global.u64 	[%rd18021], %rd12812;
	ld.global.u64 	%rd13743, [%rd18012];
	ld.global.u64 	%rd13744, [%rd18016];
	ld.global.u64 	%rd13745, [%rd18018];
	ld.global.u64 	%rd13746, [%rd18019];
	ld.global.u64 	%rd13747, [%rd18020];
	// begin inline asm
	add.cc.u64 %rd13743, %rd13743, %rd17997;
	addc.cc.u64 %rd13744, %rd13744, %rd18002;
	addc.cc.u64 %rd13745, %rd13745, %rd18002;
	addc.cc.u64 %rd13746, %rd13746, %rd18002;
	addc.cc.u64 %rd13747, %rd13747, %rd18002;
	addc.u64 %rd12812, %rd12812, %rd18002;
	
	// end inline asm
	st.global.u64 	[%rd18012], %rd13743;
	st.global.u64 	[%rd18016], %rd13744;
	st.global.u64 	[%rd18018], %rd13745;
	st.global.u64 	[%rd18019], %rd13746;
	st.global.u64 	[%rd18020], %rd13747;
	st.global.u64 	[%rd18021], %rd12812;
	ld.global.u64 	%rd13761, [%rd18012];
	ld.global.u64 	%rd13762, [%rd18016];
	ld.global.u64 	%rd13763, [%rd18018];
	ld.global.u64 	%rd13764, [%rd18019];
	ld.global.u64 	%rd13765, [%rd18020];
	// begin inline asm
	add.cc.u64 %rd13761, %rd13761, %rd17997;
	addc.cc.u64 %rd13762, %rd13762, %rd18002;
	addc.cc.u64 %rd13763, %rd13763, %rd18002;
	addc.cc.u64 %rd13764, %rd13764, %rd18002;
	addc.cc.u64 %rd13765, %rd13765, %rd18002;
	addc.u64 %rd12812, %rd12812, %rd18002;
	
	// end inline asm
	st.global.u64 	[%rd18012], %rd13761;
	st.global.u64 	[%rd18016], %rd13762;
	st.global.u64 	[%rd18018], %rd13763;
	st.global.u64 	[%rd18019], %rd13764;
	st.global.u64 	[%rd18020], %rd13765;
	st.global.u64 	[%rd18021], %rd12812;
	ld.global.u64 	%rd13779, [%rd18012];
	ld.global.u64 	%rd13780, [%rd18016];
	ld.global.u64 	%rd13781, [%rd18018];
	ld.global.u64 	%rd13782, [%rd18019];
	ld.global.u64 	%rd13783, [%rd18020];
	// begin inline asm
	add.cc.u64 %rd13779, %rd13779, %rd17997;
	addc.cc.u64 %rd13780, %rd13780, %rd18002;
	addc.cc.u64 %rd13781, %rd13781, %rd18002;
	addc.cc.u64 %rd13782, %rd13782, %rd18002;
	addc.cc.u64 %rd13783, %rd13783, %rd18002;
	addc.u64 %rd12812, %rd12812, %rd18002;
	
	// end inline asm
	st.global.u64 	[%rd18012], %rd13779;
	st.global.u64 	[%rd18016], %rd13780;
	st.global.u64 	[%rd18018], %rd13781;
	st.global.u64 	[%rd18019], %rd13782;
	st.global.u64 	[%rd18020], %rd13783;
	st.global.u64 	[%rd18021], %rd12812;
	ld.global.u64 	%rd13797, [%rd18012];
	ld.global.u64 	%rd13798, [%rd18016];
	ld.global.u64 	%rd13799, [%rd18018];
	ld.global.u64 	%rd13800, [%rd18019];
	ld.global.u64 	%rd13801, [%rd18020];
	// begin inline asm
	add.cc.u64 %rd13797, %rd13797, %rd17997;
	addc.cc.u64 %rd13798, %rd13798, %rd18002;
	addc.cc.u64 %rd13799, %rd13799, %rd18002;
	addc.cc.u64 %rd13800, %rd13800, %rd18002;
	addc.cc.u64 %rd13801, %rd13801, %rd18002;
	addc.u64 %rd12812, %rd12812, %rd18002;
	
	// end inline asm
	st.global.u64 	[%rd18012], %rd13797;
	st.global.u64 	[%rd18016], %rd13798;
	st.global.u64 	[%rd18018], %rd13799;
	st.global.u64 	[%rd18019], %rd13800;
	st.global.u64 	[%rd18020], %rd13801;
	st.global.u64 	[%rd18021], %rd12812;
	ld.global.u64 	%rd13815, [%rd18012];
	ld.global.u64 	%rd13816, [%rd18016];
	ld.global.u64 	%rd13817, [%rd18018];
	ld.global.u64 	%rd13818, [%rd18019];
	ld.global.u64 	%rd13819, [%rd18020];
	// begin inline asm
	add.cc.u64 %rd13815, %rd13815, %rd17997;
	addc.cc.u64 %rd13816, %rd13816, %rd18002;
	addc.cc.u64 %rd13817, %rd13817, %rd18002;
	addc.cc.u64 %rd13818, %rd13818, %rd18002;
	addc.cc.u64 %rd13819, %rd13819, %rd18002;
	addc.u64 %rd12812, %rd12812, %rd18002;
	
	// end inline asm
	st.global.u64 	[%rd18012], %rd13815;
	st.global.u64 	[%rd18016], %rd13816;
	st.global.u64 	[%rd18018], %rd13817;
	st.global.u64 	[%rd18019], %rd13818;
	st.global.u64 	[%rd18020], %rd13819;
	st.global.u64 	[%rd18021], %rd12812;
	ld.global.u64 	%rd13833, [%rd18012];
	ld.global.u64 	%rd13834, [%rd18016];
	ld.global.u64 	%rd13835, [%rd18018];
	ld.global.u64 	%rd13836, [%rd18019];
	ld.global.u64 	%rd13837, [%rd18020];
	// begin inline asm
	add.cc.u64 %rd13833, %rd13833, %rd17997;
	addc.cc.u64 %rd13834, %rd13834, %rd18002;
	addc.cc.u64 %rd13835, %rd13835, %rd18002;
	addc.cc.u64 %rd13836, %rd13836, %rd18002;
	addc.cc.u64 %rd13837, %rd13837, %rd18002;
	addc.u64 %rd12812, %rd12812, %rd18002;
	
	// end inline asm
	st.global.u64 	[%rd18012], %rd13833;
	st.global.u64 	[%rd18016], %rd13834;
	st.global.u64 	[%rd18018], %rd13835;
	st.global.u64 	[%rd18019], %rd13836;
	st.global.u64 	[%rd18020], %rd13837;
	st.global.u64 	[%rd18021], %rd12812;
	ld.global.u64 	%rd13851, [%rd18012];
	ld.global.u64 	%rd13852, [%rd18016];
	ld.global.u64 	%rd13853, [%rd18018];
	ld.global.u64 	%rd13854, [%rd18019];
	ld.global.u64 	%rd13855, [%rd18020];
	// begin inline asm
	add.cc.u64 %rd13851, %rd13851, %rd17997;
	addc.cc.u64 %rd13852, %rd13852, %rd18002;
	addc.cc.u64 %rd13853, %rd13853, %rd18002;
	addc.cc.u64 %rd13854, %rd13854, %rd18002;
	addc.cc.u64 %rd13855, %rd13855, %rd18002;
	addc.u64 %rd12812, %rd12812, %rd18002;
	
	// end inline asm
	st.global.u64 	[%rd18012], %rd13851;
	st.global.u64 	[%rd18016], %rd13852;
	st.global.u64 	[%rd18018], %rd13853;
	st.global.u64 	[%rd18019], %rd13854;
	st.global.u64 	[%rd18020], %rd13855;
	st.global.u64 	[%rd18021], %rd12812;
	ld.global.u64 	%rd13869, [%rd18012];
	ld.global.u64 	%rd13870, [%rd18016];
	ld.global.u64 	%rd13871, [%rd18018];
	ld.global.u64 	%rd13872, [%rd18019];
	ld.global.u64 	%rd13873, [%rd18020];
	// begin inline asm
	add.cc.u64 %rd13869, %rd13869, %rd17997;
	addc.cc.u64 %rd13870, %rd13870, %rd18002;
	addc.cc.u64 %rd13871, %rd13871, %rd18002;
	addc.cc.u64 %rd13872, %rd13872, %rd18002;
	addc.cc.u64 %rd13873, %rd13873, %rd18002;
	addc.u64 %rd12812, %rd12812, %rd18002;
	
	// end inline asm
	st.global.u64 	[%rd18012], %rd13869;
	st.global.u64 	[%rd18016], %rd13870;
	st.global.u64 	[%rd18018], %rd13871;
	st.global.u64 	[%rd18019], %rd13872;
	st.global.u64 	[%rd18020], %rd13873;
	st.global.u64 	[%rd18021], %rd12812;
	ld.global.u64 	%rd13887, [%rd18012];
	ld.global.u64 	%rd13888, [%rd18016];
	ld.global.u64 	%rd13889, [%rd18018];
	ld.global.u64 	%rd13890, [%rd18019];
	ld.global.u64 	%rd13891, [%rd18020];
	// begin inline asm
	add.cc.u64 %rd13887, %rd13887, %rd17997;
	addc.cc.u64 %rd13888, %rd13888, %rd18002;
	addc.cc.u64 %rd13889, %rd13889, %rd18002;
	addc.cc.u64 %rd13890, %rd13890, %rd18002;
	addc.cc.u64 %rd13891, %rd13891, %rd18002;
	addc.u64 %rd12812, %rd12812, %rd18002;
	
	// end inline asm
	st.global.u64 	[%rd18012], %rd13887;
	st.global.u64 	[%rd18016], %rd13888;
	st.global.u64 	[%rd18018], %rd13889;
	st.global.u64 	[%rd18019], %rd13890;
	st.global.u64 	[%rd18020], %rd13891;
	st.global.u64 	[%rd18021], %rd12812;
	ld.global.u64 	%rd13905, [%rd18012];
	ld.global.u64 	%rd13906, [%rd18016];
	ld.global.u64 	%rd13907, [%rd18018];
	ld.global.u64 	%rd13908, [%rd18019];
	ld.global.u64 	%rd13909, [%rd18020];
	// begin inline asm
	add.cc.u64 %rd13905, %rd13905, %rd17997;
	addc.cc.u64 %rd13906, %rd13906, %rd18002;
	addc.cc.u64 %rd13907, %rd13907, %rd18002;
	addc.cc.u64 %rd13908, %rd13908, %rd18002;
	addc.cc.u64 %rd13909, %rd13909, %rd18002;
	addc.u64 %rd12812, %rd12812, %rd18002;
	
	// end inline asm
	st.global.u64 	[%rd18012], %rd13905;
	st.global.u64 	[%rd18016], %rd13906;
	st.global.u64 	[%rd18018], %rd13907;
	st.global.u64 	[%rd18019], %rd13908;
	st.global.u64 	[%rd18020], %rd13909;
	st.global.u64 	[%rd18021], %rd12812;
	ld.global.u64 	%rd13923, [%rd18012];
	ld.global.u64 	%rd13924, [%rd18016];
	ld.global.u64 	%rd13925, [%rd18018];
	ld.global.u64 	%rd13926, [%rd18019];
	ld.global.u64 	%rd13927, [%rd18020];
	// begin inline asm
	add.cc.u64 %rd13923, %rd13923, %rd17997;
	addc.cc.u64 %rd13924, %rd13924, %rd18002;
	addc.cc.u64 %rd13925, %rd13925, %rd18002;
	addc.cc.u64 %rd13926, %rd13926, %rd18002;
	addc.cc.u64 %rd13927, %rd13927, %rd18002;
	addc.u64 %rd12812, %rd12812, %rd18002;
	
	// end inline asm
	st.global.u64 	[%rd18012], %rd13923;
	st.global.u64 	[%rd18016], %rd13924;
	st.global.u64 	[%rd18018], %rd13925;
	st.global.u64 	[%rd18019], %rd13926;
	st.global.u64 	[%rd18020], %rd13927;
	st.global.u64 	[%rd18021], %rd12812;
	ld.global.u64 	%rd13941, [%rd18012];
	ld.global.u64 	%rd13942, [%rd18016];
	ld.global.u64 	%rd13943, [%rd18018];
	ld.global.u64 	%rd13944, [%rd18019];
	ld.global.u64 	%rd13945, [%rd18020];
	// begin inline asm
	add.cc.u64 %rd13941, %rd13941, %rd17997;
	addc.cc.u64 %rd13942, %rd13942, %rd18002;
	addc.cc.u64 %rd13943, %rd13943, %rd18002;
	addc.cc.u64 %rd13944, %rd13944, %rd18002;
	addc.cc.u64 %rd13945, %rd13945, %rd18002;
	addc.u64 %rd12812, %rd12812, %rd18002;
	
	// end inline asm
	st.global.u64 	[%rd18012], %rd13941;
	st.global.u64 	[%rd18016], %rd13942;
	st.global.u64 	[%rd18018], %rd13943;
	st.global.u64 	[%rd18019], %rd13944;
	st.global.u64 	[%rd18020], %rd13945;
	st.global.u64 	[%rd18021], %rd12812;
	ld.global.u64 	%rd13959, [%rd18012];
	ld.global.u64 	%rd13960, [%rd18016];
	ld.global.u64 	%rd13961, [%rd18018];
	ld.global.u64 	%rd13962, [%rd18019];
	ld.global.u64 	%rd13963, [%rd18020];
	// begin inline asm
	add.cc.u64 %rd13959, %rd13959, %rd17997;
	addc.cc.u64 %rd13960, %rd13960, %rd18002;
	addc.cc.u64 %rd13961, %rd13961, %rd18002;
	addc.cc.u64 %rd13962, %rd13962, %rd18002;
	addc.cc.u64 %rd13963, %rd13963, %rd18002;
	addc.u64 %rd12812, %rd12812, %rd18002;
	
	// end inline asm
	st.global.u64 	[%rd18012], %rd13959;
	st.global.u64 	[%rd18016], %rd13960;
	st.global.u64 	[%rd18018], %rd13961;
	st.global.u64 	[%rd18019], %rd13962;
	st.global.u64 	[%rd18020], %rd13963;
	st.global.u64 	[%rd18021], %rd12812;
	ld.global.u64 	%rd13977, [%rd18012];
	ld.global.u64 	%rd13978, [%rd18016];
	ld.global.u64 	%rd13979, [%rd18018];
	ld.global.u64 	%rd13980, [%rd18019];
	ld.global.u64 	%rd13981, [%rd18020];
	// begin inline asm
	add.cc.u64 %rd13977, %rd13977, %rd17997;
	addc.cc.u64 %rd13978, %rd13978, %rd18002;
	addc.cc.u64 %rd13979, %rd13979, %rd18002;
	addc.cc.u64 %rd13980, %rd13980, %rd18002;
	addc.cc.u64 %rd13981, %rd13981, %rd18002;
	addc.u64 %rd12812, %rd12812, %rd18002;
	
	// end inline asm
	st.global.u64 	[%rd18012], %rd13977;
	st.global.u64 	[%rd18016], %rd13978;
	st.global.u64 	[%rd18018], %rd13979;
	st.global.u64 	[%rd18019], %rd13980;
	st.global.u64 	[%rd18020], %rd13981;
	st.global.u64 	[%rd18021], %rd12812;
	ld.global.u64 	%rd13995, [%rd18012];
	ld.global.u64 	%rd13996, [%rd18016];
	ld.global.u64 	%rd13997, [%rd18018];
	ld.global.u64 	%rd13998, [%rd18019];
	ld.global.u64 	%rd13999, [%rd18020];
	// begin inline asm
	add.cc.u64 %rd13995, %rd13995, %rd17997;
	addc.cc.u64 %rd13996, %rd13996, %rd18002;
	addc.cc.u64 %rd13997, %rd13997, %rd18002;
	addc.cc.u64 %rd13998, %rd13998, %rd18002;
	addc.cc.u64 %rd13999, %rd13999, %rd18002;
	addc.u64 %rd12812, %rd12812, %rd18002;
	
	// end inline asm
	st.global.u64 	[%rd18012], %rd13995;
	st.global.u64 	[%rd18016], %rd13996;
	st.global.u64 	[%rd18018], %rd13997;
	st.global.u64 	[%rd18019], %rd13998;
	st.global.u64 	[%rd18020], %rd13999;
	st.global.u64 	[%rd18021], %rd12812;
	ld.global.u64 	%rd14013, [%rd18012];
	ld.global.u64 	%rd14014, [%rd18016];
	ld.global.u64 	%rd14015, [%rd18018];
	ld.global.u64 	%rd14016, [%rd18019];
	ld.global.u64 	%rd14017, [%rd18020];
	// begin inline asm
	add.cc.u64 %rd14013, %rd14013, %rd17997;
	addc.cc.u64 %rd14014, %rd14014, %rd18002;
	addc.cc.u64 %rd14015, %rd14015, %rd18002;
	addc.cc.u64 %rd14016, %rd14016, %rd18002;
	addc.cc.u64 %rd14017, %rd14017, %rd18002;
	addc.u64 %rd12812, %rd12812, %rd18002;
	
	// end inline asm
	st.global.u64 	[%rd18012], %rd14013;
	st.global.u64 	[%rd18016], %rd14014;
	st.global.u64 	[%rd18018], %rd14015;
	st.global.u64 	[%rd18019], %rd14016;
	st.global.u64 	[%rd18020], %rd14017;
	st.global.u64 	[%rd18021], %rd12812;
	ld.global.u64 	%rd14031, [%rd18012];
	ld.global.u64 	%rd14032, [%rd18016];
	ld.global.u64 	%rd14033, [%rd18018];
	ld.global.u64 	%rd14034, [%rd18019];
	ld.global.u64 	%rd14035, [%rd18020];
	// begin inline asm
	add.cc.u64 %rd14031, %rd14031, %rd17997;
	addc.cc.u64 %rd14032, %rd14032, %rd18002;
	addc.cc.u64 %rd14033, %rd14033, %rd18002;
	addc.cc.u64 %rd14034, %rd14034, %rd18002;
	addc.cc.u64 %rd14035, %rd14035, %rd18002;
	addc.u64 %rd12812, %rd12812, %rd18002;
	
	// end inline asm
	st.global.u64 	[%rd18012], %rd14031;
	st.global.u64 	[%rd18016], %rd14032;
	st.global.u64 	[%rd18018], %rd14033;
	st.global.u64 	[%rd18019], %rd14034;
	st.global.u64 	[%rd18020], %rd14035;
	st.global.u64 	[%rd18021], %rd12812;
	ld.global.u64 	%rd14049, [%rd18012];
	ld.global.u64 	%rd14050, [%rd18016];
	ld.global.u64 	%rd14051, [%rd18018];
	ld.global.u64 	%rd14052, [%rd18019];
	ld.global.u64 	%rd14053, [%rd18020];
	// begin inline asm
	add.cc.u64 %rd14049, %rd14049, %rd17997;
	addc.cc.u64 %rd14050, %rd14050, %rd18002;
	addc.cc.u64 %rd14051, %rd14051, %rd18002;
	addc.cc.u64 %rd14052, %rd14052, %rd18002;
	addc.cc.u64 %rd14053, %rd14053, %rd18002;
	addc.u64 %rd12812, %rd12812, %rd18002;
	
	// end inline asm
	st.global.u64 	[%rd18012], %rd14049;
	st.global.u64 	[%rd18016], %rd14050;
	st.global.u64 	[%rd18018], %rd14051;
	st.global.u64 	[%rd18019], %rd14052;
	st.global.u64 	[%rd18020], %rd14053;
	st.global.u64 	[%rd18021], %rd12812;
	ld.global.u64 	%rd14067, [%rd18012];
	ld.global.u64 	%rd14068, [%rd18016];
	ld.global.u64 	%rd14069, [%rd18018];
	ld.global.u64 	%rd14070, [%rd18019];
	ld.global.u64 	%rd14071, [%rd18020];
	// begin inline asm
	add.cc.u64 %rd14067, %rd14067, %rd17997;
	addc.cc.u64 %rd14068, %rd14068, %rd18002;
	addc.cc.u64 %rd14069, %rd14069, %rd18002;
	addc.cc.u64 %rd14070, %rd14070, %rd18002;
	addc.cc.u64 %rd14071, %rd14071, %rd18002;
	addc.u64 %rd12812, %rd12812, %rd18002;
	
	// end inline asm
	st.global.u64 	[%rd18012], %rd14067;
	st.global.u64 	[%rd18016], %rd14068;
	st.global.u64 	[%rd18018], %rd14069;
	st.global.u64 	[%rd18019], %rd14070;
	st.global.u64 	[%rd18020], %rd14071;
	st.global.u64 	[%rd18021], %rd12812;
	ld.global.u64 	%rd14085, [%rd18012];
	ld.global.u64 	%rd14086, [%rd18016];
	ld.global.u64 	%rd14087, [%rd18018];
	ld.global.u64 	%rd14088, [%rd18019];
	ld.global.u64 	%rd14089, [%rd18020];
	// begin inline asm
	add.cc.u64 %rd14085, %rd14085, %rd17997;
	addc.cc.u64 %rd14086, %rd14086, %rd18002;
	addc.cc.u64 %rd14087, %rd14087, %rd18002;
	addc.cc.u64 %rd14088, %rd14088, %rd18002;
	addc.cc.u64 %rd14089, %rd14089, %rd18002;
	addc.u64 %rd12812, %rd12812, %rd18002;
	
	// end inline asm
	st.global.u64 	[%rd18012], %rd14085;
	st.global.u64 	[%rd18016], %rd14086;
	st.global.u64 	[%rd18018], %rd14087;
	st.global.u64 	[%rd18019], %rd14088;
	st.global.u64 	[%rd18020], %rd14089;
	st.global.u64 	[%rd18021], %rd12812;
	ld.global.u64 	%rd14103, [%rd18012];
	ld.global.u64 	%rd14104, [%rd18016];
	ld.global.u64 	%rd14105, [%rd18018];
	ld.global.u64 	%rd14106, [%rd18019];
	ld.global.u64 	%rd14107, [%rd18020];
	// begin inline asm
	add.cc.u64 %rd14103, %rd14103, %rd17997;
	addc.cc.u64 %rd14104, %rd14104, %rd18002;
	addc.cc.u64 %rd14105, %rd14105, %rd18002;
	addc.cc.u64 %rd14106, %rd14106, %rd18002;
	addc.cc.u64 %rd14107, %rd14107, %rd18002;
	addc.u64 %rd12812, %rd12812, %rd18002;
	
	// end inline asm
	st.global.u64 	[%rd18012], %rd14103;
	st.global.u64 	[%rd18016], %rd14104;
	st.global.u64 	[%rd18018], %rd14105;
	st.global.u64 	[%rd18019], %rd14106;
	st.global.u64 	[%rd18020], %rd14107;
	st.global.u64 	[%rd18021], %rd12812;
	ld.global.u64 	%rd14121, [%rd18012];
	ld.global.u64 	%rd14122, [%rd18016];
	ld.global.u64 	%rd14123, [%rd18018];
	ld.global.u64 	%rd14124, [%rd18019];
	ld.global.u64 	%rd14125, [%rd18020];
	// begin inline asm
	add.cc.u64 %rd14121, %rd14121, %rd17997;
	addc.cc.u64 %rd14122, %rd14122, %rd18002;
	addc.cc.u64 %rd14123, %rd14123, %rd18002;
	addc.cc.u64 %rd14124, %rd14124, %rd18002;
	addc.cc.u64 %rd14125, %rd14125, %rd18002;
	addc.u64 %rd12812, %rd12812, %rd18002;
	
	// end inline asm
	st.global.u64 	[%rd18012], %rd14121;
	st.global.u64 	[%rd18016], %rd14122;
	st.global.u64 	[%rd18018], %rd14123;
	st.global.u64 	[%rd18019], %rd14124;
	st.global.u64 	[%rd18020], %rd14125;
	st.global.u64 	[%rd18021], %rd12812;
	ld.global.u64 	%rd14139, [%rd18012];
	ld.global.u64 	%rd14140, [%rd18016];
	ld.global.u64 	%rd14141, [%rd18018];
	ld.global.u64 	%rd14142, [%rd18019];
	ld.global.u64 	%rd14143, [%rd18020];
	// begin inline asm
	add.cc.u64 %rd14139, %rd14139, %rd17997;
	addc.cc.u64 %rd14140, %rd14140, %rd18002;
	addc.cc.u64 %rd14141, %rd14141, %rd18002;
	addc.cc.u64 %rd14142, %rd14142, %rd18002;
	addc.cc.u64 %rd14143, %rd14143, %rd18002;
	addc.u64 %rd12812, %rd12812, %rd18002;
	
	// end inline asm
	st.global.u64 	[%rd18012], %rd14139;
	st.global.u64 	[%rd18016], %rd14140;
	st.global.u64 	[%rd18018], %rd14141;
	st.global.u64 	[%rd18019], %rd14142;
	st.global.u64 	[%rd18020], %rd14143;
	st.global.u64 	[%rd18021], %rd12812;
	ld.global.u64 	%rd14157, [%rd18012];
	ld.global.u64 	%rd14158, [%rd18016];
	ld.global.u64 	%rd14159, [%rd18018];
	ld.global.u64 	%rd14160, [%rd18019];
	ld.global.u64 	%rd14161, [%rd18020];
	// begin inline asm
	add.cc.u64 %rd14157, %rd14157, %rd17997;
	addc.cc.u64 %rd14158, %rd14158, %rd18002;
	addc.cc.u64 %rd14159, %rd14159, %rd18002;
	addc.cc.u64 %rd14160, %rd14160, %rd18002;
	addc.cc.u64 %rd14161, %rd14161, %rd18002;
	addc.u64 %rd12812, %rd12812, %rd18002;
	
	// end inline asm
	st.global.u64 	[%rd18012], %rd14157;
	st.global.u64 	[%rd18016], %rd14158;
	st.global.u64 	[%rd18018], %rd14159;
	st.global.u64 	[%rd18019], %rd14160;
	st.global.u64 	[%rd18020], %rd14161;
	st.global.u64 	[%rd18021], %rd12812;
	ld.global.u64 	%rd14175, [%rd18012];
	ld.global.u64 	%rd14176, [%rd18016];
	ld.global.u64 	%rd14177, [%rd18018];
	ld.global.u64 	%rd14178, [%rd18019];
	ld.global.u64 	%rd14179, [%rd18020];
	// begin inline asm
	add.cc.u64 %rd14175, %rd14175, %rd17997;
	addc.cc.u64 %rd14176, %rd14176, %rd18002;
	addc.cc.u64 %rd14177, %rd14177, %rd18002;
	addc.cc.u64 %rd14178, %rd14178, %rd18002;
	addc.cc.u64 %rd14179, %rd14179, %rd18002;
	addc.u64 %rd12812, %rd12812, %rd18002;
	
	// end inline asm
	st.global.u64 	[%rd18012], %rd14175;
	st.global.u64 	[%rd18016], %rd14176;
	st.global.u64 	[%rd18018], %rd14177;
	st.global.u64 	[%rd18019], %rd14178;
	st.global.u64 	[%rd18020], %rd14179;
	st.global.u64 	[%rd18021], %rd12812;
	ld.global.u64 	%rd14193, [%rd18012];
	ld.global.u64 	%rd14194, [%rd18016];
	ld.global.u64 	%rd14195, [%rd18018];
	ld.global.u64 	%rd14196, [%rd18019];
	ld.global.u64 	%rd14197, [%rd18020];
	// begin inline asm
	add.cc.u64 %rd14193, %rd14193, %rd17997;
	addc.cc.u64 %rd14194, %rd14194, %rd18002;
	addc.cc.u64 %rd14195, %rd14195, %rd18002;
	addc.cc.u64 %rd14196, %rd14196, %rd18002;
	addc.cc.u64 %rd14197, %rd14197, %rd18002;
	addc.u64 %rd12812, %rd12812, %rd18002;
	
	// end inline asm
	st.global.u64 	[%rd18012], %rd14193;
	st.global.u64 	[%rd18016], %rd14194;
	st.global.u64 	[%rd18018], %rd14195;
	st.global.u64 	[%rd18019], %rd14196;
	st.global.u64 	[%rd18020], %rd14197;
	st.global.u64 	[%rd18021], %rd12812;
	ld.global.u64 	%rd14211, [%rd18012];
	ld.global.u64 	%rd14212, [%rd18016];
	ld.global.u64 	%rd14213, [%rd18018];
	ld.global.u64 	%rd14214, [%rd18019];
	ld.global.u64 	%rd14215, [%rd18020];
	// begin inline asm
	add.cc.u64 %rd14211, %rd14211, %rd17997;
	addc.cc.u64 %rd14212, %rd14212, %rd18002;
	addc.cc.u64 %rd14213, %rd14213, %rd18002;
	addc.cc.u64 %rd14214, %rd14214, %rd18002;
	addc.cc.u64 %rd14215, %rd14215, %rd18002;
	addc.u64 %rd12812, %rd12812, %rd18002;
	
	// end inline asm
	st.global.u64 	[%rd18012], %rd14211;
	st.global.u64 	[%rd18016], %rd14212;
	st.global.u64 	[%rd18018], %rd14213;
	st.global.u64 	[%rd18019], %rd14214;
	st.global.u64 	[%rd18020], %rd14215;
	st.global.u64 	[%rd18021], %rd12812;
	ld.global.u64 	%rd14229, [%rd18012];
	ld.global.u64 	%rd14230, [%rd18016];
	ld.global.u64 	%rd14231, [%rd18018];
	ld.global.u64 	%rd14232, [%rd18019];
	ld.global.u64 	%rd14233, [%rd18020];
	// begin inline asm
	add.cc.u64 %rd14229, %rd14229, %rd17997;
	addc.cc.u64 %rd14230, %rd14230, %rd18002;
	addc.cc.u64 %rd14231, %rd14231, %rd18002;
	addc.cc.u64 %rd14232, %rd14232, %rd18002;
	addc.cc.u64 %rd14233, %rd14233, %rd18002;
	addc.u64 %rd12812, %rd12812, %rd18002;
	
	// end inline asm
	st.global.u64 	[%rd18012], %rd14229;
	st.global.u64 	[%rd18016], %rd14230;
	st.global.u64 	[%rd18018], %rd14231;
	st.global.u64 	[%rd18019], %rd14232;
	st.global.u64 	[%rd18020], %rd14233;
	st.global.u64 	[%rd18021], %rd12812;
	ld.global.u64 	%rd14247, [%rd18012];
	ld.global.u64 	%rd14248, [%rd18016];
	ld.global.u64 	%rd14249, [%rd18018];
	ld.global.u64 	%rd14250, [%rd18019];
	ld.global.u64 	%rd14251, [%rd18020];
	// begin inline asm
	add.cc.u64 %rd14247, %rd14247, %rd17997;
	addc.cc.u64 %rd14248, %rd14248, %rd18002;
	addc.cc.u64 %rd14249, %rd14249, %rd18002;
	addc.cc.u64 %rd14250, %rd14250, %rd18002;
	addc.cc.u64 %rd14251, %rd14251, %rd18002;
	addc.u64 %rd12812, %rd12812, %rd18002;
	
	// end inline asm
	st.global.u64 	[%rd18012], %rd14247;
	st.global.u64 	[%rd18016], %rd14248;
	st.global.u64 	[%rd18018], %rd14249;
	st.global.u64 	[%rd18019], %rd14250;
	st.global.u64 	[%rd18020], %rd14251;
	st.global.u64 	[%rd18021], %rd12812;
	ld.global.u64 	%rd14265, [%rd18012];
	ld.global.u64 	%rd14266, [%rd18016];
	ld.global.u64 	%rd14267, [%rd18018];
	ld.global.u64 	%rd14268, [%rd18019];
	ld.global.u64 	%rd14269, [%rd18020];
	// begin inline asm
	add.cc.u64 %rd14265, %rd14265, %rd17997;
	addc.cc.u64 %rd14266, %rd14266, %rd18002;
	addc.cc.u64 %rd14267, %rd14267, %rd18002;
	addc.cc.u64 %rd14268, %rd14268, %rd18002;
	addc.cc.u64 %rd14269, %rd14269, %rd18002;
	addc.u64 %rd12812, %rd12812, %rd18002;
	
	// end inline asm
	st.global.u64 	[%rd18012], %rd14265;
	st.global.u64 	[%rd18016], %rd14266;
	st.global.u64 	[%rd18018], %rd14267;
	st.global.u64 	[%rd18019], %rd14268;
	st.global.u64 	[%rd18020], %rd14269;
	st.global.u64 	[%rd18021], %rd12812;
	ld.global.u64 	%rd14283, [%rd18012];
	ld.global.u64 	%rd14284, [%rd18016];
	ld.global.u64 	%rd14285, [%rd18018];
	ld.global.u64 	%rd14286, [%rd18019];
	ld.global.u64 	%rd14287, [%rd18020];
	// begin inline asm
	add.cc.u64 %rd14283, %rd14283, %rd17997;
	addc.cc.u64 %rd14284, %rd14284, %rd18002;
	addc.cc.u64 %rd14285, %rd14285, %rd18002;
	addc.cc.u64 %rd14286, %rd14286, %rd18002;
	addc.cc.u64 %rd14287, %rd14287, %rd18002;
	addc.u64 %rd12812, %rd12812, %rd18002;
	
	// end inline asm
	st.global.u64 	[%rd18012], %rd14283;
	st.global.u64 	[%rd18016], %rd14284;
	st.global.u64 	[%rd18018], %rd14285;
	st.global.u64 	[%rd18019], %rd14286;
	st.global.u64 	[%rd18020], %rd14287;
	st.global.u64 	[%rd18021], %rd12812;
	ld.global.u64 	%rd14301, [%rd18012];
	ld.global.u64 	%rd14302, [%rd18016];
	ld.global.u64 	%rd14303, [%rd18018];
	ld.global.u64 	%rd14304, [%rd18019];
	ld.global.u64 	%rd14305, [%rd18020];
	// begin inline asm
	add.cc.u64 %rd14301, %rd14301, %rd17997;
	addc.cc.u64 %rd14302, %rd14302, %rd18002;
	addc.cc.u64 %rd14303, %rd14303, %rd18002;
	addc.cc.u64 %rd14304, %rd14304, %rd18002;
	addc.cc.u64 %rd14305, %rd14305, %rd18002;
	addc.u64 %rd12812, %rd12812, %rd18002;
	
	// end inline asm
	st.global.u64 	[%rd18012], %rd14301;
	st.global.u64 	[%rd18016], %rd14302;
	st.global.u64 	[%rd18018], %rd14303;
	st.global.u64 	[%rd18019], %rd14304;
	st.global.u64 	[%rd18020], %rd14305;
	st.global.u64 	[%rd18021], %rd12812;
	ld.global.u64 	%rd14319, [%rd18012];
	ld.global.u64 	%rd14320, [%rd18016];
	ld.global.u64 	%rd14321, [%rd18018];
	ld.global.u64 	%rd14322, [%rd18019];
	ld.global.u64 	%rd14323, [%rd18020];
	// begin inline asm
	add.cc.u64 %rd14319, %rd14319, %rd17997;
	addc.cc.u64 %rd14320, %rd14320, %rd18002;
	addc.cc.u64 %rd14321, %rd14321, %rd18002;
	addc.cc.u64 %rd14322, %rd14322, %rd18002;
	addc.cc.u64 %rd14323, %rd14323, %rd18002;
	addc.u64 %rd12812, %rd12812, %rd18002;
	
	// end inline asm
	st.global.u64 	[%rd18012], %rd14319;
	st.global.u64 	[%rd18016], %rd14320;
	st.global.u64 	[%rd18018], %rd14321;
	st.global.u64 	[%rd18019], %rd14322;
	st.global.u64 	[%rd18020], %rd14323;
	st.global.u64 	[%rd18021], %rd12812;
	ld.global.u64 	%rd14337, [%rd18012];
	ld.global.u64 	%rd14338, [%rd18016];
	ld.global.u64 	%rd14339, [%rd18018];
	ld.global.u64 	%rd14340, [%rd18019];
	ld.global.u64 	%rd14341, [%rd18020];
	// begin inline asm
	add.cc.u64 %rd14337, %rd14337, %rd17997;
	addc.cc.u64 %rd14338, %rd14338, %rd18002;
	addc.cc.u64 %rd14339, %rd14339, %rd18002;
	addc.cc.u64 %rd14340, %rd14340, %rd18002;
	addc.cc.u64 %rd14341, %rd14341, %rd18002;
	addc.u64 %rd12812, %rd12812, %rd18002;
	
	// end inline asm
	st.global.u64 	[%rd18012], %rd14337;
	st.global.u64 	[%rd18016], %rd14338;
	st.global.u64 	[%rd18018], %rd14339;
	st.global.u64 	[%rd18019], %rd14340;
	st.global.u64 	[%rd18020], %rd14341;
	st.global.u64 	[%rd18021], %rd12812;
	ld.global.u64 	%rd14355, [%rd18012];
	ld.global.u64 	%rd14356, [%rd18016];
	ld.global.u64 	%rd14357, [%rd18018];
	ld.global.u64 	%rd14358, [%rd18019];
	ld.global.u64 	%rd14359, [%rd18020];
	// begin inline asm
	add.cc.u64 %rd14355, %rd14355, %rd17997;
	addc.cc.u64 %rd14356, %rd14356, %rd18002;
	addc.cc.u64 %rd14357, %rd14357, %rd18002;
	addc.cc.u64 %rd14358, %rd14358, %rd18002;
	addc.cc.u64 %rd14359, %rd14359, %rd18002;
	addc.u64 %rd12812, %rd12812, %rd18002;
	
	// end inline asm
	st.global.u64 	[%rd18012], %rd14355;
	st.global.u64 	[%rd18016], %rd14356;
	st.global.u64 	[%rd18018], %rd14357;
	st.global.u64 	[%rd18019], %rd14358;
	st.global.u64 	[%rd18020], %rd14359;
	st.global.u64 	[%rd18021], %rd12812;
	ld.global.u64 	%rd14373, [%rd18012];
	ld.global.u64 	%rd14374, [%rd18016];
	ld.global.u64 	%rd14375, [%rd18018];
	ld.global.u64 	%rd14376, [%rd18019];
	ld.global.u64 	%rd14377, [%rd18020];
	// begin inline asm
	add.cc.u64 %rd14373, %rd14373, %rd17997;
	addc.cc.u64 %rd14374, %rd14374, %rd18002;
	addc.cc.u64 %rd14375, %rd14375, %rd18002;
	addc.cc.u64 %rd14376, %rd14376, %rd18002;
	addc.cc.u64 %rd14377, %rd14377, %rd18002;
	addc.u64 %rd12812, %rd12812, %rd18002;
	
	// end inline asm
	st.global.u64 	[%rd18012], %rd14373;
	st.global.u64 	[%rd18016], %rd14374;
	st.global.u64 	[%rd18018], %rd14375;
	st.global.u64 	[%rd18019], %rd14376;
	st.global.u64 	[%rd18020], %rd14377;
	st.global.u64 	[%rd18021], %rd12812;
	ld.global.u64 	%rd14391, [%rd18012];
	ld.global.u64 	%rd14392, [%rd18016];
	ld.global.u64 	%rd14393, [%rd18018];
	ld.global.u64 	%rd14394, [%rd18019];
	ld.global.u64 	%rd14395, [%rd18020];
	// begin inline asm
	add.cc.u64 %rd14391, %rd14391, %rd17997;
	addc.cc.u64 %rd14392, %rd14392, %rd18002;
	addc.cc.u64 %rd14393, %rd14393, %rd18002;
	addc.cc.u64 %rd14394, %rd14394, %rd18002;
	addc.cc.u64 %rd14395, %rd14395, %rd18002;
	addc.u64 %rd12812, %rd12812, %rd18002;
	
	// end inline asm
	st.global.u64 	[%rd18012], %rd14391;
	st.global.u64 	[%rd18016], %rd14392;
	st.global.u64 	[%rd18018], %rd14393;
	st.global.u64 	[%rd18019], %rd14394;
	st.global.u64 	[%rd18020], %rd14395;
	st.global.u64 	[%rd18021], %rd12812;
	ld.global.u64 	%rd14409, [%rd18012];
	ld.global.u64 	%rd14410, [%rd18016];
	ld.global.u64 	%rd14411, [%rd18018];
	ld.global.u64 	%rd14412, [%rd18019];
	ld.global.u64 	%rd14413, [%rd18020];
	// begin inline asm
	add.cc.u64 %rd14409, %rd14409, %rd17997;
	addc.cc.u64 %rd14410, %rd14410, %rd18002;
	addc.cc.u64 %rd14411, %rd14411, %rd18002;
	addc.cc.u64 %rd14412, %rd14412, %rd18002;
	addc.cc.u64 %rd14413, %rd14413, %rd18002;
	addc.u64 %rd12812, %rd12812, %rd18002;
	
	// end inline asm
	st.global.u64 	[%rd18012], %rd14409;
	st.global.u64 	[%rd18016], %rd14410;
	st.global.u64 	[%rd18018], %rd14411;
	st.global.u64 	[%rd18019], %rd14412;
	st.global.u64 	[%rd18020], %rd14413;
	st.global.u64 	[%rd18021], %rd12812;
	ld.global.u64 	%rd14427, [%rd18012];
	ld.global.u64 	%rd14428, [%rd18016];
	ld.global.u64 	%rd14429, [%rd18018];
	ld.global.u64 	%rd14430, [%rd18019];
	ld.global.u64 	%rd14431, [%rd18020];
	// begin inline asm
	add.cc.u64 %rd14427, %rd14427, %rd17997;
	addc.cc.u64 %rd14428, %rd14428, %rd18002;
	addc.cc.u64 %rd14429, %rd14429, %rd18002;
	addc.cc.u64 %rd14430, %rd14430, %rd18002;
	addc.cc.u64 %rd14431, %rd14431, %rd18002;
	addc.u64 %rd12812, %rd12812, %rd18002;
	
	// end inline asm
	st.global.u64 	[%rd18012], %rd14427;
	st.global.u64 	[%rd18016], %rd14428;
	st.global.u64 	[%rd18018], %rd14429;
	st.global.u64 	[%rd18019], %rd14430;
	st.global.u64 	[%rd18020], %rd14431;
	st.global.u64 	[%rd18021], %rd12812;
	ld.global.u64 	%rd14445, [%rd18012];
	ld.global.u64 	%rd14446, [%rd18016];
	ld.global.u64 	%rd14447, [%rd18018];
	ld.global.u64 	%rd14448, [%rd18019];
	ld.global.u64 	%rd14449, [%rd18020];
	// begin inline asm
	add.cc.u64 %rd14445, %rd14445, %rd17997;
	addc.cc.u64 %rd14446, %rd14446, %rd18002;
	addc.cc.u64 %rd14447, %rd14447, %rd18002;
	addc.cc.u64 %rd14448, %rd14448, %rd18002;
	addc.cc.u64 %rd14449, %rd14449, %rd18002;
	addc.u64 %rd12812, %rd12812, %rd18002;
	
	// end inline asm
	st.global.u64 	[%rd18012], %rd14445;
	st.global.u64 	[%rd18016], %rd14446;
	st.global.u64 	[%rd18018], %rd14447;
	st.global.u64 	[%rd18019], %rd14448;
	st.global.u64 	[%rd18020], %rd14449;
	st.global.u64 	[%rd18021], %rd12812;
	ld.global.u64 	%rd14463, [%rd18012];
	ld.global.u64 	%rd14464, [%rd18016];
	ld.global.u64 	%rd14465, [%rd18018];
	ld.global.u64 	%rd14466, [%rd18019];
	ld.global.u64 	%rd14467, [%rd18020];
	// begin inline asm
	add.cc.u64 %rd14463, %rd14463, %rd17997;
	addc.cc.u64 %rd14464, %rd14464, %rd18002;
	addc.cc.u64 %rd14465, %rd14465, %rd18002;
	addc.cc.u64 %rd14466, %rd14466, %rd18002;
	addc.cc.u64 %rd14467, %rd14467, %rd18002;
	addc.u64 %rd12812, %rd12812, %rd18002;
	
	// end inline asm
	st.global.u64 	[%rd18012], %rd14463;
	st.global.u64 	[%rd18016], %rd14464;
	st.global.u64 	[%rd18018], %rd14465;
	st.global.u64 	[%rd18019], %rd14466;
	st.global.u64 	[%rd18020], %rd14467;
	st.global.u64 	[%rd18021], %rd12812;
	ld.global.u64 	%rd14481, [%rd18012];
	ld.global.u64 	%rd14482, [%rd18016];
	ld.global.u64 	%rd14483, [%rd18018];
	ld.global.u64 	%rd14484, [%rd18019];
	ld.global.u64 	%rd14485, [%rd18020];
	// begin inline asm
	add.cc.u64 %rd14481, %rd14481, %rd17997;
	addc.cc.u64 %rd14482, %rd14482, %rd18002;
	addc.cc.u64 %rd14483, %rd14483, %rd18002;
	addc.cc.u64 %rd14484, %rd14484, %rd18002;
	addc.cc.u64 %rd14485, %rd14485, %rd18002;
	addc.u64 %rd12812, %rd12812, %rd18002;
	
	// end inline asm
	st.global.u64 	[%rd18012], %rd14481;
	st.global.u64 	[%rd18016], %rd14482;
	st.global.u64 	[%rd18018], %rd14483;
	st.global.u64 	[%rd18019], %rd14484;
	st.global.u64 	[%rd18020], %rd14485;
	st.global.u64 	[%rd18021], %rd12812;
	ld.global.u64 	%rd14499, [%rd18012];
	ld.global.u64 	%rd14500, [%rd18016];
	ld.global.u64 	%rd14501, [%rd18018];
	ld.global.u64 	%rd14502, [%rd18019];
	ld.global.u64 	%rd14503, [%rd18020];
	// begin inline asm
	add.cc.u64 %rd14499, %rd14499, %rd17997;
	addc.cc.u64 %rd14500, %rd14500, %rd18002;
	addc.cc.u64 %rd14501, %rd14501, %rd18002;
	addc.cc.u64 %rd14502, %rd14502, %rd18002;
	addc.cc.u64 %rd14503, %rd14503, %rd18002;
	addc.u64 %rd12812, %rd12812, %rd18002;
	
	// end inline asm
	st.global.u64 	[%rd18012], %rd14499;
	st.global.u64 	[%rd18016], %rd14500;
	st.global.u64 	[%rd18018], %rd14501;
	st.global.u64 	[%rd18019], %rd14502;
	st.global.u64 	[%rd18020], %rd14503;
	st.global.u64 	[%rd18021], %rd12812;
	ld.global.u64 	%rd14517, [%rd18012];
	ld.global.u64 	%rd14518, [%rd18016];
	ld.global.u64 	%rd14519, [%rd18018];
	ld.global.u64 	%rd14520, [%rd18019];
	ld.global.u64 	%rd14521, [%rd18020];
	// begin inline asm
	add.cc.u64 %rd14517, %rd14517, %rd17997;
	addc.cc.u64 %rd14518, %rd14518, %rd18002;
	addc.cc.u64 %rd14519, %rd14519, %rd18002;
	addc.cc.u64 %rd14520, %rd14520, %rd18002;
	addc.cc.u64 %rd14521, %rd14521, %rd18002;
	addc.u64 %rd12812, %rd12812, %rd18002;
	
	// end inline asm
	st.global.u64 	[%rd18012], %rd14517;
	st.global.u64 	[%rd18016], %rd14518;
	st.global.u64 	[%rd18018], %rd14519;
	st.global.u64 	[%rd18019], %rd14520;
	st.global.u64 	[%rd18020], %rd14521;
	st.global.u64 	[%rd18021], %rd12812;
	ld.global.u64 	%rd14535, [%rd18012];
	ld.global.u64 	%rd14536, [%rd18016];
	ld.global.u64 	%rd14537, [%rd18018];
	ld.global.u64 	%rd14538, [%rd18019];
	ld.global.u64 	%rd14539, [%rd18020];
	// begin inline asm
	add.cc.u64 %rd14535, %rd14535, %rd17997;
	addc.cc.u64 %rd14536, %rd14536, %rd18002;
	addc.cc.u64 %rd14537, %rd14537, %rd18002;
	addc.cc.u64 %rd14538, %rd14538, %rd18002;
	addc.cc.u64 %rd14539, %rd14539, %rd18002;
	addc.u64 %rd12812, %rd12812, %rd18002;
	
	// end inline asm
	st.global.u64 	[%rd18012], %rd14535;
	st.global.u64 	[%rd18016], %rd14536;
	st.global.u64 	[%rd18018], %rd14537;
	st.global.u64 	[%rd18019], %rd14538;
	st.global.u64 	[%rd18020], %rd14539;
	st.global.u64 	[%rd18021], %rd12812;
	ld.global.u64 	%rd14553, [%rd18012];
	ld.global.u64 	%rd14554, [%rd18016];
	ld.global.u64 	%rd14555, [%rd18018];
	ld.global.u64 	%rd14556, [%rd18019];
	ld.global.u64 	%rd14557, [%rd18020];
	// begin inline asm
	add.cc.u64 %rd14553, %rd14553, %rd17997;
	addc.cc.u64 %rd14554, %rd14554, %rd18002;
	addc.cc.u64 %rd14555, %rd14555, %rd18002;
	addc.cc.u64 %rd14556, %rd14556, %rd18002;
	addc.cc.u64 %rd14557, %rd14557, %rd18002;
	addc.u64 %rd12812, %rd12812, %rd18002;
	
	// end inline asm
	st.global.u64 	[%rd18012], %rd14553;
	st.global.u64 	[%rd18016], %rd14554;
	st.global.u64 	[%rd18018], %rd14555;
	st.global.u64 	[%rd18019], %rd14556;
	st.global.u64 	[%rd18020], %rd14557;
	st.global.u64 	[%rd18021], %rd12812;
	ld.global.u64 	%rd14571, [%rd18012];
	ld.global.u64 	%rd14572, [%rd18016];
	ld.global.u64 	%rd14573, [%rd18018];
	ld.global.u64 	%rd14574, [%rd18019];
	ld.global.u64 	%rd14575, [%rd18020];
	// begin inline asm
	add.cc.u64 %rd14571, %rd14571, %rd17997;
	addc.cc.u64 %rd14572, %rd14572, %rd18002;
	addc.cc.u64 %rd14573, %rd14573, %rd18002;
	addc.cc.u64 %rd14574, %rd14574, %rd18002;
	addc.cc.u64 %rd14575, %rd14575, %rd18002;
	addc.u64 %rd12812, %rd12812, %rd18002;
	
	// end inline asm
	st.global.u64 	[%rd18012], %rd14571;
	st.global.u64 	[%rd18016], %rd14572;
	st.global.u64 	[%rd18018], %rd14573;
	st.global.u64 	[%rd18019], %rd14574;
	st.global.u64 	[%rd18020], %rd14575;
	st.global.u64 	[%rd18021], %rd12812;
	ld.global.u64 	%rd14589, [%rd18012];
	ld.global.u64 	%rd14590, [%rd18016];
	ld.global.u64 	%rd14591, [%rd18018];
	ld.global.u64 	%rd14592, [%rd18019];
	ld.global.u64 	%rd14593, [%rd18020];
	// begin inline asm
	add.cc.u64 %rd14589, %rd14589, %rd17997;
	addc.cc.u64 %rd14590, %rd14590, %rd18002;
	addc.cc.u64 %rd14591, %rd14591, %rd18002;
	addc.cc.u64 %rd14592, %rd14592, %rd18002;
	addc.cc.u64 %rd14593, %rd14593, %rd18002;
	addc.u64 %rd12812, %rd12812, %rd18002;
	
	// end inline asm
	st.global.u64 	[%rd18012], %rd14589;
	st.global.u64 	[%rd18016], %rd14590;
	st.global.u64 	[%rd18018], %rd14591;
	st.global.u64 	[%rd18019], %rd14592;
	st.global.u64 	[%rd18020], %rd14593;
	st.global.u64 	[%rd18021], %rd12812;
	ld.global.u64 	%rd14607, [%rd18012];
	ld.global.u64 	%rd14608, [%rd18016];
	ld.global.u64 	%rd14609, [%rd18018];
	ld.global.u64 	%rd14610, [%rd18019];
	ld.global.u64 	%rd14611, [%rd18020];
	// begin inline asm
	add.cc.u64 %rd14607, %rd14607, %rd17997;
	addc.cc.u64 %rd14608, %rd14608, %rd18002;
	addc.cc.u64 %rd14609, %rd14609, %rd18002;
	addc.cc.u64 %rd14610, %rd14610, %rd18002;
	addc.cc.u64 %rd14611, %rd14611, %rd18002;
	addc.u64 %rd12812, %rd12812, %rd18002;
	
	// end inline asm
	st.global.u64 	[%rd18012], %rd14607;
	st.global.u64 	[%rd18016], %rd14608;
	st.global.u64 	[%rd18018], %rd14609;
	st.global.u64 	[%rd18019], %rd14610;
	st.global.u64 	[%rd18020], %rd14611;
	st.global.u64 	[%rd18021], %rd12812;
	ld.global.u64 	%rd14625, [%rd18012];
	ld.global.u64 	%rd14626, [%rd18016];
	ld.global.u64 	%rd14627, [%rd18018];
	ld.global.u64 	%rd14628, [%rd18019];
	ld.global.u64 	%rd14629, [%rd18020];
	// begin inline asm
	add.cc.u64 %rd14625, %rd14625, %rd17997;
	addc.cc.u64 %rd14626, %rd14626, %rd18002;
	addc.cc.u64 %rd14627, %rd14627, %rd18002;
	addc.cc.u64 %rd14628, %rd14628, %rd18002;
	addc.cc.u64 %rd14629, %rd14629, %rd18002;
	addc.u64 %rd12812, %rd12812, %rd18002;
	
	// end inline asm
	st.global.u64 	[%rd18012], %rd14625;
	st.global.u64 	[%rd18016], %rd14626;
	st.global.u64 	[%rd18018], %rd14627;
	st.global.u64 	[%rd18019], %rd14628;
	st.global.u64 	[%rd18020], %rd14629;
	st.global.u64 	[%rd18021], %rd12812;
	ld.global.u64 	%rd14643, [%rd18012];
	ld.global.u64 	%rd14644, [%rd18016];
	ld.global.u64 	%rd14645, [%rd18018];
	ld.global.u64 	%rd14646, [%rd18019];
	ld.global.u64 	%rd14647, [%rd18020];
	// begin inline asm
	add.cc.u64 %rd14643, %rd14643, %rd17997;
	addc.cc.u64 %rd14644, %rd14644, %rd18002;
	addc.cc.u64 %rd14645, %rd14645, %rd18002;
	addc.cc.u64 %rd14646, %rd14646, %rd18002;
	addc.cc.u64 %rd14647, %rd14647, %rd18002;
	addc.u64 %rd12812, %rd12812, %rd18002;
	
	// end inline asm
	st.global.u64 	[%rd18012], %rd14643;
	st.global.u64 	[%rd18016], %rd14644;
	st.global.u64 	[%rd18018], %rd14645;
	st.global.u64 	[%rd18019], %rd14646;
	st.global.u64 	[%rd18020], %rd14647;
	st.global.u64 	[%rd18021], %rd12812;
	ld.global.u64 	%rd14661, [%rd18012];
	ld.global.u64 	%rd14662, [%rd18016];
	ld.global.u64 	%rd14663, [%rd18018];
	ld.global.u64 	%rd14664, [%rd18019];
	ld.global.u64 	%rd14665, [%rd18020];
	// begin inline asm
	add.cc.u64 %rd14661, %rd14661, %rd17997;
	addc.cc.u64 %rd14662, %rd14662, %rd18002;
	addc.cc.u64 %rd14663, %rd14663, %rd18002;
	addc.cc.u64 %rd14664, %rd14664, %rd18002;
	addc.cc.u64 %rd14665, %rd14665, %rd18002;
	addc.u64 %rd12812, %rd12812, %rd18002;
	
	// end inline asm
	st.global.u64 	[%rd18012], %rd14661;
	st.global.u64 	[%rd18016], %rd14662;
	st.global.u64 	[%rd18018], %rd14663;
	st.global.u64 	[%rd18019], %rd14664;
	st.global.u64 	[%rd18020], %rd14665;
	st.global.u64 	[%rd18021], %rd12812;
	ld.global.u64 	%rd14679, [%rd18012];
	ld.global.u64 	%rd14680, [%rd18016];
	ld.global.u64 	%rd14681, [%rd18018];
	ld.global.u64 	%rd14682, [%rd18019];
	ld.global.u64 	%rd14683, [%rd18020];
	// begin inline asm
	add.cc.u64 %rd14679, %rd14679, %rd17997;
	addc.cc.u64 %rd14680, %rd14680, %rd18002;
	addc.cc.u64 %rd14681, %rd14681, %rd18002;
	addc.cc.u64 %rd14682, %rd14682, %rd18002;
	addc.cc.u64 %rd14683, %rd14683, %rd18002;
	addc.u64 %rd12812, %rd12812, %rd18002;
	
	// end inline asm
	st.global.u64 	[%rd18012], %rd14679;
	st.global.u64 	[%rd18016], %rd14680;
	st.global.u64 	[%rd18018], %rd14681;
	st.global.u64 	[%rd18019], %rd14682;
	st.global.u64 	[%rd18020], %rd14683;
	st.global.u64 	[%rd18021], %rd12812;
	ld.global.u64 	%rd14697, [%rd18012];
	ld.global.u64 	%rd14698, [%rd18016];
	ld.global.u64 	%rd14699, [%rd18018];
	ld.global.u64 	%rd14700, [%rd18019];
	ld.global.u64 	%rd14701, [%rd18020];
	// begin inline asm
	add.cc.u64 %rd14697, %rd14697, %rd17997;
	addc.cc.u64 %rd14698, %rd14698, %rd18002;
	addc.cc.u64 %rd14699, %rd14699, %rd18002;
	addc.cc.u64 %rd14700, %rd14700, %rd18002;
	addc.cc.u64 %rd14701, %rd14701, %rd18002;
	addc.u64 %rd12812, %rd12812, %rd18002;
	
	// end inline asm
	st.global.u64 	[%rd18012], %rd14697;
	st.global.u64 	[%rd18016], %rd14698;
	st.global.u64 	[%rd18018], %rd14699;
	st.global.u64 	[%rd18019], %rd14700;
	st.global.u64 	[%rd18020], %rd14701;
	st.global.u64 	[%rd18021], %rd12812;
	ld.global.u64 	%rd14715, [%rd18012];
	ld.global.u64 	%rd14716, [%rd18016];
	ld.global.u64 	%rd14717, [%rd18018];
	ld.global.u64 	%rd14718, [%rd18019];
	ld.global.u64 	%rd14719, [%rd18020];
	// begin inline asm
	add.cc.u64 %rd14715, %rd14715, %rd17997;
	addc.cc.u64 %rd14716, %rd14716, %rd18002;
	addc.cc.u64 %rd14717, %rd14717, %rd18002;
	addc.cc.u64 %rd14718, %rd14718, %rd18002;
	addc.cc.u64 %rd14719, %rd14719, %rd18002;
	addc.u64 %rd12812, %rd12812, %rd18002;
	
	// end inline asm
	st.global.u64 	[%rd18012], %rd14715;
	st.global.u64 	[%rd18016], %rd14716;
	st.global.u64 	[%rd18018], %rd14717;
	st.global.u64 	[%rd18019], %rd14718;
	st.global.u64 	[%rd18020], %rd14719;
	st.global.u64 	[%rd18021], %rd12812;
	ld.global.u64 	%rd14733, [%rd18012];
	ld.global.u64 	%rd14734, [%rd18016];
	ld.global.u64 	%rd14735, [%rd18018];
	ld.global.u64 	%rd14736, [%rd18019];
	ld.global.u64 	%rd14737, [%rd18020];
	// begin inline asm
	add.cc.u64 %rd14733, %rd14733, %rd17997;
	addc.cc.u64 %rd14734, %rd14734, %rd18002;
	addc.cc.u64 %rd14735, %rd14735, %rd18002;
	addc.cc.u64 %rd14736, %rd14736, %rd18002;
	addc.cc.u64 %rd14737, %rd14737, %rd18002;
	addc.u64 %rd12812, %rd12812, %rd18002;
	
	// end inline asm
	st.global.u64 	[%rd18012], %rd14733;
	st.global.u64 	[%rd18016], %rd14734;
	st.global.u64 	[%rd18018], %rd14735;
	st.global.u64 	[%rd18019], %rd14736;
	st.global.u64 	[%rd18020], %rd14737;
	st.global.u64 	[%rd18021], %rd12812;
	ld.global.u64 	%rd14751, [%rd18012];
	ld.global.u64 	%rd14752, [%rd18016];
	ld.global.u64 	%rd14753, [%rd18018];
	ld.global.u64 	%rd14754, [%rd18019];
	ld.global.u64 	%rd14755, [%rd18020];
	// begin inline asm
	add.cc.u64 %rd14751, %rd14751, %rd17997;
	addc.cc.u64 %rd14752, %rd14752, %rd18002;
	addc.cc.u64 %rd14753, %rd14753, %rd18002;
	addc.cc.u64 %rd14754, %rd14754, %rd18002;
	addc.cc.u64 %rd14755, %rd14755, %rd18002;
	addc.u64 %rd12812, %rd12812, %rd18002;
	
	// end inline asm
	st.global.u64 	[%rd18012], %rd14751;
	st.global.u64 	[%rd18016], %rd14752;
	st.global.u64 	[%rd18018], %rd14753;
	st.global.u64 	[%rd18019], %rd14754;
	st.global.u64 	[%rd18020], %rd14755;
	st.global.u64 	[%rd18021], %rd12812;
	ld.global.u64 	%rd14769, [%rd18012];
	ld.global.u64 	%rd14770, [%rd18016];
	ld.global.u64 	%rd14771, [%rd18018];
	ld.global.u64 	%rd14772, [%rd18019];
	ld.global.u64 	%rd14773, [%rd18020];
	// begin inline asm
	add.cc.u64 %rd14769, %rd14769, %rd17997;
	addc.cc.u64 %rd14770, %rd14770, %rd18002;
	addc.cc.u64 %rd14771, %rd14771, %rd18002;
	addc.cc.u64 %rd14772, %rd14772, %rd18002;
	addc.cc.u64 %rd14773, %rd14773, %rd18002;
	addc.u64 %rd12812, %rd12812, %rd18002;
	
	// end inline asm
	st.global.u64 	[%rd18012], %rd14769;
	st.global.u64 	[%rd18016], %rd14770;
	st.global.u64 	[%rd18018], %rd14771;
	st.global.u64 	[%rd18019], %rd14772;
	st.global.u64 	[%rd18020], %rd14773;
	st.global.u64 	[%rd18021], %rd12812;
	ld.global.u64 	%rd14787, [%rd18012];
	ld.global.u64 	%rd14788, [%rd18016];
	ld.global.u64 	%rd14789, [%rd18018];
	ld.global.u64 	%rd14790, [%rd18019];
	ld.global.u64 	%rd14791, [%rd18020];
	// begin inline asm
	add.cc.u64 %rd14787, %rd14787, %rd17997;
	addc.cc.u64 %rd14788, %rd14788, %rd18002;
	addc.cc.u64 %rd14789, %rd14789, %rd18002;
	addc.cc.u64 %rd14790, %rd14790, %rd18002;
	addc.cc.u64 %rd14791, %rd14791, %rd18002;
	addc.u64 %rd12812, %rd12812, %rd18002;
	
	// end inline asm
	st.global.u64 	[%rd18012], %rd14787;
	st.global.u64 	[%rd18016], %rd14788;
	st.global.u64 	[%rd18018], %rd14789;
	st.global.u64 	[%rd18019], %rd14790;
	st.global.u64 	[%rd18020], %rd14791;
	st.global.u64 	[%rd18021], %rd12812;
	ld.global.u64 	%rd14805, [%rd18012];
	ld.global.u64 	%rd14806, [%rd18016];
	ld.global.u64 	%rd14807, [%rd18018];
	ld.global.u64 	%rd14808, [%rd18019];
	ld.global.u64 	%rd14809, [%rd18020];
	// begin inline asm
	add.cc.u64 %rd14805, %rd14805, %rd17997;
	addc.cc.u64 %rd14806, %rd14806, %rd18002;
	addc.cc.u64 %rd14807, %rd14807, %rd18002;
	addc.cc.u64 %rd14808, %rd14808, %rd18002;
	addc.cc.u64 %rd14809, %rd14809, %rd18002;
	addc.u64 %rd12812, %rd12812, %rd18002;
	
	// end inline asm
	st.global.u64 	[%rd18012], %rd14805;
	st.global.u64 	[%rd18016], %rd14806;
	st.global.u64 	[%rd18018], %rd14807;
	st.global.u64 	[%rd18019], %rd14808;
	st.global.u64 	[%rd18020], %rd14809;
	st.global.u64 	[%rd18021], %rd12812;
	ld.global.u64 	%rd14823, [%rd18012];
	ld.global.u64 	%rd14824, [%rd18016];
	ld.global.u64 	%rd14825, [%rd18018];
	ld.global.u64 	%rd14826, [%rd18019];
	ld.global.u64 	%rd14827, [%rd18020];
	// begin inline asm
	add.cc.u64 %rd14823, %rd14823, %rd17997;
	addc.cc.u64 %rd14824, %rd14824, %rd18002;
	addc.cc.u64 %rd14825, %rd14825, %rd18002;
	addc.cc.u64 %rd14826, %rd14826, %rd18002;
	addc.cc.u64 %rd14827, %rd14827, %rd18002;
	addc.u64 %rd12812, %rd12812, %rd18002;
	
	// end inline asm
	st.global.u64 	[%rd18012], %rd14823;
	st.global.u64 	[%rd18016], %rd14824;
	st.global.u64 	[%rd18018], %rd14825;
	st.global.u64 	[%rd18019], %rd14826;
	st.global.u64 	[%rd18020], %rd14827;
	st.global.u64 	[%rd18021], %rd12812;
	ld.global.u64 	%rd14841, [%rd18012];
	ld.global.u64 	%rd14842, [%rd18016];
	ld.global.u64 	%rd14843, [%rd18018];
	ld.global.u64 	%rd14844, [%rd18019];
	ld.global.u64 	%rd14845, [%rd18020];
	// begin inline asm
	add.cc.u64 %rd14841, %rd14841, %rd17997;
	addc.cc.u64 %rd14842, %rd14842, %rd18002;
	addc.cc.u64 %rd14843, %rd14843, %rd18002;
	addc.cc.u64 %rd14844, %rd14844, %rd18002;
	addc.cc.u64 %rd14845, %rd14845, %rd18002;
	addc.u64 %rd12812, %rd12812, %rd18002;
	
	// end inline asm
	st.global.u64 	[%rd18012], %rd14841;
	st.global.u64 	[%rd18016], %rd14842;
	st.global.u64 	[%rd18018], %rd14843;
	st.global.u64 	[%rd18019], %rd14844;
	st.global.u64 	[%rd18020], %rd14845;
	st.global.u64 	[%rd18021], %rd12812;
	ld.global.u64 	%rd14859, [%rd18012];
	ld.global.u64 	%rd14860, [%rd18016];
	ld.global.u64 	%rd14861, [%rd18018];
	ld.global.u64 	%rd14862, [%rd18019];
	ld.global.u64 	%rd14863, [%rd18020];
	// begin inline asm
	add.cc.u64 %rd14859, %rd14859, %rd17997;
	addc.cc.u64 %rd14860, %rd14860, %rd18002;
	addc.cc.u64 %rd14861, %rd14861, %rd18002;
	addc.cc.u64 %rd14862, %rd14862, %rd18002;
	addc.cc.u64 %rd14863, %rd14863, %rd18002;
	addc.u64 %rd12812, %rd12812, %rd18002;
	
	// end inline asm
	st.global.u64 	[%rd18012], %rd14859;
	st.global.u64 	[%rd18016], %rd14860;
	st.global.u64 	[%rd18018], %rd14861;
	st.global.u64 	[%rd18019], %rd14862;
	st.global.u64 	[%rd18020], %rd14863;
	st.global.u64 	[%rd18021], %rd12812;
	ld.global.u64 	%rd14877, [%rd18012];
	ld.global.u64 	%rd14878, [%rd18016];
	ld.global.u64 	%rd14879, [%rd18018];
	ld.global.u64 	%rd14880, [%rd18019];
	ld.global.u64 	%rd14881, [%rd18020];
	// begin inline asm
	add.cc.u64 %rd14877, %rd14877, %rd17997;
	addc.cc.u64 %rd14878, %rd14878, %rd18002;
	addc.cc.u64 %rd14879, %rd14879, %rd18002;
	addc.cc.u64 %rd14880, %rd14880, %rd18002;
	addc.cc.u64 %rd14881, %rd14881, %rd18002;
	addc.u64 %rd12812, %rd12812, %rd18002;
	
	// end inline asm
	st.global.u64 	[%rd18012], %rd14877;
	st.global.u64 	[%rd18016], %rd14878;
	st.global.u64 	[%rd18018], %rd14879;
	st.global.u64 	[%rd18019], %rd14880;
	st.global.u64 	[%rd18020], %rd14881;
	st.global.u64 	[%rd18021], %rd12812;
	ld.global.u64 	%rd14895, [%rd18012];
	ld.global.u64 	%rd14896, [%rd18016];
	ld.global.u64 	%rd14897, [%rd18018];
	ld.global.u64 	%rd14898, [%rd18019];
	ld.global.u64 	%rd14899, [%rd18020];
	// begin inline asm
	add.cc.u64 %rd14895, %rd14895, %rd17997;
	addc.cc.u64 %rd14896, %rd14896, %rd18002;
	addc.cc.u64 %rd14897, %rd14897, %rd18002;
	addc.cc.u64 %rd14898, %rd14898, %rd18002;
	addc.cc.u64 %rd14899, %rd14899, %rd18002;
	addc.u64 %rd12812, %rd12812, %rd18002;
	
	// end inline asm
	st.global.u64 	[%rd18012], %rd14895;
	st.global.u64 	[%rd18016], %rd14896;
	st.global.u64 	[%rd18018], %rd14897;
	st.global.u64 	[%rd18019], %rd14898;
	st.global.u64 	[%rd18020], %rd14899;
	st.global.u64 	[%rd18021], %rd12812;
	ld.global.u64 	%rd14913, [%rd18012];
	ld.global.u64 	%rd14914, [%rd18016];
	ld.global.u64 	%rd14915, [%rd18018];
	ld.global.u64 	%rd14916, [%rd18019];
	ld.global.u64 	%rd14917, [%rd18020];
	// begin inline asm
	add.cc.u64 %rd14913, %rd14913, %rd17997;
	addc.cc.u64 %rd14914, %rd14914, %rd18002;
	addc.cc.u64 %rd14915, %rd14915, %rd18002;
	addc.cc.u64 %rd14916, %rd14916, %rd18002;
	addc.cc.u64 %rd14917, %rd14917, %rd18002;
	addc.u64 %rd12812, %rd12812, %rd18002;
	
	// end inline asm
	st.global.u64 	[%rd18012], %rd14913;
	st.global.u64 	[%rd18016], %rd14914;
	st.global.u64 	[%rd18018], %rd14915;
	st.global.u64 	[%rd18019], %rd14916;
	st.global.u64 	[%rd18020], %rd14917;
	st.global.u64 	[%rd18021], %rd12812;
	ld.global.u64 	%rd14931, [%rd18012];
	ld.global.u64 	%rd14932, [%rd18016];
	ld.global.u64 	%rd14933, [%rd18018];
	ld.global.u64 	%rd14934, [%rd18019];
	ld.global.u64 	%rd14935, [%rd18020];
	// begin inline asm
	add.cc.u64 %rd14931, %rd14931, %rd17997;
	addc.cc.u64 %rd14932, %rd14932, %rd18002;
	addc.cc.u64 %rd14933, %rd14933, %rd18002;
	addc.cc.u64 %rd14934, %rd14934, %rd18002;
	addc.cc.u64 %rd14935, %rd14935, %rd18002;
	addc.u64 %rd12812, %rd12812, %rd18002;
	
	// end inline asm
	st.global.u64 	[%rd18012], %rd14931;
	st.global.u64 	[%rd18016], %rd14932;
	st.global.u64 	[%rd18018], %rd14933;
	st.global.u64 	[%rd18019], %rd14934;
	st.global.u64 	[%rd18020], %rd14935;
	st.global.u64 	[%rd18021], %rd12812;
	ld.global.u64 	%rd14949, [%rd18012];
	ld.global.u64 	%rd14950, [%rd18016];
	ld.global.u64 	%rd14951, [%rd18018];
	ld.global.u64 	%rd14952, [%rd18019];
	ld.global.u64 	%rd14953, [%rd18020];
	// begin inline asm
	add.cc.u64 %rd14949, %rd14949, %rd17997;
	addc.cc.u64 %rd14950, %rd14950, %rd18002;
	addc.cc.u64 %rd14951, %rd14951, %rd18002;
	addc.cc.u64 %rd14952, %rd14952, %rd18002;
	addc.cc.u64 %rd14953, %rd14953, %rd18002;
	addc.u64 %rd12812, %rd12812, %rd18002;
	
	// end inline asm
	st.global.u64 	[%rd18012], %rd14949;
	st.global.u64 	[%rd18016], %rd14950;
	st.global.u64 	[%rd18018], %rd14951;
	st.global.u64 	[%rd18019], %rd14952;
	st.global.u64 	[%rd18020], %rd14953;
	st.global.u64 	[%rd18021], %rd12812;
	ld.global.u64 	%rd14967, [%rd18012];
	ld.global.u64 	%rd14968, [%rd18016];
	ld.global.u64 	%rd14969, [%rd18018];
	ld.global.u64 	%rd14970, [%rd18019];
	ld.global.u64 	%rd14971, [%rd18020];
	// begin inline asm
	add.cc.u64 %rd14967, %rd14967, %rd17997;
	addc.cc.u64 %rd14968, %rd14968, %rd18002;
	addc.cc.u64 %rd14969, %rd14969, %rd18002;
	addc.cc.u64 %rd14970, %rd14970, %rd18002;
	addc.cc.u64 %rd14971, %rd14971, %rd18002;
	addc.u64 %rd12812, %rd12812, %rd18002;
	
	// end inline asm
	st.global.u64 	[%rd18012], %rd14967;
	st.global.u64 	[%rd18016], %rd14968;
	st.global.u64 	[%rd18018], %rd14969;
	st.global.u64 	[%rd18019], %rd14970;
	st.global.u64 	[%rd18020], %rd14971;
	st.global.u64 	[%rd18021], %rd12812;
	ld.global.u64 	%rd14985, [%rd18012];
	ld.global.u64 	%rd14986, [%rd18016];
	ld.global.u64 	%rd14987, [%rd18018];
	ld.global.u64 	%rd14988, [%rd18019];
	ld.global.u64 	%rd14989, [%rd18020];
	// begin inline asm
	add.cc.u64 %rd14985, %rd14985, %rd17997;
	addc.cc.u64 %rd14986, %rd14986, %rd18002;
	addc.cc.u64 %rd14987, %rd14987, %rd18002;
	addc.cc.u64 %rd14988, %rd14988, %rd18002;
	addc.cc.u64 %rd14989, %rd14989, %rd18002;
	addc.u64 %rd12812, %rd12812, %rd18002;
	
	// end inline asm
	st.global.u64 	[%rd18012], %rd14985;
	st.global.u64 	[%rd18016], %rd14986;
	st.global.u64 	[%rd18018], %rd14987;
	st.global.u64 	[%rd18019], %rd14988;
	st.global.u64 	[%rd18020], %rd14989;
	st.global.u64 	[%rd18021], %rd12812;
	ld.global.u64 	%rd15003, [%rd18012];
	ld.global.u64 	%rd15004, [%rd18016];
	ld.global.u64 	%rd15005, [%rd18018];
	ld.global.u64 	%rd15006, [%rd18019];
	ld.global.u64 	%rd15007, [%rd18020];
	// begin inline asm
	add.cc.u64 %rd15003, %rd15003, %rd17997;
	addc.cc.u64 %rd15004, %rd15004, %rd18002;
	addc.cc.u64 %rd15005, %rd15005, %rd18002;
	addc.cc.u64 %rd15006, %rd15006, %rd18002;
	addc.cc.u64 %rd15007, %rd15007, %rd18002;
	addc.u64 %rd12812, %rd12812, %rd18002;
	
	// end inline asm
	st.global.u64 	[%rd18012], %rd15003;
	st.global.u64 	[%rd18016], %rd15004;
	st.global.u64 	[%rd18018], %rd15005;
	st.global.u64 	[%rd18019], %rd15006;
	st.global.u64 	[%rd18020], %rd15007;
	st.global.u64 	[%rd18021], %rd12812;
	ld.global.u64 	%rd15021, [%rd18012];
	ld.global.u64 	%rd15022, [%rd18016];
	ld.global.u64 	%rd15023, [%rd18018];
	ld.global.u64 	%rd15024, [%rd18019];
	ld.global.u64 	%rd15025, [%rd18020];
	// begin inline asm
	add.cc.u64 %rd15021, %rd15021, %rd17997;
	addc.cc.u64 %rd15022, %rd15022, %rd18002;
	addc.cc.u64 %rd15023, %rd15023, %rd18002;
	addc.cc.u64 %rd15024, %rd15024, %rd18002;
	addc.cc.u64 %rd15025, %rd15025, %rd18002;
	addc.u64 %rd12812, %rd12812, %rd18002;
	
	// end inline asm
	st.global.u64 	[%rd18012], %rd15021;
	st.global.u64 	[%rd18016], %rd15022;
	st.global.u64 	[%rd18018], %rd15023;
	st.global.u64 	[%rd18019], %rd15024;
	st.global.u64 	[%rd18020], %rd15025;
	st.global.u64 	[%rd18021], %rd12812;
	ld.global.u64 	%rd15039, [%rd18012];
	ld.global.u64 	%rd15040, [%rd18016];
	ld.global.u64 	%rd15041, [%rd18018];
	ld.global.u64 	%rd15042, [%rd18019];
	ld.global.u64 	%rd15043, [%rd18020];
	// begin inline asm
	add.cc.u64 %rd15039, %rd15039, %rd17997;
	addc.cc.u64 %rd15040, %rd15040, %rd18002;
	addc.cc.u64 %rd15041, %rd15041, %rd18002;
	addc.cc.u64 %rd15042, %rd15042, %rd18002;
	addc.cc.u64 %rd15043, %rd15043, %rd18002;
	addc.u64 %rd12812, %rd12812, %rd18002;
	
	// end inline asm
	st.global.u64 	[%rd18012], %rd15039;
	st.global.u64 	[%rd18016], %rd15040;
	st.global.u64 	[%rd18018], %rd15041;
	st.global.u64 	[%rd18019], %rd15042;
	st.global.u64 	[%rd18020], %rd15043;
	st.global.u64 	[%rd18021], %rd12812;
	ld.global.u64 	%rd15057, [%rd18012];
	ld.global.u64 	%rd15058, [%rd18016];
	ld.global.u64 	%rd15059, [%rd18018];
	ld.global.u64 	%rd15060, [%rd18019];
	ld.global.u64 	%rd15061, [%rd18020];
	// begin inline asm
	add.cc.u64 %rd15057, %rd15057, %rd17997;
	addc.cc.u64 %rd15058, %rd15058, %rd18002;
	addc.cc.u64 %rd15059, %rd15059, %rd18002;
	addc.cc.u64 %rd15060, %rd15060, %rd18002;
	addc.cc.u64 %rd15061, %rd15061, %rd18002;
	addc.u64 %rd12812, %rd12812, %rd18002;
	
	// end inline asm
	st.global.u64 	[%rd18012], %rd15057;
	st.global.u64 	[%rd18016], %rd15058;
	st.global.u64 	[%rd18018], %rd15059;
	st.global.u64 	[%rd18019], %rd15060;
	st.global.u64 	[%rd18020], %rd15061;
	st.global.u64 	[%rd18021], %rd12812;
	ld.global.u64 	%rd15075, [%rd18012];
	ld.global.u64 	%rd15076, [%rd18016];
	ld.global.u64 	%rd15077, [%rd18018];
	ld.global.u64 	%rd15078, [%rd18019];
	ld.global.u64 	%rd15079, [%rd18020];
	// begin inline asm
	add.cc.u64 %rd15075, %rd15075, %rd17997;
	addc.cc.u64 %rd15076, %rd15076, %rd18002;
	addc.cc.u64 %rd15077, %rd15077, %rd18002;
	addc.cc.u64 %rd15078, %rd15078, %rd18002;
	addc.cc.u64 %rd15079, %rd15079, %rd18002;
	addc.u64 %rd12812, %rd12812, %rd18002;
	
	// end inline asm
	st.global.u64 	[%rd18012], %rd15075;
	st.global.u64 	[%rd18016], %rd15076;
	st.global.u64 	[%rd18018], %rd15077;
	st.global.u64 	[%rd18019], %rd15078;
	st.global.u64 	[%rd18020], %rd15079;
	st.global.u64 	[%rd18021], %rd12812;
	ld.global.u64 	%rd15093, [%rd18012];
	ld.global.u64 	%rd15094, [%rd18016];
	ld.global.u64 	%rd15095, [%rd18018];
	ld.global.u64 	%rd15096, [%rd18019];
	ld.global.u64 	%rd15097, [%rd18020];
	// begin inline asm
	add.cc.u64 %rd15093, %rd15093, %rd17997;
	addc.cc.u64 %rd15094, %rd15094, %rd18002;
	addc.cc.u64 %rd15095, %rd15095, %rd18002;
	addc.cc.u64 %rd15096, %rd15096, %rd18002;
	addc.cc.u64 %rd15097, %rd15097, %rd18002;
	addc.u64 %rd12812, %rd12812, %rd18002;
	
	// end inline asm
	st.global.u64 	[%rd18012], %rd15093;
	st.global.u64 	[%rd18016], %rd15094;
	st.global.u64 	[%rd18018], %rd15095;
	st.global.u64 	[%rd18019], %rd15096;
	st.global.u64 	[%rd18020], %rd15097;
	st.global.u64 	[%rd18021], %rd12812;
	ld.global.u64 	%rd15111, [%rd18012];
	ld.global.u64 	%rd15112, [%rd18016];
	ld.global.u64 	%rd15113, [%rd18018];
	ld.global.u64 	%rd15114, [%rd18019];
	ld.global.u64 	%rd15115, [%rd18020];
	// begin inline asm
	add.cc.u64 %rd15111, %rd15111, %rd17997;
	addc.cc.u64 %rd15112, %rd15112, %rd18002;
	addc.cc.u64 %rd15113, %rd15113, %rd18002;
	addc.cc.u64 %rd15114, %rd15114, %rd18002;
	addc.cc.u64 %rd15115, %rd15115, %rd18002;
	addc.u64 %rd12812, %rd12812, %rd18002;
	
	// end inline asm
	st.global.u64 	[%rd18012], %rd15111;
	st.global.u64 	[%rd18016], %rd15112;
	st.global.u64 	[%rd18018], %rd15113;
	st.global.u64 	[%rd18019], %rd15114;
	st.global.u64 	[%rd18020], %rd15115;
	st.global.u64 	[%rd18021], %rd12812;
	ld.global.u64 	%rd15129, [%rd18012];
	ld.global.u64 	%rd15130, [%rd18016];
	ld.global.u64 	%rd15131, [%rd18018];
	ld.global.u64 	%rd15132, [%rd18019];
	ld.global.u64 	%rd15133, [%rd18020];
	// begin inline asm
	add.cc.u64 %rd15129, %rd15129, %rd17997;
	addc.cc.u64 %rd15130, %rd15130, %rd18002;
	addc.cc.u64 %rd15131, %rd15131, %rd18002;
	addc.cc.u64 %rd15132, %rd15132, %rd18002;
	addc.cc.u64 %rd15133, %rd15133, %rd18002;
	addc.u64 %rd12812, %rd12812, %rd18002;
	
	// end inline asm
	st.global.u64 	[%rd18012], %rd15129;
	st.global.u64 	[%rd18016], %rd15130;
	st.global.u64 	[%rd18018], %rd15131;
	st.global.u64 	[%rd18019], %rd15132;
	st.global.u64 	[%rd18020], %rd15133;
	st.global.u64 	[%rd18021], %rd12812;
	ld.global.u64 	%rd15147, [%rd18012];
	ld.global.u64 	%rd15148, [%rd18016];
	ld.global.u64 	%rd15149, [%rd18018];
	ld.global.u64 	%rd15150, [%rd18019];
	ld.global.u64 	%rd15151, [%rd18020];
	// begin inline asm
	add.cc.u64 %rd15147, %rd15147, %rd17997;
	addc.cc.u64 %rd15148, %rd15148, %rd18002;
	addc.cc.u64 %rd15149, %rd15149, %rd18002;
	addc.cc.u64 %rd15150, %rd15150, %rd18002;
	addc.cc.u64 %rd15151, %rd15151, %rd18002;
	addc.u64 %rd12812, %rd12812, %rd18002;
	
	// end inline asm
	st.global.u64 	[%rd18012], %rd15147;
	st.global.u64 	[%rd18016], %rd15148;
	st.global.u64 	[%rd18018], %rd15149;
	st.global.u64 	[%rd18019], %rd15150;
	st.global.u64 	[%rd18020], %rd15151;
	st.global.u64 	[%rd18021], %rd12812;
	ld.global.u64 	%rd15165, [%rd18012];
	ld.global.u64 	%rd15166, [%rd18016];
	ld.global.u64 	%rd15167, [%rd18018];
	ld.global.u64 	%rd15168, [%rd18019];
	ld.global.u64 	%rd15169, [%rd18020];
	// begin inline asm
	add.cc.u64 %rd15165, %rd15165, %rd17997;
	addc.cc.u64 %rd15166, %rd15166, %rd18002;
	addc.cc.u64 %rd15167, %rd15167, %rd18002;
	addc.cc.u64 %rd15168, %rd15168, %rd18002;
	addc.cc.u64 %rd15169, %rd15169, %rd18002;
	addc.u64 %rd12812, %rd12812, %rd18002;
	
	// end inline asm
	st.global.u64 	[%rd18012], %rd15165;
	st.global.u64 	[%rd18016], %rd15166;
	st.global.u64 	[%rd18018], %rd15167;
	st.global.u64 	[%rd18019], %rd15168;
	st.global.u64 	[%rd18020], %rd15169;
	st.global.u64 	[%rd18021], %rd12812;
	ld.global.u64 	%rd15183, [%rd18012];
	ld.global.u64 	%rd15184, [%rd18016];
	ld.global.u64 	%rd15185, [%rd18018];
	ld.global.u64 	%rd15186, [%rd18019];
	ld.global.u64 	%rd15187, [%rd18020];
	// begin inline asm
	add.cc.u64 %rd15183, %rd15183, %rd17997;
	addc.cc.u64 %rd15184, %rd15184, %rd18002;
	addc.cc.u64 %rd15185, %rd15185, %rd18002;
	addc.cc.u64 %rd15186, %rd15186, %rd18002;
	addc.cc.u64 %rd15187, %rd15187, %rd18002;
	addc.u64 %rd12812, %rd12812, %rd18002;
	
	// end inline asm
	st.global.u64 	[%rd18012], %rd15183;
	st.global.u64 	[%rd18016], %rd15184;
	st.global.u64 	[%rd18018], %rd15185;
	st.global.u64 	[%rd18019], %rd15186;
	st.global.u64 	[%rd18020], %rd15187;
	st.global.u64 	[%rd18021], %rd12812;
	ld.global.u64 	%rd15201, [%rd18012];
	ld.global.u64 	%rd15202, [%rd18016];
	ld.global.u64 	%rd15203, [%rd18018];
	ld.global.u64 	%rd15204, [%rd18019];
	ld.global.u64 	%rd15205, [%rd18020];
	// begin inline asm
	add.cc.u64 %rd15201, %rd15201, %rd17997;
	addc.cc.u64 %rd15202, %rd15202, %rd18002;
	addc.cc.u64 %rd15203, %rd15203, %rd18002;
	addc.cc.u64 %rd15204, %rd15204, %rd18002;
	addc.cc.u64 %rd15205, %rd15205, %rd18002;
	addc.u64 %rd12812, %rd12812, %rd18002;
	
	// end inline asm
	st.global.u64 	[%rd18012], %rd15201;
	st.global.u64 	[%rd18016], %rd15202;
	st.global.u64 	[%rd18018], %rd15203;
	st.global.u64 	[%rd18019], %rd15204;
	st.global.u64 	[%rd18020], %rd15205;
	st.global.u64 	[%rd18021], %rd12812;
	ld.global.u64 	%rd15219, [%rd18012];
	ld.global.u64 	%rd15220, [%rd18016];
	ld.global.u64 	%rd15221, [%rd18018];
	ld.global.u64 	%rd15222, [%rd18019];
	ld.global.u64 	%rd15223, [%rd18020];
	// begin inline asm
	add.cc.u64 %rd15219, %rd15219, %rd17997;
	addc.cc.u64 %rd15220, %rd15220, %rd18002;
	addc.cc.u64 %rd15221, %rd15221, %rd18002;
	addc.cc.u64 %rd15222, %rd15222, %rd18002;
	addc.cc.u64 %rd15223, %rd15223, %rd18002;
	addc.u64 %rd12812, %rd12812, %rd18002;
	
	// end inline asm
	st.global.u64 	[%rd18012], %rd15219;
	st.global.u64 	[%rd18016], %rd15220;
	st.global.u64 	[%rd18018], %rd15221;
	st.global.u64 	[%rd18019], %rd15222;
	st.global.u64 	[%rd18020], %rd15223;
	st.global.u64 	[%rd18021], %rd12812;
	ld.global.u64 	%rd15237, [%rd18012];
	ld.global.u64 	%rd15238, [%rd18016];
	ld.global.u64 	%rd15239, [%rd18018];
	ld.global.u64 	%rd15240, [%rd18019];
	ld.global.u64 	%rd15241, [%rd18020];
	// begin inline asm
	add.cc.u64 %rd15237, %rd15237, %rd17997;
	addc.cc.u64 %rd15238, %rd15238, %rd18002;
	addc.cc.u64 %rd15239, %rd15239, %rd18002;
	addc.cc.u64 %rd15240, %rd15240, %rd18002;
	addc.cc.u64 %rd15241, %rd15241, %rd18002;
	addc.u64 %rd12812, %rd12812, %rd18002;
	
	// end inline asm
	st.global.u64 	[%rd18012], %rd15237;
	st.global.u64 	[%rd18016], %rd15238;
	st.global.u64 	[%rd18018], %rd15239;
	st.global.u64 	[%rd18019], %rd15240;
	st.global.u64 	[%rd18020], %rd15241;
	st.global.u64 	[%rd18021], %rd12812;
	ld.global.u64 	%rd15255, [%rd18012];
	ld.global.u64 	%rd15256, [%rd18016];
	ld.global.u64 	%rd15257, [%rd18018];
	ld.global.u64 	%rd15258, [%rd18019];
	ld.global.u64 	%rd15259, [%rd18020];
	// begin inline asm
	add.cc.u64 %rd15255, %rd15255, %rd17997;
	addc.cc.u64 %rd15256, %rd15256, %rd18002;
	addc.cc.u64 %rd15257, %rd15257, %rd18002;
	addc.cc.u64 %rd15258, %rd15258, %rd18002;
	addc.cc.u64 %rd15259, %rd15259, %rd18002;
	addc.u64 %rd12812, %rd12812, %rd18002;
	
	// end inline asm
	st.global.u64 	[%rd18012], %rd15255;
	st.global.u64 	[%rd18016], %rd15256;
	st.global.u64 	[%rd18018], %rd15257;
	st.global.u64 	[%rd18019], %rd15258;
	st.global.u64 	[%rd18020], %rd15259;
	st.global.u64 	[%rd18021], %rd12812;
	ld.global.u64 	%rd15273, [%rd18012];
	ld.global.u64 	%rd15274, [%rd18016];
	ld.global.u64 	%rd15275, [%rd18018];
	ld.global.u64 	%rd15276, [%rd18019];
	ld.global.u64 	%rd15277, [%rd18020];
	// begin inline asm
	add.cc.u64 %rd15273, %rd15273, %rd17997;
	addc.cc.u64 %rd15274, %rd15274, %rd18002;
	addc.cc.u64 %rd15275, %rd15275, %rd18002;
	addc.cc.u64 %rd15276, %rd15276, %rd18002;
	addc.cc.u64 %rd15277, %rd15277, %rd18002;
	addc.u64 %rd12812, %rd12812, %rd18002;
	
	// end inline asm
	st.global.u64 	[%rd18012], %rd15273;
	st.global.u64 	[%rd18016], %rd15274;
	st.global.u64 	[%rd18018], %rd15275;
	st.global.u64 	[%rd18019], %rd15276;
	st.global.u64 	[%rd18020], %rd15277;
	st.global.u64 	[%rd18021], %rd12812;
	ld.global.u64 	%rd15291, [%rd18012];
	ld.global.u64 	%rd15292, [%rd18016];
	ld.global.u64 	%rd15293, [%rd18018];
	ld.global.u64 	%rd15294, [%rd18019];
	ld.global.u64 	%rd15295, [%rd18020];
	// begin inline asm
	add.cc.u64 %rd15291, %rd15291, %rd17997;
	addc.cc.u64 %rd15292, %rd15292, %rd18002;
	addc.cc.u64 %rd15293, %rd15293, %rd18002;
	addc.cc.u64 %rd15294, %rd15294, %rd18002;
	addc.cc.u64 %rd15295, %rd15295, %rd18002;
	addc.u64 %rd12812, %rd12812, %rd18002;
	
	// end inline asm
	st.global.u64 	[%rd18012], %rd15291;
	st.global.u64 	[%rd18016], %rd15292;
	st.global.u64 	[%rd18018], %rd15293;
	st.global.u64 	[%rd18019], %rd15294;
	st.global.u64 	[%rd18020], %rd15295;
	st.global.u64 	[%rd18021], %rd12812;
	ld.global.u64 	%rd15309, [%rd18012];
	ld.global.u64 	%rd15310, [%rd18016];
	ld.global.u64 	%rd15311, [%rd18018];
	ld.global.u64 	%rd15312, [%rd18019];
	ld.global.u64 	%rd15313, [%rd18020];
	// begin inline asm
	add.cc.u64 %rd15309, %rd15309, %rd17997;
	addc.cc.u64 %rd15310, %rd15310, %rd18002;
	addc.cc.u64 %rd15311, %rd15311, %rd18002;
	addc.cc.u64 %rd15312, %rd15312, %rd18002;
	addc.cc.u64 %rd15313, %rd15313, %rd18002;
	addc.u64 %rd12812, %rd12812, %rd18002;
	
	// end inline asm
	st.global.u64 	[%rd18012], %rd15309;
	st.global.u64 	[%rd18016], %rd15310;
	st.global.u64 	[%rd18018], %rd15311;
	st.global.u64 	[%rd18019], %rd15312;
	st.global.u64 	[%rd18020], %rd15313;
	st.global.u64 	[%rd18021], %rd12812;
	ld.global.u64 	%rd15327, [%rd18012];
	ld.global.u64 	%rd15328, [%rd18016];
	ld.global.u64 	%rd15329, [%rd18018];
	ld.global.u64 	%rd15330, [%rd18019];
	ld.global.u64 	%rd15331, [%rd18020];
	// begin inline asm
	add.cc.u64 %rd15327, %rd15327, %rd17997;
	addc.cc.u64 %rd15328, %rd15328, %rd18002;
	addc.cc.u64 %rd15329, %rd15329, %rd18002;
	addc.cc.u64 %rd15330, %rd15330, %rd18002;
	addc.cc.u64 %rd15331, %rd15331, %rd18002;
	addc.u64 %rd12812, %rd12812, %rd18002;
	
	// end inline asm
	st.global.u64 	[%rd18012], %rd15327;
	st.global.u64 	[%rd18016], %rd15328;
	st.global.u64 	[%rd18018], %rd15329;
	st.global.u64 	[%rd18019], %rd15330;
	st.global.u64 	[%rd18020], %rd15331;
	st.global.u64 	[%rd18021], %rd12812;
	ld.global.u64 	%rd15345, [%rd18012];
	ld.global.u64 	%rd15346, [%rd18016];
	ld.global.u64 	%rd15347, [%rd18018];
	ld.global.u64 	%rd15348, [%rd18019];
	ld.global.u64 	%rd15349, [%rd18020];
	// begin inline asm
	add.cc.u64 %rd15345, %rd15345, %rd17997;
	addc.cc.u64 %rd15346, %rd15346, %rd18002;
	addc.cc.u64 %rd15347, %rd15347, %rd18002;
	addc.cc.u64 %rd15348, %rd15348, %rd18002;
	addc.cc.u64 %rd15349, %rd15349, %rd18002;
	addc.u64 %rd12812, %rd12812, %rd18002;
	
	// end inline asm
	st.global.u64 	[%rd18012], %rd15345;
	st.global.u64 	[%rd18016], %rd15346;
	st.global.u64 	[%rd18018], %rd15347;
	st.global.u64 	[%rd18019], %rd15348;
	st.global.u64 	[%rd18020], %rd15349;
	st.global.u64 	[%rd18021], %rd12812;
	ld.global.u64 	%rd15363, [%rd18012];
	ld.global.u64 	%rd15364, [%rd18016];
	ld.global.u64 	%rd15365, [%rd18018];
	ld.global.u64 	%rd15366, [%rd18019];
	ld.global.u64 	%rd15367, [%rd18020];
	// begin inline asm
	add.cc.u64 %rd15363, %rd15363, %rd17997;
	addc.cc.u64 %rd15364, %rd15364, %rd18002;
	addc.cc.u64 %rd15365, %rd15365, %rd18002;
	addc.cc.u64 %rd15366, %rd15366, %rd18002;
	addc.cc.u64 %rd15367, %rd15367, %rd18002;
	addc.u64 %rd12812, %rd12812, %rd18002;
	
	// end inline asm
	st.global.u64 	[%rd18012], %rd15363;
	st.global.u64 	[%rd18016], %rd15364;
	st.global.u64 	[%rd18018], %rd15365;
	st.global.u64 	[%rd18019], %rd15366;
	st.global.u64 	[%rd18020], %rd15367;
	st.global.u64 	[%rd18021], %rd12812;
	ld.global.u64 	%rd15381, [%rd18012];
	ld.global.u64 	%rd15382, [%rd18016];
	ld.global.u64 	%rd15383, [%rd18018];
	ld.global.u64 	%rd15384, [%rd18019];
	ld.global.u64 	%rd15385, [%rd18020];
	// begin inline asm
	add.cc.u64 %rd15381, %rd15381, %rd17997;
	addc.cc.u64 %rd15382, %rd15382, %rd18002;
	addc.cc.u64 %rd15383, %rd15383, %rd18002;
	addc.cc.u64 %rd15384, %rd15384, %rd18002;
	addc.cc.u64 %rd15385, %rd15385, %rd18002;
	addc.u64 %rd12812, %rd12812, %rd18002;
	
	// end inline asm
	st.global.u64 	[%rd18012], %rd15381;
	st.global.u64 	[%rd18016], %rd15382;
	st.global.u64 	[%rd18018], %rd15383;
	st.global.u64 	[%rd18019], %rd15384;
	st.global.u64 	[%rd18020], %rd15385;
	st.global.u64 	[%rd18021], %rd12812;
	ld.global.u64 	%rd15399, [%rd18012];
	ld.global.u64 	%rd15400, [%rd18016];
	ld.global.u64 	%rd15401, [%rd18018];
	ld.global.u64 	%rd15402, [%rd18019];
	ld.global.u64 	%rd15403, [%rd18020];
	// begin inline asm
	add.cc.u64 %rd15399, %rd15399, %rd17997;
	addc.cc.u64 %rd15400, %rd15400, %rd18002;
	addc.cc.u64 %rd15401, %rd15401, %rd18002;
	addc.cc.u64 %rd15402, %rd15402, %rd18002;
	addc.cc.u64 %rd15403, %rd15403, %rd18002;
	addc.u64 %rd12812, %rd12812, %rd18002;
	
	// end inline asm
	st.global.u64 	[%rd18012], %rd15399;
	st.global.u64 	[%rd18016], %rd15400;
	st.global.u64 	[%rd18018], %rd15401;
	st.global.u64 	[%rd18019], %rd15402;
	st.global.u64 	[%rd18020], %rd15403;
	st.global.u64 	[%rd18021], %rd12812;
	ld.global.u64 	%rd15417, [%rd18012];
	ld.global.u64 	%rd15418, [%rd18016];
	ld.global.u64 	%rd15419, [%rd18018];
	ld.global.u64 	%rd15420, [%rd18019];
	ld.global.u64 	%rd15421, [%rd18020];
	// begin inline asm
	add.cc.u64 %rd15417, %rd15417, %rd17997;
	addc.cc.u64 %rd15418, %rd15418, %rd18002;
	addc.cc.u64 %rd15419, %rd15419, %rd18002;
	addc.cc.u64 %rd15420, %rd15420, %rd18002;
	addc.cc.u64 %rd15421, %rd15421, %rd18002;
	addc.u64 %rd12812, %rd12812, %rd18002;
	
	// end inline asm
	st.global.u64 	[%rd18012], %rd15417;
	st.global.u64 	[%rd18016], %rd15418;
	st.global.u64 	[%rd18018], %rd15419;
	st.global.u64 	[%rd18019], %rd15420;
	st.global.u64 	[%rd18020], %rd15421;
	st.global.u64 	[%rd18021], %rd12812;
	ld.global.u64 	%rd15435, [%rd18012];
	ld.global.u64 	%rd15436, [%rd18016];
	ld.global.u64 	%rd15437, [%rd18018];
	ld.global.u64 	%rd15438, [%rd18019];
	ld.global.u64 	%rd15439, [%rd18020];
	// begin inline asm
	add.cc.u64 %rd15435, %rd15435, %rd17997;
	addc.cc.u64 %rd15436, %rd15436, %rd18002;
	addc.cc.u64 %rd15437, %rd15437, %rd18002;
	addc.cc.u64 %rd15438, %rd15438, %rd18002;
	addc.cc.u64 %rd15439, %rd15439, %rd18002;
	addc.u64 %rd12812, %rd12812, %rd18002;
	
	// end inline asm
	st.global.u64 	[%rd18012], %rd15435;
	st.global.u64 	[%rd18016], %rd15436;
	st.global.u64 	[%rd18018], %rd15437;
	st.global.u64 	[%rd18019], %rd15438;
	st.global.u64 	[%rd18020], %rd15439;
	st.global.u64 	[%rd18021], %rd12812;
	ld.global.u64 	%rd15453, [%rd18012];
	ld.global.u64 	%rd15454, [%rd18016];
	ld.global.u64 	%rd15455, [%rd18018];
	ld.global.u64 	%rd15456, [%rd18019];
	ld.global.u64 	%rd15457, [%rd18020];
	// begin inline asm
	add.cc.u64 %rd15453, %rd15453, %rd17997;
	addc.cc.u64 %rd15454, %rd15454, %rd18002;
	addc.cc.u64 %rd15455, %rd15455, %rd18002;
	addc.cc.u64 %rd15456, %rd15456, %rd18002;
	addc.cc.u64 %rd15457, %rd15457, %rd18002;
	addc.u64 %rd12812, %rd12812, %rd18002;
	
	// end inline asm
	st.global.u64 	[%rd18012], %rd15453;
	st.global.u64 	[%rd18016], %rd15454;
	st.global.u64 	[%rd18018], %rd15455;
	st.global.u64 	[%rd18019], %rd15456;
	st.global.u64 	[%rd18020], %rd15457;
	st.global.u64 	[%rd18021], %rd12812;
	ld.global.u64 	%rd15471, [%rd18012];
	ld.global.u64 	%rd15472, [%rd18016];
	ld.global.u64 	%rd15473, [%rd18018];
	ld.global.u64 	%rd15474, [%rd18019];
	ld.global.u64 	%rd15475, [%rd18020];
	// begin inline asm
	add.cc.u64 %rd15471, %rd15471, %rd17997;
	addc.cc.u64 %rd15472, %rd15472, %rd18002;
	addc.cc.u64 %rd15473, %rd15473, %rd18002;
	addc.cc.u64 %rd15474, %rd15474, %rd18002;
	addc.cc.u64 %rd15475, %rd15475, %rd18002;
	addc.u64 %rd12812, %rd12812, %rd18002;
	
	// end inline asm
	st.global.u64 	[%rd18012], %rd15471;
	st.global.u64 	[%rd18016], %rd15472;
	st.global.u64 	[%rd18018], %rd15473;
	st.global.u64 	[%rd18019], %rd15474;
	st.global.u64 	[%rd18020], %rd15475;
	st.global.u64 	[%rd18021], %rd12812;
	ld.global.u64 	%rd15489, [%rd18012];
	ld.global.u64 	%rd15490, [%rd18016];
	ld.global.u64 	%rd15491, [%rd18018];
	ld.global.u64 	%rd15492, [%rd18019];
	ld.global.u64 	%rd15493, [%rd18020];
	// begin inline asm
	add.cc.u64 %rd15489, %rd15489, %rd17997;
	addc.cc.u64 %rd15490, %rd15490, %rd18002;
	addc.cc.u64 %rd15491, %rd15491, %rd18002;
	addc.cc.u64 %rd15492, %rd15492, %rd18002;
	addc.cc.u64 %rd15493, %rd15493, %rd18002;
	addc.u64 %rd12812, %rd12812, %rd18002;
	
	// end inline asm
	st.global.u64 	[%rd18012], %rd15489;
	st.global.u64 	[%rd18016], %rd15490;
	st.global.u64 	[%rd18018], %rd15491;
	st.global.u64 	[%rd18019], %rd15492;
	st.global.u64 	[%rd18020], %rd15493;
	st.global.u64 	[%rd18021], %rd12812;
	ld.global.u64 	%rd15507, [%rd18012];
	ld.global.u64 	%rd15508, [%rd18016];
	ld.global.u64 	%rd15509, [%rd18018];
	ld.global.u64 	%rd15510, [%rd18019];
	ld.global.u64 	%rd15511, [%rd18020];
	// begin inline asm
	add.cc.u64 %rd15507, %rd15507, %rd17997;
	addc.cc.u64 %rd15508, %rd15508, %rd18002;
	addc.cc.u64 %rd15509, %rd15509, %rd18002;
	addc.cc.u64 %rd15510, %rd15510, %rd18002;
	addc.cc.u64 %rd15511, %rd15511, %rd18002;
	addc.u64 %rd12812, %rd12812, %rd18002;
	
	// end inline asm
	st.global.u64 	[%rd18012], %rd15507;
	st.global.u64 	[%rd18016], %rd15508;
	st.global.u64 	[%rd18018], %rd15509;
	st.global.u64 	[%rd18019], %rd15510;
	st.global.u64 	[%rd18020], %rd15511;
	st.global.u64 	[%rd18021], %rd12812;
	ld.global.u64 	%rd15525, [%rd18012];
	ld.global.u64 	%rd15526, [%rd18016];
	ld.global.u64 	%rd15527, [%rd18018];
	ld.global.u64 	%rd15528, [%rd18019];
	ld.global.u64 	%rd15529, [%rd18020];
	// begin inline asm
	add.cc.u64 %rd15525, %rd15525, %rd17997;
	addc.cc.u64 %rd15526, %rd15526, %rd18002;
	addc.cc.u64 %rd15527, %rd15527, %rd18002;
	addc.cc.u64 %rd15528, %rd15528, %rd18002;
	addc.cc.u64 %rd15529, %rd15529, %rd18002;
	addc.u64 %rd12812, %rd12812, %rd18002;
	
	// end inline asm
	st.global.u64 	[%rd18012], %rd15525;
	st.global.u64 	[%rd18016], %rd15526;
	st.global.u64 	[%rd18018], %rd15527;
	st.global.u64 	[%rd18019], %rd15528;
	st.global.u64 	[%rd18020], %rd15529;
	st.global.u64 	[%rd18021], %rd12812;
	ld.global.u64 	%rd15543, [%rd18012];
	ld.global.u64 	%rd15544, [%rd18016];
	ld.global.u64 	%rd15545, [%rd18018];
	ld.global.u64 	%rd15546, [%rd18019];
	ld.global.u64 	%rd15547, [%rd18020];
	// begin inline asm
	add.cc.u64 %rd15543, %rd15543, %rd17997;
	addc.cc.u64 %rd15544, %rd15544, %rd18002;
	addc.cc.u64 %rd15545, %rd15545, %rd18002;
	addc.cc.u64 %rd15546, %rd15546, %rd18002;
	addc.cc.u64 %rd15547, %rd15547, %rd18002;
	addc.u64 %rd12812, %rd12812, %rd18002;
	
	// end inline asm
	st.global.u64 	[%rd18012], %rd15543;
	st.global.u64 	[%rd18016], %rd15544;
	st.global.u64 	[%rd18018], %rd15545;
	st.global.u64 	[%rd18019], %rd15546;
	st.global.u64 	[%rd18020], %rd15547;
	st.global.u64 	[%rd18021], %rd12812;
	ld.global.u64 	%rd15561, [%rd18012];
	ld.global.u64 	%rd15562, [%rd18016];
	ld.global.u64 	%rd15563, [%rd18018];
	ld.global.u64 	%rd15564, [%rd18019];
	ld.global.u64 	%rd15565, [%rd18020];
	// begin inline asm
	add.cc.u64 %rd15561, %rd15561, %rd17997;
	addc.cc.u64 %rd15562, %rd15562, %rd18002;
	addc.cc.u64 %rd15563, %rd15563, %rd18002;
	addc.cc.u64 %rd15564, %rd15564, %rd18002;
	addc.cc.u64 %rd15565, %rd15565, %rd18002;
	addc.u64 %rd12812, %rd12812, %rd18002;
	
	// end inline asm
	st.global.u64 	[%rd18012], %rd15561;
	st.global.u64 	[%rd18016], %rd15562;
	st.global.u64 	[%rd18018], %rd15563;
	st.global.u64 	[%rd18019], %rd15564;
	st.global.u64 	[%rd18020], %rd15565;
	st.global.u64 	[%rd18021], %rd12812;
	ld.global.u64 	%rd15579, [%rd18012];
	ld.global.u64 	%rd15580, [%rd18016];
	ld.global.u64 	%rd15581, [%rd18018];
	ld.global.u64 	%rd15582, [%rd18019];
	ld.global.u64 	%rd15583, [%rd18020];
	// begin inline asm
	add.cc.u64 %rd15579, %rd15579, %rd17997;
	addc.cc.u64 %rd15580, %rd15580, %rd18002;
	addc.cc.u64 %rd15581, %rd15581, %rd18002;
	addc.cc.u64 %rd15582, %rd15582, %rd18002;
	addc.cc.u64 %rd15583, %rd15583, %rd18002;
	addc.u64 %rd12812, %rd12812, %rd18002;
	
	// end inline asm
	st.global.u64 	[%rd18012], %rd15579;
	st.global.u64 	[%rd18016], %rd15580;
	st.global.u64 	[%rd18018], %rd15581;
	st.global.u64 	[%rd18019], %rd15582;
	st.global.u64 	[%rd18020], %rd15583;
	st.global.u64 	[%rd18021], %rd12812;
	ld.global.u64 	%rd15597, [%rd18012];
	ld.global.u64 	%rd15598, [%rd18016];
	ld.global.u64 	%rd15599, [%rd18018];
	ld.global.u64 	%rd15600, [%rd18019];
	ld.global.u64 	%rd15601, [%rd18020];
	// begin inline asm
	add.cc.u64 %rd15597, %rd15597, %rd17997;
	addc.cc.u64 %rd15598, %rd15598, %rd18002;
	addc.cc.u64 %rd15599, %rd15599, %rd18002;
	addc.cc.u64 %rd15600, %rd15600, %rd18002;
	addc.cc.u64 %rd15601, %rd15601, %rd18002;
	addc.u64 %rd12812, %rd12812, %rd18002;
	
	// end inline asm
	st.global.u64 	[%rd18012], %rd15597;
	st.global.u64 	[%rd18016], %rd15598;
	st.global.u64 	[%rd18018], %rd15599;
	st.global.u64 	[%rd18019], %rd15600;
	st.global.u64 	[%rd18020], %rd15601;
	st.global.u64 	[%rd18021], %rd12812;
	ld.global.u64 	%rd15615, [%rd18012];
	ld.global.u64 	%rd15616, [%rd18016];
	ld.global.u64 	%rd15617, [%rd18018];
	ld.global.u64 	%rd15618, [%rd18019];
	ld.global.u64 	%rd15619, [%rd18020];
	// begin inline asm
	add.cc.u64 %rd15615, %rd15615, %rd17997;
	addc.cc.u64 %rd15616, %rd15616, %rd18002;
	addc.cc.u64 %rd15617, %rd15617, %rd18002;
	addc.cc.u64 %rd15618, %rd15618, %rd18002;
	addc.cc.u64 %rd15619, %rd15619, %rd18002;
	addc.u64 %rd12812, %rd12812, %rd18002;
	
	// end inline asm
	st.global.u64 	[%rd18012], %rd15615;
	st.global.u64 	[%rd18016], %rd15616;
	st.global.u64 	[%rd18018], %rd15617;
	st.global.u64 	[%rd18019], %rd15618;
	st.global.u64 	[%rd18020], %rd15619;
	st.global.u64 	[%rd18021], %rd12812;
	ld.global.u64 	%rd15633, [%rd18012];
	ld.global.u64 	%rd15634, [%rd18016];
	ld.global.u64 	%rd15635, [%rd18018];
	ld.global.u64 	%rd15636, [%rd18019];
	ld.global.u64 	%rd15637, [%rd18020];
	// begin inline asm
	add.cc.u64 %rd15633, %rd15633, %rd17997;
	addc.cc.u64 %rd15634, %rd15634, %rd18002;
	addc.cc.u64 %rd15635, %rd15635, %rd18002;
	addc.cc.u64 %rd15636, %rd15636, %rd18002;
	addc.cc.u64 %rd15637, %rd15637, %rd18002;
	addc.u64 %rd12812, %rd12812, %rd18002;
	
	// end inline asm
	st.global.u64 	[%rd18012], %rd15633;
	st.global.u64 	[%rd18016], %rd15634;
	st.global.u64 	[%rd18018], %rd15635;
	st.global.u64 	[%rd18019], %rd15636;
	st.global.u64 	[%rd18020], %rd15637;
	st.global.u64 	[%rd18021], %rd12812;
	ld.global.u64 	%rd15651, [%rd18012];
	ld.global.u64 	%rd15652, [%rd18016];
	ld.global.u64 	%rd15653, [%rd18018];
	ld.global.u64 	%rd15654, [%rd18019];
	ld.global.u64 	%rd15655, [%rd18020];
	// begin inline asm
	add.cc.u64 %rd15651, %rd15651, %rd17997;
	addc.cc.u64 %rd15652, %rd15652, %rd18002;
	addc.cc.u64 %rd15653, %rd15653, %rd18002;
	addc.cc.u64 %rd15654, %rd15654, %rd18002;
	addc.cc.u64 %rd15655, %rd15655, %rd18002;
	addc.u64 %rd12812, %rd12812, %rd18002;
	
	// end inline asm
	st.global.u64 	[%rd18012], %rd15651;
	st.global.u64 	[%rd18016], %rd15652;
	st.global.u64 	[%rd18018], %rd15653;
	st.global.u64 	[%rd18019], %rd15654;
	st.global.u64 	[%rd18020], %rd15655;
	st.global.u64 	[%rd18021], %rd12812;
	ld.global.u64 	%rd15669, [%rd18012];
	ld.global.u64 	%rd15670, [%rd18016];
	ld.global.u64 	%rd15671, [%rd18018];
	ld.global.u64 	%rd15672, [%rd18019];
	ld.global.u64 	%rd15673, [%rd18020];
	// begin inline asm
	add.cc.u64 %rd15669, %rd15669, %rd17997;
	addc.cc.u64 %rd15670, %rd15670, %rd18002;
	addc.cc.u64 %rd15671, %rd15671, %rd18002;
	addc.cc.u64 %rd15672, %rd15672, %rd18002;
	addc.cc.u64 %rd15673, %rd15673, %rd18002;
	addc.u64 %rd12812, %rd12812, %rd18002;
	
	// end inline asm
	st.global.u64 	[%rd18012], %rd15669;
	st.global.u64 	[%rd18016], %rd15670;
	st.global.u64 	[%rd18018], %rd15671;
	st.global.u64 	[%rd18019], %rd15672;
	st.global.u64 	[%rd18020], %rd15673;
	st.global.u64 	[%rd18021], %rd12812;
	ld.global.u64 	%rd15687, [%rd18012];
	ld.global.u64 	%rd15688, [%rd18016];
	ld.global.u64 	%rd15689, [%rd18018];
	ld.global.u64 	%rd15690, [%rd18019];
	ld.global.u64 	%rd15691, [%rd18020];
	// begin inline asm
	add.cc.u64 %rd15687, %rd15687, %rd17997;
	addc.cc.u64 %rd15688, %rd15688, %rd18002;
	addc.cc.u64 %rd15689, %rd15689, %rd18002;
	addc.cc.u64 %rd15690, %rd15690, %rd18002;
	addc.cc.u64 %rd15691, %rd15691, %rd18002;
	addc.u64 %rd12812, %rd12812, %rd18002;
	
	// end inline asm
	st.global.u64 	[%rd18012], %rd15687;
	st.global.u64 	[%rd18016], %rd15688;
	st.global.u64 	[%rd18018], %rd15689;
	st.global.u64 	[%rd18019], %rd15690;
	st.global.u64 	[%rd18020], %rd15691;
	st.global.u64 	[%rd18021], %rd12812;
	ld.global.u64 	%rd15705, [%rd18012];
	ld.global.u64 	%rd15706, [%rd18016];
	ld.global.u64 	%rd15707, [%rd18018];
	ld.global.u64 	%rd15708, [%rd18019];
	ld.global.u64 	%rd15709, [%rd18020];
	// begin inline asm
	add.cc.u64 %rd15705, %rd15705, %rd17997;
	addc.cc.u64 %rd15706, %rd15706, %rd18002;
	addc.cc.u64 %rd15707, %rd15707, %rd18002;
	addc.cc.u64 %rd15708, %rd15708, %rd18002;
	addc.cc.u64 %rd15709, %rd15709, %rd18002;
	addc.u64 %rd12812, %rd12812, %rd18002;
	
	// end inline asm
	st.global.u64 	[%rd18012], %rd15705;
	st.global.u64 	[%rd18016], %rd15706;
	st.global.u64 	[%rd18018], %rd15707;
	st.global.u64 	[%rd18019], %rd15708;
	st.global.u64 	[%rd18020], %rd15709;
	st.global.u64 	[%rd18021], %rd12812;
	ld.global.u64 	%rd15723, [%rd18012];
	ld.global.u64 	%rd15724, [%rd18016];
	ld.global.u64 	%rd15725, [%rd18018];
	ld.global.u64 	%rd15726, [%rd18019];
	ld.global.u64 	%rd15727, [%rd18020];
	// begin inline asm
	add.cc.u64 %rd15723, %rd15723, %rd17997;
	addc.cc.u64 %rd15724, %rd15724, %rd18002;
	addc.cc.u64 %rd15725, %rd15725, %rd18002;
	addc.cc.u64 %rd15726, %rd15726, %rd18002;
	addc.cc.u64 %rd15727, %rd15727, %rd18002;
	addc.u64 %rd12812, %rd12812, %rd18002;
	
	// end inline asm
	st.global.u64 	[%rd18012], %rd15723;
	st.global.u64 	[%rd18016], %rd15724;
	st.global.u64 	[%rd18018], %rd15725;
	st.global.u64 	[%rd18019], %rd15726;
	st.global.u64 	[%rd18020], %rd15727;
	st.global.u64 	[%rd18021], %rd12812;
	ld.global.u64 	%rd15741, [%rd18012];
	ld.global.u64 	%rd15742, [%rd18016];
	ld.global.u64 	%rd15743, [%rd18018];
	ld.global.u64 	%rd15744, [%rd18019];
	ld.global.u64 	%rd15745, [%rd18020];
	// begin inline asm
	add.cc.u64 %rd15741, %rd15741, %rd17997;
	addc.cc.u64 %rd15742, %rd15742, %rd18002;
	addc.cc.u64 %rd15743, %rd15743, %rd18002;
	addc.cc.u64 %rd15744, %rd15744, %rd18002;
	addc.cc.u64 %rd15745, %rd15745, %rd18002;
	addc.u64 %rd12812, %rd12812, %rd18002;
	
	// end inline asm
	st.global.u64 	[%rd18012], %rd15741;
	st.global.u64 	[%rd18016], %rd15742;
	st.global.u64 	[%rd18018], %rd15743;
	st.global.u64 	[%rd18019], %rd15744;
	st.global.u64 	[%rd18020], %rd15745;
	st.global.u64 	[%rd18021], %rd12812;
	ld.global.u64 	%rd15759, [%rd18012];
	ld.global.u64 	%rd15760, [%rd18016];
	ld.global.u64 	%rd15761, [%rd18018];
	ld.global.u64 	%rd15762, [%rd18019];
	ld.global.u64 	%rd15763, [%rd18020];
	// begin inline asm
	add.cc.u64 %rd15759, %rd15759, %rd17997;
	addc.cc.u64 %rd15760, %rd15760, %rd18002;
	addc.cc.u64 %rd15761, %rd15761, %rd18002;
	addc.cc.u64 %rd15762, %rd15762, %rd18002;
	addc.cc.u64 %rd15763, %rd15763, %rd18002;
	addc.u64 %rd12812, %rd12812, %rd18002;
	
	// end inline asm
	st.global.u64 	[%rd18012], %rd15759;
	st.global.u64 	[%rd18016], %rd15760;
	st.global.u64 	[%rd18018], %rd15761;
	st.global.u64 	[%rd18019], %rd15762;
	st.global.u64 	[%rd18020], %rd15763;
	st.global.u64 	[%rd18021], %rd12812;
	ld.global.u64 	%rd15777, [%rd18012];
	ld.global.u64 	%rd15778, [%rd18016];
	ld.global.u64 	%rd15779, [%rd18018];
	ld.global.u64 	%rd15780, [%rd18019];
	ld.global.u64 	%rd15781, [%rd18020];
	// begin inline asm
	add.cc.u64 %rd15777, %rd15777, %rd17997;
	addc.cc.u64 %rd15778, %rd15778, %rd18002;
	addc.cc.u64 %rd15779, %rd15779, %rd18002;
	addc.cc.u64 %rd15780, %rd15780, %rd18002;
	addc.cc.u64 %rd15781, %rd15781, %rd18002;
	addc.u64 %rd12812, %rd12812, %rd18002;
	
	// end inline asm
	st.global.u64 	[%rd18012], %rd15777;
	st.global.u64 	[%rd18016], %rd15778;
	st.global.u64 	[%rd18018], %rd15779;
	st.global.u64 	[%rd18019], %rd15780;
	st.global.u64 	[%rd18020], %rd15781;
	st.global.u64 	[%rd18021], %rd12812;
	ld.global.u64 	%rd15795, [%rd18012];
	ld.global.u64 	%rd15796, [%rd18016];
	ld.global.u64 	%rd15797, [%rd18018];
	ld.global.u64 	%rd15798, [%rd18019];
	ld.global.u64 	%rd15799, [%rd18020];
	// begin inline asm
	add.cc.u64 %rd15795, %rd15795, %rd17997;
	addc.cc.u64 %rd15796, %rd15796, %rd18002;
	addc.cc.u64 %rd15797, %rd15797, %rd18002;
	addc.cc.u64 %rd15798, %rd15798, %rd18002;
	addc.cc.u64 %rd15799, %rd15799, %rd18002;
	addc.u64 %rd12812, %rd12812, %rd18002;
	
	// end inline asm
	st.global.u64 	[%rd18012], %rd15795;
	st.global.u64 	[%rd18016], %rd15796;
	st.global.u64 	[%rd18018], %rd15797;
	st.global.u64 	[%rd18019], %rd15798;
	st.global.u64 	[%rd18020], %rd15799;
	st.global.u64 	[%rd18021], %rd12812;
	ld.global.u64 	%rd15813, [%rd18012];
	ld.global.u64 	%rd15814, [%rd18016];
	ld.global.u64 	%rd15815, [%rd18018];
	ld.global.u64 	%rd15816, [%rd18019];
	ld.global.u64 	%rd15817, [%rd18020];
	// begin inline asm
	add.cc.u64 %rd15813, %rd15813, %rd17997;
	addc.cc.u64 %rd15814, %rd15814, %rd18002;
	addc.cc.u64 %rd15815, %rd15815, %rd18002;
	addc.cc.u64 %rd15816, %rd15816, %rd18002;
	addc.cc.u64 %rd15817, %rd15817, %rd18002;
	addc.u64 %rd12812, %rd12812, %rd18002;
	
	// end inline asm
	st.global.u64 	[%rd18012], %rd15813;
	st.global.u64 	[%rd18016], %rd15814;
	st.global.u64 	[%rd18018], %rd15815;
	st.global.u64 	[%rd18019], %rd15816;
	st.global.u64 	[%rd18020], %rd15817;
	st.global.u64 	[%rd18021], %rd12812;
	ld.global.u64 	%rd15831, [%rd18012];
	ld.global.u64 	%rd15832, [%rd18016];
	ld.global.u64 	%rd15833, [%rd18018];
	ld.global.u64 	%rd15834, [%rd18019];
	ld.global.u64 	%rd15835, [%rd18020];
	// begin inline asm
	add.cc.u64 %rd15831, %rd15831, %rd17997;
	addc.cc.u64 %rd15832, %rd15832, %rd18002;
	addc.cc.u64 %rd15833, %rd15833, %rd18002;
	addc.cc.u64 %rd15834, %rd15834, %rd18002;
	addc.cc.u64 %rd15835, %rd15835, %rd18002;
	addc.u64 %rd12812, %rd12812, %rd18002;
	
	// end inline asm
	st.global.u64 	[%rd18012], %rd15831;
	st.global.u64 	[%rd18016], %rd15832;
	st.global.u64 	[%rd18018], %rd15833;
	st.global.u64 	[%rd18019], %rd15834;
	st.global.u64 	[%rd18020], %rd15835;
	st.global.u64 	[%rd18021], %rd12812;
	ld.global.u64 	%rd15849, [%rd18012];
	ld.global.u64 	%rd15850, [%rd18016];
	ld.global.u64 	%rd15851, [%rd18018];
	ld.global.u64 	%rd15852, [%rd18019];
	ld.global.u64 	%rd15853, [%rd18020];
	// begin inline asm
	add.cc.u64 %rd15849, %rd15849, %rd17997;
	addc.cc.u64 %rd15850, %rd15850, %rd18002;
	addc.cc.u64 %rd15851, %rd15851, %rd18002;
	addc.cc.u64 %rd15852, %rd15852, %rd18002;
	addc.cc.u64 %rd15853, %rd15853, %rd18002;
	addc.u64 %rd12812, %rd12812, %rd18002;
	
	// end inline asm
	st.global.u64 	[%rd18012], %rd15849;
	st.global.u64 	[%rd18016], %rd15850;
	st.global.u64 	[%rd18018], %rd15851;
	st.global.u64 	[%rd18019], %rd15852;
	st.global.u64 	[%rd18020], %rd15853;
	st.global.u64 	[%rd18021], %rd12812;
	ld.global.u64 	%rd15867, [%rd18012];
	ld.global.u64 	%rd15868, [%rd18016];
	ld.global.u64 	%rd15869, [%rd18018];
	ld.global.u64 	%rd15870, [%rd18019];
	ld.global.u64 	%rd15871, [%rd18020];
	// begin inline asm
	add.cc.u64 %rd15867, %rd15867, %rd17997;
	addc.cc.u64 %rd15868, %rd15868, %rd18002;
	addc.cc.u64 %rd15869, %rd15869, %rd18002;
	addc.cc.u64 %rd15870, %rd15870, %rd18002;
	addc.cc.u64 %rd15871, %rd15871, %rd18002;
	addc.u64 %rd12812, %rd12812, %rd18002;
	
	// end inline asm
	st.global.u64 	[%rd18012], %rd15867;
	st.global.u64 	[%rd18016], %rd15868;
	st.global.u64 	[%rd18018], %rd15869;
	st.global.u64 	[%rd18019], %rd15870;
	st.global.u64 	[%rd18020], %rd15871;
	st.global.u64 	[%rd18021], %rd12812;
	ld.global.u64 	%rd15885, [%rd18012];
	ld.global.u64 	%rd15886, [%rd18016];
	ld.global.u64 	%rd15887, [%rd18018];
	ld.global.u64 	%rd15888, [%rd18019];
	ld.global.u64 	%rd15889, [%rd18020];
	// begin inline asm
	add.cc.u64 %rd15885, %rd15885, %rd17997;
	addc.cc.u64 %rd15886, %rd15886, %rd18002;
	addc.cc.u64 %rd15887, %rd15887, %rd18002;
	addc.cc.u64 %rd15888, %rd15888, %rd18002;
	addc.cc.u64 %rd15889, %rd15889, %rd18002;
	addc.u64 %rd12812, %rd12812, %rd18002;
	
	// end inline asm
	st.global.u64 	[%rd18012], %rd15885;
	st.global.u64 	[%rd18016], %rd15886;
	st.global.u64 	[%rd18018], %rd15887;
	st.global.u64 	[%rd18019], %rd15888;
	st.global.u64 	[%rd18020], %rd15889;
	st.global.u64 	[%rd18021], %rd12812;
	ld.global.u64 	%rd15903, [%rd18012];
	ld.global.u64 	%rd15904, [%rd18016];
	ld.global.u64 	%rd15905, [%rd18018];
	ld.global.u64 	%rd15906, [%rd18019];
	ld.global.u64 	%rd15907, [%rd18020];
	// begin inline asm
	add.cc.u64 %rd15903, %rd15903, %rd17997;
	addc.cc.u64 %rd15904, %rd15904, %rd18002;
	addc.cc.u64 %rd15905, %rd15905, %rd18002;
	addc.cc.u64 %rd15906, %rd15906, %rd18002;
	addc.cc.u64 %rd15907, %rd15907, %rd18002;
	addc.u64 %rd12812, %rd12812, %rd18002;
	
	// end inline asm
	st.global.u64 	[%rd18012], %rd15903;
	st.global.u64 	[%rd18016], %rd15904;
	st.global.u64 	[%rd18018], %rd15905;
	st.global.u64 	[%rd18019], %rd15906;
	st.global.u64 	[%rd18020], %rd15907;
	st.global.u64 	[%rd18021], %rd12812;
	ld.global.u64 	%rd15921, [%rd18012];
	ld.global.u64 	%rd15922, [%rd18016];
	ld.global.u64 	%rd15923, [%rd18018];
	ld.global.u64 	%rd15924, [%rd18019];
	ld.global.u64 	%rd15925, [%rd18020];
	// begin inline asm
	add.cc.u64 %rd15921, %rd15921, %rd17997;
	addc.cc.u64 %rd15922, %rd15922, %rd18002;
	addc.cc.u64 %rd15923, %rd15923, %rd18002;
	addc.cc.u64 %rd15924, %rd15924, %rd18002;
	addc.cc.u64 %rd15925, %rd15925, %rd18002;
	addc.u64 %rd12812, %rd12812, %rd18002;
	
	// end inline asm
	st.global.u64 	[%rd18012], %rd15921;
	st.global.u64 	[%rd18016], %rd15922;
	st.global.u64 	[%rd18018], %rd15923;
	st.global.u64 	[%rd18019], %rd15924;
	st.global.u64 	[%rd18020], %rd15925;
	st.global.u64 	[%rd18021], %rd12812;
	ld.global.u64 	%rd15939, [%rd18012];
	ld.global.u64 	%rd15940, [%rd18016];
	ld.global.u64 	%rd15941, [%rd18018];
	ld.global.u64 	%rd15942, [%rd18019];
	ld.global.u64 	%rd15943, [%rd18020];
	// begin inline asm
	add.cc.u64 %rd15939, %rd15939, %rd17997;
	addc.cc.u64 %rd15940, %rd15940, %rd18002;
	addc.cc.u64 %rd15941, %rd15941, %rd18002;
	addc.cc.u64 %rd15942, %rd15942, %rd18002;
	addc.cc.u64 %rd15943, %rd15943, %rd18002;
	addc.u64 %rd12812, %rd12812, %rd18002;
	
	// end inline asm
	st.global.u64 	[%rd18012], %rd15939;
	st.global.u64 	[%rd18016], %rd15940;
	st.global.u64 	[%rd18018], %rd15941;
	st.global.u64 	[%rd18019], %rd15942;
	st.global.u64 	[%rd18020], %rd15943;
	st.global.u64 	[%rd18021], %rd12812;
	ld.global.u64 	%rd15957, [%rd18012];
	ld.global.u64 	%rd15958, [%rd18016];
	ld.global.u64 	%rd15959, [%rd18018];
	ld.global.u64 	%rd15960, [%rd18019];
	ld.global.u64 	%rd15961, [%rd18020];
	// begin inline asm
	add.cc.u64 %rd15957, %rd15957, %rd17997;
	addc.cc.u64 %rd15958, %rd15958, %rd18002;
	addc.cc.u64 %rd15959, %rd15959, %rd18002;
	addc.cc.u64 %rd15960, %rd15960, %rd18002;
	addc.cc.u64 %rd15961, %rd15961, %rd18002;
	addc.u64 %rd12812, %rd12812, %rd18002;
	
	// end inline asm
	st.global.u64 	[%rd18012], %rd15957;
	st.global.u64 	[%rd18016], %rd15958;
	st.global.u64 	[%rd18018], %rd15959;
	st.global.u64 	[%rd18019], %rd15960;
	st.global.u64 	[%rd18020], %rd15961;
	st.global.u64 	[%rd18021], %rd12812;
	ld.global.u64 	%rd15975, [%rd18012];
	ld.global.u64 	%rd15976, [%rd18016];
	ld.global.u64 	%rd15977, [%rd18018];
	ld.global.u64 	%rd15978, [%rd18019];
	ld.global.u64 	%rd15979, [%rd18020];
	// begin inline asm
	add.cc.u64 %rd15975, %rd15975, %rd17997;
	addc.cc.u64 %rd15976, %rd15976, %rd18002;
	addc.cc.u64 %rd15977, %rd15977, %rd18002;
	addc.cc.u64 %rd15978, %rd15978, %rd18002;
	addc.cc.u64 %rd15979, %rd15979, %rd18002;
	addc.u64 %rd12812, %rd12812, %rd18002;
	
	// end inline asm
	st.global.u64 	[%rd18012], %rd15975;
	st.global.u64 	[%rd18016], %rd15976;
	st.global.u64 	[%rd18018], %rd15977;
	st.global.u64 	[%rd18019], %rd15978;
	st.global.u64 	[%rd18020], %rd15979;
	st.global.u64 	[%rd18021], %rd12812;
	ld.global.u64 	%rd15993, [%rd18012];
	ld.global.u64 	%rd15994, [%rd18016];
	ld.global.u64 	%rd15995, [%rd18018];
	ld.global.u64 	%rd15996, [%rd18019];
	ld.global.u64 	%rd15997, [%rd18020];
	// begin inline asm
	add.cc.u64 %rd15993, %rd15993, %rd17997;
	addc.cc.u64 %rd15994, %rd15994, %rd18002;
	addc.cc.u64 %rd15995, %rd15995, %rd18002;
	addc.cc.u64 %rd15996, %rd15996, %rd18002;
	addc.cc.u64 %rd15997, %rd15997, %rd18002;
	addc.u64 %rd12812, %rd12812, %rd18002;
	
	// end inline asm
	st.global.u64 	[%rd18012], %rd15993;
	st.global.u64 	[%rd18016], %rd15994;
	st.global.u64 	[%rd18018], %rd15995;
	st.global.u64 	[%rd18019], %rd15996;
	st.global.u64 	[%rd18020], %rd15997;
	st.global.u64 	[%rd18021], %rd12812;
	ld.global.u64 	%rd16011, [%rd18012];
	ld.global.u64 	%rd16012, [%rd18016];
	ld.global.u64 	%rd16013, [%rd18018];
	ld.global.u64 	%rd16014, [%rd18019];
	ld.global.u64 	%rd16015, [%rd18020];
	// begin inline asm
	add.cc.u64 %rd16011, %rd16011, %rd17997;
	addc.cc.u64 %rd16012, %rd16012, %rd18002;
	addc.cc.u64 %rd16013, %rd16013, %rd18002;
	addc.cc.u64 %rd16014, %rd16014, %rd18002;
	addc.cc.u64 %rd16015, %rd16015, %rd18002;
	addc.u64 %rd12812, %rd12812, %rd18002;
	
	// end inline asm
	st.global.u64 	[%rd18012], %rd16011;
	st.global.u64 	[%rd18016], %rd16012;
	st.global.u64 	[%rd18018], %rd16013;
	st.global.u64 	[%rd18019], %rd16014;
	st.global.u64 	[%rd18020], %rd16015;
	st.global.u64 	[%rd18021], %rd12812;
	ld.global.u64 	%rd16029, [%rd18012];
	ld.global.u64 	%rd16030, [%rd18016];
	ld.global.u64 	%rd16031, [%rd18018];
	ld.global.u64 	%rd16032, [%rd18019];
	ld.global.u64 	%rd16033, [%rd18020];
	// begin inline asm
	add.cc.u64 %rd16029, %rd16029, %rd17997;
	addc.cc.u64 %rd16030, %rd16030, %rd18002;
	addc.cc.u64 %rd16031, %rd16031, %rd18002;
	addc.cc.u64 %rd16032, %rd16032, %rd18002;
	addc.cc.u64 %rd16033, %rd16033, %rd18002;
	addc.u64 %rd12812, %rd12812, %rd18002;
	
	// end inline asm
	st.global.u64 	[%rd18012], %rd16029;
	st.global.u64 	[%rd18016], %rd16030;
	st.global.u64 	[%rd18018], %rd16031;
	st.global.u64 	[%rd18019], %rd16032;
	st.global.u64 	[%rd18020], %rd16033;
	st.global.u64 	[%rd18021], %rd12812;
	ld.global.u64 	%rd16047, [%rd18012];
	ld.global.u64 	%rd16048, [%rd18016];
	ld.global.u64 	%rd16049, [%rd18018];
	ld.global.u64 	%rd16050, [%rd18019];
	ld.global.u64 	%rd16051, [%rd18020];
	// begin inline asm
	add.cc.u64 %rd16047, %rd16047, %rd17997;
	addc.cc.u64 %rd16048, %rd16048, %rd18002;
	addc.cc.u64 %rd16049, %rd16049, %rd18002;
	addc.cc.u64 %rd16050, %rd16050, %rd18002;
	addc.cc.u64 %rd16051, %rd16051, %rd18002;
	addc.u64 %rd12812, %rd12812, %rd18002;
	
	// end inline asm
	st.global.u64 	[%rd18012], %rd16047;
	st.global.u64 	[%rd18016], %rd16048;
	st.global.u64 	[%rd18018], %rd16049;
	st.global.u64 	[%rd18019], %rd16050;
	st.global.u64 	[%rd18020], %rd16051;
	st.global.u64 	[%rd18021], %rd12812;
	ld.global.u64 	%rd16065, [%rd18012];
	ld.global.u64 	%rd16066, [%rd18016];
	ld.global.u64 	%rd16067, [%rd18018];
	ld.global.u64 	%rd16068, [%rd18019];
	ld.global.u64 	%rd16069, [%rd18020];
	// begin inline asm
	add.cc.u64 %rd16065, %rd16065, %rd17997;
	addc.cc.u64 %rd16066, %rd16066, %rd18002;
	addc.cc.u64 %rd16067, %rd16067, %rd18002;
	addc.cc.u64 %rd16068, %rd16068, %rd18002;
	addc.cc.u64 %rd16069, %rd16069, %rd18002;
	addc.u64 %rd12812, %rd12812, %rd18002;
	
	// end inline asm
	st.global.u64 	[%rd18012], %rd16065;
	st.global.u64 	[%rd18016], %rd16066;
	st.global.u64 	[%rd18018], %rd16067;
	st.global.u64 	[%rd18019], %rd16068;
	st.global.u64 	[%rd18020], %rd16069;
	st.global.u64 	[%rd18021], %rd12812;
	ld.global.u64 	%rd16083, [%rd18012];
	ld.global.u64 	%rd16084, [%rd18016];
	ld.global.u64 	%rd16085, [%rd18018];
	ld.global.u64 	%rd16086, [%rd18019];
	ld.global.u64 	%rd16087, [%rd18020];
	// begin inline asm
	add.cc.u64 %rd16083, %rd16083, %rd17997;
	addc.cc.u64 %rd16084, %rd16084, %rd18002;
	addc.cc.u64 %rd16085, %rd16085, %rd18002;
	addc.cc.u64 %rd16086, %rd16086, %rd18002;
	addc.cc.u64 %rd16087, %rd16087, %rd18002;
	addc.u64 %rd12812, %rd12812, %rd18002;
	
	// end inline asm
	st.global.u64 	[%rd18012], %rd16083;
	st.global.u64 	[%rd18016], %rd16084;
	st.global.u64 	[%rd18018], %rd16085;
	st.global.u64 	[%rd18019], %rd16086;
	st.global.u64 	[%rd18020], %rd16087;
	st.global.u64 	[%rd18021], %rd12812;
	ld.global.u64 	%rd16101, [%rd18012];
	ld.global.u64 	%rd16102, [%rd18016];
	ld.global.u64 	%rd16103, [%rd18018];
	ld.global.u64 	%rd16104, [%rd18019];
	ld.global.u64 	%rd16105, [%rd18020];
	// begin inline asm
	add.cc.u64 %rd16101, %rd16101, %rd17997;
	addc.cc.u64 %rd16102, %rd16102, %rd18002;
	addc.cc.u64 %rd16103, %rd16103, %rd18002;
	addc.cc.u64 %rd16104, %rd16104, %rd18002;
	addc.cc.u64 %rd16105, %rd16105, %rd18002;
	addc.u64 %rd12812, %rd12812, %rd18002;
	
	// end inline asm
	st.global.u64 	[%rd18012], %rd16101;
	st.global.u64 	[%rd18016], %rd16102;
	st.global.u64 	[%rd18018], %rd16103;
	st.global.u64 	[%rd18019], %rd16104;
	st.global.u64 	[%rd18020], %rd16105;
	st.global.u64 	[%rd18021], %rd12812;
	ld.global.u64 	%rd16119, [%rd18012];
	ld.global.u64 	%rd16120, [%rd18016];
	ld.global.u64 	%rd16121, [%rd18018];
	ld.global.u64 	%rd16122, [%rd18019];
	ld.global.u64 	%rd16123, [%rd18020];
	// begin inline asm
	add.cc.u64 %rd16119, %rd16119, %rd17997;
	addc.cc.u64 %rd16120, %rd16120, %rd18002;
	addc.cc.u64 %rd16121, %rd16121, %rd18002;
	addc.cc.u64 %rd16122, %rd16122, %rd18002;
	addc.cc.u64 %rd16123, %rd16123, %rd18002;
	addc.u64 %rd12812, %rd12812, %rd18002;
	
	// end inline asm
	st.global.u64 	[%rd18012], %rd16119;
	st.global.u64 	[%rd18016], %rd16120;
	st.global.u64 	[%rd18018], %rd16121;
	st.global.u64 	[%rd18019], %rd16122;
	st.global.u64 	[%rd18020], %rd16123;
	st.global.u64 	[%rd18021], %rd12812;
	ld.global.u64 	%rd16137, [%rd18012];
	ld.global.u64 	%rd16138, [%rd18016];
	ld.global.u64 	%rd16139, [%rd18018];
	ld.global.u64 	%rd16140, [%rd18019];
	ld.global.u64 	%rd16141, [%rd18020];
	// begin inline asm
	add.cc.u64 %rd16137, %rd16137, %rd17997;
	addc.cc.u64 %rd16138, %rd16138, %rd18002;
	addc.cc.u64 %rd16139, %rd16139, %rd18002;
	addc.cc.u64 %rd16140, %rd16140, %rd18002;
	addc.cc.u64 %rd16141, %rd16141, %rd18002;
	addc.u64 %rd12812, %rd12812, %rd18002;
	
	// end inline asm
	st.global.u64 	[%rd18012], %rd16137;
	st.global.u64 	[%rd18016], %rd16138;
	st.global.u64 	[%rd18018], %rd16139;
	st.global.u64 	[%rd18019], %rd16140;
	st.global.u64 	[%rd18020], %rd16141;
	st.global.u64 	[%rd18021], %rd12812;
	ld.global.u64 	%rd16155, [%rd18012];
	ld.global.u64 	%rd16156, [%rd18016];
	ld.global.u64 	%rd16157, [%rd18018];
	ld.global.u64 	%rd16158, [%rd18019];
	ld.global.u64 	%rd16159, [%rd18020];
	// begin inline asm
	add.cc.u64 %rd16155, %rd16155, %rd17997;
	addc.cc.u64 %rd16156, %rd16156, %rd18002;
	addc.cc.u64 %rd16157, %rd16157, %rd18002;
	addc.cc.u64 %rd16158, %rd16158, %rd18002;
	addc.cc.u64 %rd16159, %rd16159, %rd18002;
	addc.u64 %rd12812, %rd12812, %rd18002;
	
	// end inline asm
	st.global.u64 	[%rd18012], %rd16155;
	st.global.u64 	[%rd18016], %rd16156;
	st.global.u64 	[%rd18018], %rd16157;
	st.global.u64 	[%rd18019], %rd16158;
	st.global.u64 	[%rd18020], %rd16159;
	st.global.u64 	[%rd18021], %rd12812;
	ld.global.u64 	%rd16173, [%rd18012];
	ld.global.u64 	%rd16174, [%rd18016];
	ld.global.u64 	%rd16175, [%rd18018];
	ld.global.u64 	%rd16176, [%rd18019];
	ld.global.u64 	%rd16177, [%rd18020];
	// begin inline asm
	add.cc.u64 %rd16173, %rd16173, %rd17997;
	addc.cc.u64 %rd16174, %rd16174, %rd18002;
	addc.cc.u64 %rd16175, %rd16175, %rd18002;
	addc.cc.u64 %rd16176, %rd16176, %rd18002;
	addc.cc.u64 %rd16177, %rd16177, %rd18002;
	addc.u64 %rd12812, %rd12812, %rd18002;
	
	// end inline asm
	st.global.u64 	[%rd18012], %rd16173;
	st.global.u64 	[%rd18016], %rd16174;
	st.global.u64 	[%rd18018], %rd16175;
	st.global.u64 	[%rd18019], %rd16176;
	st.global.u64 	[%rd18020], %rd16177;
	st.global.u64 	[%rd18021], %rd12812;
	ld.global.u64 	%rd16191, [%rd18012];
	ld.global.u64 	%rd16192, [%rd18016];
	ld.global.u64 	%rd16193, [%rd18018];
	ld.global.u64 	%rd16194, [%rd18019];
	ld.global.u64 	%rd16195, [%rd18020];
	// begin inline asm
	add.cc.u64 %rd16191, %rd16191, %rd17997;
	addc.cc.u64 %rd16192, %rd16192, %rd18002;
	addc.cc.u64 %rd16193, %rd16193, %rd18002;
	addc.cc.u64 %rd16194, %rd16194, %rd18002;
	addc.cc.u64 %rd16195, %rd16195, %rd18002;
	addc.u64 %rd12812, %rd12812, %rd18002;
	
	// end inline asm
	st.global.u64 	[%rd18012], %rd16191;
	st.global.u64 	[%rd18016], %rd16192;
	st.global.u64 	[%rd18018], %rd16193;
	st.global.u64 	[%rd18019], %rd16194;
	st.global.u64 	[%rd18020], %rd16195;
	st.global.u64 	[%rd18021], %rd12812;
	ld.global.u64 	%rd16209, [%rd18012];
	ld.global.u64 	%rd16210, [%rd18016];
	ld.global.u64 	%rd16211, [%rd18018];
	ld.global.u64 	%rd16212, [%rd18019];
	ld.global.u64 	%rd16213, [%rd18020];
	// begin inline asm
	add.cc.u64 %rd16209, %rd16209, %rd17997;
	addc.cc.u64 %rd16210, %rd16210, %rd18002;
	addc.cc.u64 %rd16211, %rd16211, %rd18002;
	addc.cc.u64 %rd16212, %rd16212, %rd18002;
	addc.cc.u64 %rd16213, %rd16213, %rd18002;
	addc.u64 %rd12812, %rd12812, %rd18002;
	
	// end inline asm
	st.global.u64 	[%rd18012], %rd16209;
	st.global.u64 	[%rd18016], %rd16210;
	st.global.u64 	[%rd18018], %rd16211;
	st.global.u64 	[%rd18019], %rd16212;
	st.global.u64 	[%rd18020], %rd16213;
	st.global.u64 	[%rd18021], %rd12812;
	ld.global.u64 	%rd16227, [%rd18012];
	ld.global.u64 	%rd16228, [%rd18016];
	ld.global.u64 	%rd16229, [%rd18018];
	ld.global.u64 	%rd16230, [%rd18019];
	ld.global.u64 	%rd16231, [%rd18020];
	// begin inline asm
	add.cc.u64 %rd16227, %rd16227, %rd17997;
	addc.cc.u64 %rd16228, %rd16228, %rd18002;
	addc.cc.u64 %rd16229, %rd16229, %rd18002;
	addc.cc.u64 %rd16230, %rd16230, %rd18002;
	addc.cc.u64 %rd16231, %rd16231, %rd18002;
	addc.u64 %rd12812, %rd12812, %rd18002;
	
	// end inline asm
	st.global.u64 	[%rd18012], %rd16227;
	st.global.u64 	[%rd18016], %rd16228;
	st.global.u64 	[%rd18018], %rd16229;
	st.global.u64 	[%rd18019], %rd16230;
	st.global.u64 	[%rd18020], %rd16231;
	st.global.u64 	[%rd18021], %rd12812;
	ld.global.u64 	%rd16245, [%rd18012];
	ld.global.u64 	%rd16246, [%rd18016];
	ld.global.u64 	%rd16247, [%rd18018];
	ld.global.u64 	%rd16248, [%rd18019];
	ld.global.u64 	%rd16249, [%rd18020];
	// begin inline asm
	add.cc.u64 %rd16245, %rd16245, %rd17997;
	addc.cc.u64 %rd16246, %rd16246, %rd18002;
	addc.cc.u64 %rd16247, %rd16247, %rd18002;
	addc.cc.u64 %rd16248, %rd16248, %rd18002;
	addc.cc.u64 %rd16249, %rd16249, %rd18002;
	addc.u64 %rd12812, %rd12812, %rd18002;
	
	// end inline asm
	st.global.u64 	[%rd18012], %rd16245;
	st.global.u64 	[%rd18016], %rd16246;
	st.global.u64 	[%rd18018], %rd16247;
	st.global.u64 	[%rd18019], %rd16248;
	st.global.u64 	[%rd18020], %rd16249;
	st.global.u64 	[%rd18021], %rd12812;
	ld.global.u64 	%rd16263, [%rd18012];
	ld.global.u64 	%rd16264, [%rd18016];
	ld.global.u64 	%rd16265, [%rd18018];
	ld.global.u64 	%rd16266, [%rd18019];
	ld.global.u64 	%rd16267, [%rd18020];
	// begin inline asm
	add.cc.u64 %rd16263, %rd16263, %rd17997;
	addc.cc.u64 %rd16264, %rd16264, %rd18002;
	addc.cc.u64 %rd16265, %rd16265, %rd18002;
	addc.cc.u64 %rd16266, %rd16266, %rd18002;
	addc.cc.u64 %rd16267, %rd16267, %rd18002;
	addc.u64 %rd12812, %rd12812, %rd18002;
	
	// end inline asm
	st.global.u64 	[%rd18012], %rd16263;
	st.global.u64 	[%rd18016], %rd16264;
	st.global.u64 	[%rd18018], %rd16265;
	st.global.u64 	[%rd18019], %rd16266;
	st.global.u64 	[%rd18020], %rd16267;
	st.global.u64 	[%rd18021], %rd12812;
	ld.global.u64 	%rd16281, [%rd18012];
	ld.global.u64 	%rd16282, [%rd18016];
	ld.global.u64 	%rd16283, [%rd18018];
	ld.global.u64 	%rd16284, [%rd18019];
	ld.global.u64 	%rd16285, [%rd18020];
	// begin inline asm
	add.cc.u64 %rd16281, %rd16281, %rd17997;
	addc.cc.u64 %rd16282, %rd16282, %rd18002;
	addc.cc.u64 %rd16283, %rd16283, %rd18002;
	addc.cc.u64 %rd16284, %rd16284, %rd18002;
	addc.cc.u64 %rd16285, %rd16285, %rd18002;
	addc.u64 %rd12812, %rd12812, %rd18002;
	
	// end inline asm
	st.global.u64 	[%rd18012], %rd16281;
	st.global.u64 	[%rd18016], %rd16282;
	st.global.u64 	[%rd18018], %rd16283;
	st.global.u64 	[%rd18019], %rd16284;
	st.global.u64 	[%rd18020], %rd16285;
	st.global.u64 	[%rd18021], %rd12812;
	ld.global.u64 	%rd16299, [%rd18012];
	ld.global.u64 	%rd16300, [%rd18016];
	ld.global.u64 	%rd16301, [%rd18018];
	ld.global.u64 	%rd16302, [%rd18019];
	ld.global.u64 	%rd16303, [%rd18020];
	// begin inline asm
	add.cc.u64 %rd16299, %rd16299, %rd17997;
	addc.cc.u64 %rd16300, %rd16300, %rd18002;
	addc.cc.u64 %rd16301, %rd16301, %rd18002;
	addc.cc.u64 %rd16302, %rd16302, %rd18002;
	addc.cc.u64 %rd16303, %rd16303, %rd18002;
	addc.u64 %rd12812, %rd12812, %rd18002;
	
	// end inline asm
	st.global.u64 	[%rd18012], %rd16299;
	st.global.u64 	[%rd18016], %rd16300;
	st.global.u64 	[%rd18018], %rd16301;
	st.global.u64 	[%rd18019], %rd16302;
	st.global.u64 	[%rd18020], %rd16303;
	st.global.u64 	[%rd18021], %rd12812;
	ld.global.u64 	%rd16317, [%rd18012];
	ld.global.u64 	%rd16318, [%rd18016];
	ld.global.u64 	%rd16319, [%rd18018];
	ld.global.u64 	%rd16320, [%rd18019];
	ld.global.u64 	%rd16321, [%rd18020];
	// begin inline asm
	add.cc.u64 %rd16317, %rd16317, %rd17997;
	addc.cc.u64 %rd16318, %rd16318, %rd18002;
	addc.cc.u64 %rd16319, %rd16319, %rd18002;
	addc.cc.u64 %rd16320, %rd16320, %rd18002;
	addc.cc.u64 %rd16321, %rd16321, %rd18002;
	addc.u64 %rd12812, %rd12812, %rd18002;
	
	// end inline asm
	st.global.u64 	[%rd18012], %rd16317;
	st.global.u64 	[%rd18016], %rd16318;
	st.global.u64 	[%rd18018], %rd16319;
	st.global.u64 	[%rd18019], %rd16320;
	st.global.u64 	[%rd18020], %rd16321;
	st.global.u64 	[%rd18021], %rd12812;
	ld.global.u64 	%rd16335, [%rd18012];
	ld.global.u64 	%rd16336, [%rd18016];
	ld.global.u64 	%rd16337, [%rd18018];
	ld.global.u64 	%rd16338, [%rd18019];
	ld.global.u64 	%rd16339, [%rd18020];
	// begin inline asm
	add.cc.u64 %rd16335, %rd16335, %rd17997;
	addc.cc.u64 %rd16336, %rd16336, %rd18002;
	addc.cc.u64 %rd16337, %rd16337, %rd18002;
	addc.cc.u64 %rd16338, %rd16338, %rd18002;
	addc.cc.u64 %rd16339, %rd16339, %rd18002;
	addc.u64 %rd12812, %rd12812, %rd18002;
	
	// end inline asm
	st.global.u64 	[%rd18012], %rd16335;
	st.global.u64 	[%rd18016], %rd16336;
	st.global.u64 	[%rd18018], %rd16337;
	st.global.u64 	[%rd18019], %rd16338;
	st.global.u64 	[%rd18020], %rd16339;
	st.global.u64 	[%rd18021], %rd12812;
	ld.global.u64 	%rd16353, [%rd18012];
	ld.global.u64 	%rd16354, [%rd18016];
	ld.global.u64 	%rd16355, [%rd18018];
	ld.global.u64 	%rd16356, [%rd18019];
	ld.global.u64 	%rd16357, [%rd18020];
	// begin inline asm
	add.cc.u64 %rd16353, %rd16353, %rd17997;
	addc.cc.u64 %rd16354, %rd16354, %rd18002;
	addc.cc.u64 %rd16355, %rd16355, %rd18002;
	addc.cc.u64 %rd16356, %rd16356, %rd18002;
	addc.cc.u64 %rd16357, %rd16357, %rd18002;
	addc.u64 %rd12812, %rd12812, %rd18002;
	
	// end inline asm
	st.global.u64 	[%rd18012], %rd16353;
	st.global.u64 	[%rd18016], %rd16354;
	st.global.u64 	[%rd18018], %rd16355;
	st.global.u64 	[%rd18019], %rd16356;
	st.global.u64 	[%rd18020], %rd16357;
	st.global.u64 	[%rd18021], %rd12812;
	ld.global.u64 	%rd16371, [%rd18012];
	ld.global.u64 	%rd16372, [%rd18016];
	ld.global.u64 	%rd16373, [%rd18018];
	ld.global.u64 	%rd16374, [%rd18019];
	ld.global.u64 	%rd16375, [%rd18020];
	// begin inline asm
	add.cc.u64 %rd16371, %rd16371, %rd17997;
	addc.cc.u64 %rd16372, %rd16372, %rd18002;
	addc.cc.u64 %rd16373, %rd16373, %rd18002;
	addc.cc.u64 %rd16374, %rd16374, %rd18002;
	addc.cc.u64 %rd16375, %rd16375, %rd18002;
	addc.u64 %rd12812, %rd12812, %rd18002;
	
	// end inline asm
	st.global.u64 	[%rd18012], %rd16371;
	st.global.u64 	[%rd18016], %rd16372;
	st.global.u64 	[%rd18018], %rd16373;
	st.global.u64 	[%rd18019], %rd16374;
	st.global.u64 	[%rd18020], %rd16375;
	st.global.u64 	[%rd18021], %rd12812;
	ld.global.u64 	%rd16389, [%rd18012];
	ld.global.u64 	%rd16390, [%rd18016];
	ld.global.u64 	%rd16391, [%rd18018];
	ld.global.u64 	%rd16392, [%rd18019];
	ld.global.u64 	%rd16393, [%rd18020];
	// begin inline asm
	add.cc.u64 %rd16389, %rd16389, %rd17997;
	addc.cc.u64 %rd16390, %rd16390, %rd18002;
	addc.cc.u64 %rd16391, %rd16391, %rd18002;
	addc.cc.u64 %rd16392, %rd16392, %rd18002;
	addc.cc.u64 %rd16393, %rd16393, %rd18002;
	addc.u64 %rd12812, %rd12812, %rd18002;
	
	// end inline asm
	st.global.u64 	[%rd18012], %rd16389;
	st.global.u64 	[%rd18016], %rd16390;
	st.global.u64 	[%rd18018], %rd16391;
	st.global.u64 	[%rd18019], %rd16392;
	st.global.u64 	[%rd18020], %rd16393;
	st.global.u64 	[%rd18021], %rd12812;
	ld.global.u64 	%rd16407, [%rd18012];
	ld.global.u64 	%rd16408, [%rd18016];
	ld.global.u64 	%rd16409, [%rd18018];
	ld.global.u64 	%rd16410, [%rd18019];
	ld.global.u64 	%rd16411, [%rd18020];
	// begin inline asm
	add.cc.u64 %rd16407, %rd16407, %rd17997;
	addc.cc.u64 %rd16408, %rd16408, %rd18002;
	addc.cc.u64 %rd16409, %rd16409, %rd18002;
	addc.cc.u64 %rd16410, %rd16410, %rd18002;
	addc.cc.u64 %rd16411, %rd16411, %rd18002;
	addc.u64 %rd12812, %rd12812, %rd18002;
	
	// end inline asm
	st.global.u64 	[%rd18012], %rd16407;
	st.global.u64 	[%rd18016], %rd16408;
	st.global.u64 	[%rd18018], %rd16409;
	st.global.u64 	[%rd18019], %rd16410;
	st.global.u64 	[%rd18020], %rd16411;
	st.global.u64 	[%rd18021], %rd12812;
	ld.global.u64 	%rd16425, [%rd18012];
	ld.global.u64 	%rd16426, [%rd18016];
	ld.global.u64 	%rd16427, [%rd18018];
	ld.global.u64 	%rd16428, [%rd18019];
	ld.global.u64 	%rd16429, [%rd18020];
	// begin inline asm
	add.cc.u64 %rd16425, %rd16425, %rd17997;
	addc.cc.u64 %rd16426, %rd16426, %rd18002;
	addc.cc.u64 %rd16427, %rd16427, %rd18002;
	addc.cc.u64 %rd16428, %rd16428, %rd18002;
	addc.cc.u64 %rd16429, %rd16429, %rd18002;
	addc.u64 %rd12812, %rd12812, %rd18002;
	
	// end inline asm
	st.global.u64 	[%rd18012], %rd16425;
	st.global.u64 	[%rd18016], %rd16426;
	st.global.u64 	[%rd18018], %rd16427;
	st.global.u64 	[%rd18019], %rd16428;
	st.global.u64 	[%rd18020], %rd16429;
	st.global.u64 	[%rd18021], %rd12812;
	ld.global.u64 	%rd16443, [%rd18012];
	ld.global.u64 	%rd16444, [%rd18016];
	ld.global.u64 	%rd16445, [%rd18018];
	ld.global.u64 	%rd16446, [%rd18019];
	ld.global.u64 	%rd16447, [%rd18020];
	// begin inline asm
	add.cc.u64 %rd16443, %rd16443, %rd17997;
	addc.cc.u64 %rd16444, %rd16444, %rd18002;
	addc.cc.u64 %rd16445, %rd16445, %rd18002;
	addc.cc.u64 %rd16446, %rd16446, %rd18002;
	addc.cc.u64 %rd16447, %rd16447, %rd18002;
	addc.u64 %rd12812, %rd12812, %rd18002;
	
	// end inline asm
	st.global.u64 	[%rd18012], %rd16443;
	st.global.u64 	[%rd18016], %rd16444;
	st.global.u64 	[%rd18018], %rd16445;
	st.global.u64 	[%rd18019], %rd16446;
	st.global.u64 	[%rd18020], %rd16447;
	st.global.u64 	[%rd18021], %rd12812;
	ld.global.u64 	%rd16461, [%rd18012];
	ld.global.u64 	%rd16462, [%rd18016];
	ld.global.u64 	%rd16463, [%rd18018];
	ld.global.u64 	%rd16464, [%rd18019];
	ld.global.u64 	%rd16465, [%rd18020];
	// begin inline asm
	add.cc.u64 %rd16461, %rd16461, %rd17997;
	addc.cc.u64 %rd16462, %rd16462, %rd18002;
	addc.cc.u64 %rd16463, %rd16463, %rd18002;
	addc.cc.u64 %rd16464, %rd16464, %rd18002;
	addc.cc.u64 %rd16465, %rd16465, %rd18002;
	addc.u64 %rd12812, %rd12812, %rd18002;
	
	// end inline asm
	st.global.u64 	[%rd18012], %rd16461;
	st.global.u64 	[%rd18016], %rd16462;
	st.global.u64 	[%rd18018], %rd16463;
	st.global.u64 	[%rd18019], %rd16464;
	st.global.u64 	[%rd18020], %rd16465;
	st.global.u64 	[%rd18021], %rd12812;
	ld.global.u64 	%rd16479, [%rd18012];
	ld.global.u64 	%rd16480, [%rd18016];
	ld.global.u64 	%rd16481, [%rd18018];
	ld.global.u64 	%rd16482, [%rd18019];
	ld.global.u64 	%rd16483, [%rd18020];
	// begin inline asm
	add.cc.u64 %rd16479, %rd16479, %rd17997;
	addc.cc.u64 %rd16480, %rd16480, %rd18002;
	addc.cc.u64 %rd16481, %rd16481, %rd18002;
	addc.cc.u64 %rd16482, %rd16482, %rd18002;
	addc.cc.u64 %rd16483, %rd16483, %rd18002;
	addc.u64 %rd12812, %rd12812, %rd18002;
	
	// end inline asm
	st.global.u64 	[%rd18012], %rd16479;
	st.global.u64 	[%rd18016], %rd16480;
	st.global.u64 	[%rd18018], %rd16481;
	st.global.u64 	[%rd18019], %rd16482;
	st.global.u64 	[%rd18020], %rd16483;
	st.global.u64 	[%rd18021], %rd12812;
	ld.global.u64 	%rd16497, [%rd18012];
	ld.global.u64 	%rd16498, [%rd18016];
	ld.global.u64 	%rd16499, [%rd18018];
	ld.global.u64 	%rd16500, [%rd18019];
	ld.global.u64 	%rd16501, [%rd18020];
	// begin inline asm
	add.cc.u64 %rd16497, %rd16497, %rd17997;
	addc.cc.u64 %rd16498, %rd16498, %rd18002;
	addc.cc.u64 %rd16499, %rd16499, %rd18002;
	addc.cc.u64 %rd16500, %rd16500, %rd18002;
	addc.cc.u64 %rd16501, %rd16501, %rd18002;
	addc.u64 %rd12812, %rd12812, %rd18002;
	
	// end inline asm
	st.global.u64 	[%rd18012], %rd16497;
	st.global.u64 	[%rd18016], %rd16498;
	st.global.u64 	[%rd18018], %rd16499;
	st.global.u64 	[%rd18019], %rd16500;
	st.global.u64 	[%rd18020], %rd16501;
	st.global.u64 	[%rd18021], %rd12812;
	ld.global.u64 	%rd16515, [%rd18012];
	ld.global.u64 	%rd16516, [%rd18016];
	ld.global.u64 	%rd16517, [%rd18018];
	ld.global.u64 	%rd16518, [%rd18019];
	ld.global.u64 	%rd16519, [%rd18020];
	// begin inline asm
	add.cc.u64 %rd16515, %rd16515, %rd17997;
	addc.cc.u64 %rd16516, %rd16516, %rd18002;
	addc.cc.u64 %rd16517, %rd16517, %rd18002;
	addc.cc.u64 %rd16518, %rd16518, %rd18002;
	addc.cc.u64 %rd16519, %rd16519, %rd18002;
	addc.u64 %rd12812, %rd12812, %rd18002;
	
	// end inline asm
	st.global.u64 	[%rd18012], %rd16515;
	st.global.u64 	[%rd18016], %rd16516;
	st.global.u64 	[%rd18018], %rd16517;
	st.global.u64 	[%rd18019], %rd16518;
	st.global.u64 	[%rd18020], %rd16519;
	st.global.u64 	[%rd18021], %rd12812;
	ld.global.u64 	%rd16533, [%rd18012];
	ld.global.u64 	%rd16534, [%rd18016];
	ld.global.u64 	%rd16535, [%rd18018];
	ld.global.u64 	%rd16536, [%rd18019];
	ld.global.u64 	%rd16537, [%rd18020];
	// begin inline asm
	add.cc.u64 %rd16533, %rd16533, %rd17997;
	addc.cc.u64 %rd16534, %rd16534, %rd18002;
	addc.cc.u64 %rd16535, %rd16535, %rd18002;
	addc.cc.u64 %rd16536, %rd16536, %rd18002;
	addc.cc.u64 %rd16537, %rd16537, %rd18002;
	addc.u64 %rd12812, %rd12812, %rd18002;
	
	// end inline asm
	st.global.u64 	[%rd18012], %rd16533;
	st.global.u64 	[%rd18016], %rd16534;
	st.global.u64 	[%rd18018], %rd16535;
	st.global.u64 	[%rd18019], %rd16536;
	st.global.u64 	[%rd18020], %rd16537;
	st.global.u64 	[%rd18021], %rd12812;
	ld.global.u64 	%rd16551, [%rd18012];
	ld.global.u64 	%rd16552, [%rd18016];
	ld.global.u64 	%rd16553, [%rd18018];
	ld.global.u64 	%rd16554, [%rd18019];
	ld.global.u64 	%rd16555, [%rd18020];
	// begin inline asm
	add.cc.u64 %rd16551, %rd16551, %rd17997;
	addc.cc.u64 %rd16552, %rd16552, %rd18002;
	addc.cc.u64 %rd16553, %rd16553, %rd18002;
	addc.cc.u64 %rd16554, %rd16554, %rd18002;
	addc.cc.u64 %rd16555, %rd16555, %rd18002;
	addc.u64 %rd12812, %rd12812, %rd18002;
	
	// end inline asm
	st.global.u64 	[%rd18012], %rd16551;
	st.global.u64 	[%rd18016], %rd16552;
	st.global.u64 	[%rd18018], %rd16553;
	st.global.u64 	[%rd18019], %rd16554;
	st.global.u64 	[%rd18020], %rd16555;
	st.global.u64 	[%rd18021], %rd12812;
	ld.global.u64 	%rd16569, [%rd18012];
	ld.global.u64 	%rd16570, [%rd18016];
	ld.global.u64 	%rd16571, [%rd18018];
	ld.global.u64 	%rd16572, [%rd18019];
	ld.global.u64 	%rd16573, [%rd18020];
	// begin inline asm
	add.cc.u64 %rd16569, %rd16569, %rd17997;
	addc.cc.u64 %rd16570, %rd16570, %rd18002;
	addc.cc.u64 %rd16571, %rd16571, %rd18002;
	addc.cc.u64 %rd16572, %rd16572, %rd18002;
	addc.cc.u64 %rd16573, %rd16573, %rd18002;
	addc.u64 %rd12812, %rd12812, %rd18002;
	
	// end inline asm
	st.global.u64 	[%rd18012], %rd16569;
	st.global.u64 	[%rd18016], %rd16570;
	st.global.u64 	[%rd18018], %rd16571;
	st.global.u64 	[%rd18019], %rd16572;
	st.global.u64 	[%rd18020], %rd16573;
	st.global.u64 	[%rd18021], %rd12812;
	ld.global.u64 	%rd16587, [%rd18012];
	ld.global.u64 	%rd16588, [%rd18016];
	ld.global.u64 	%rd16589, [%rd18018];
	ld.global.u64 	%rd16590, [%rd18019];
	ld.global.u64 	%rd16591, [%rd18020];
	// begin inline asm
	add.cc.u64 %rd16587, %rd16587, %rd17997;
	addc.cc.u64 %rd16588, %rd16588, %rd18002;
	addc.cc.u64 %rd16589, %rd16589, %rd18002;
	addc.cc.u64 %rd16590, %rd16590, %rd18002;
	addc.cc.u64 %rd16591, %rd16591, %rd18002;
	addc.u64 %rd12812, %rd12812, %rd18002;
	
	// end inline asm
	st.global.u64 	[%rd18012], %rd16587;
	st.global.u64 	[%rd18016], %rd16588;
	st.global.u64 	[%rd18018], %rd16589;
	st.global.u64 	[%rd18019], %rd16590;
	st.global.u64 	[%rd18020], %rd16591;
	st.global.u64 	[%rd18021], %rd12812;
	ld.global.u64 	%rd16605, [%rd18012];
	ld.global.u64 	%rd16606, [%rd18016];
	ld.global.u64 	%rd16607, [%rd18018];
	ld.global.u64 	%rd16608, [%rd18019];
	ld.global.u64 	%rd16609, [%rd18020];
	// begin inline asm
	add.cc.u64 %rd16605, %rd16605, %rd17997;
	addc.cc.u64 %rd16606, %rd16606, %rd18002;
	addc.cc.u64 %rd16607, %rd16607, %rd18002;
	addc.cc.u64 %rd16608, %rd16608, %rd18002;
	addc.cc.u64 %rd16609, %rd16609, %rd18002;
	addc.u64 %rd12812, %rd12812, %rd18002;
	
	// end inline asm
	st.global.u64 	[%rd18012], %rd16605;
	st.global.u64 	[%rd18016], %rd16606;
	st.global.u64 	[%rd18018], %rd16607;
	st.global.u64 	[%rd18019], %rd16608;
	st.global.u64 	[%rd18020], %rd16609;
	st.global.u64 	[%rd18021], %rd12812;
	ld.global.u64 	%rd16623, [%rd18012];
	ld.global.u64 	%rd16624, [%rd18016];
	ld.global.u64 	%rd16625, [%rd18018];
	ld.global.u64 	%rd16626, [%rd18019];
	ld.global.u64 	%rd16627, [%rd18020];
	// begin inline asm
	add.cc.u64 %rd16623, %rd16623, %rd17997;
	addc.cc.u64 %rd16624, %rd16624, %rd18002;
	addc.cc.u64 %rd16625, %rd16625, %rd18002;
	addc.cc.u64 %rd16626, %rd16626, %rd18002;
	addc.cc.u64 %rd16627, %rd16627, %rd18002;
	addc.u64 %rd12812, %rd12812, %rd18002;
	
	// end inline asm
	st.global.u64 	[%rd18012], %rd16623;
	st.global.u64 	[%rd18016], %rd16624;
	st.global.u64 	[%rd18018], %rd16625;
	st.global.u64 	[%rd18019], %rd16626;
	st.global.u64 	[%rd18020], %rd16627;
	st.global.u64 	[%rd18021], %rd12812;
	ld.global.u64 	%rd16641, [%rd18012];
	ld.global.u64 	%rd16642, [%rd18016];
	ld.global.u64 	%rd16643, [%rd18018];
	ld.global.u64 	%rd16644, [%rd18019];
	ld.global.u64 	%rd16645, [%rd18020];
	// begin inline asm
	add.cc.u64 %rd16641, %rd16641, %rd17997;
	addc.cc.u64 %rd16642, %rd16642, %rd18002;
	addc.cc.u64 %rd16643, %rd16643, %rd18002;
	addc.cc.u64 %rd16644, %rd16644, %rd18002;
	addc.cc.u64 %rd16645, %rd16645, %rd18002;
	addc.u64 %rd12812, %rd12812, %rd18002;
	
	// end inline asm
	st.global.u64 	[%rd18012], %rd16641;
	st.global.u64 	[%rd18016], %rd16642;
	st.global.u64 	[%rd18018], %rd16643;
	st.global.u64 	[%rd18019], %rd16644;
	st.global.u64 	[%rd18020], %rd16645;
	st.global.u64 	[%rd18021], %rd12812;
	ld.global.u64 	%rd16659, [%rd18012];
	ld.global.u64 	%rd16660, [%rd18016];
	ld.global.u64 	%rd16661, [%rd18018];
	ld.global.u64 	%rd16662, [%rd18019];
	ld.global.u64 	%rd16663, [%rd18020];
	// begin inline asm
	add.cc.u64 %rd16659, %rd16659, %rd17997;
	addc.cc.u64 %rd16660, %rd16660, %rd18002;
	addc.cc.u64 %rd16661, %rd16661, %rd18002;
	addc.cc.u64 %rd16662, %rd16662, %rd18002;
	addc.cc.u64 %rd16663, %rd16663, %rd18002;
	addc.u64 %rd12812, %rd12812, %rd18002;
	
	// end inline asm
	st.global.u64 	[%rd18012], %rd16659;
	st.global.u64 	[%rd18016], %rd16660;
	st.global.u64 	[%rd18018], %rd16661;
	st.global.u64 	[%rd18019], %rd16662;
	st.global.u64 	[%rd18020], %rd16663;
	st.global.u64 	[%rd18021], %rd12812;
	ld.global.u64 	%rd16677, [%rd18012];
	ld.global.u64 	%rd16678, [%rd18016];
	ld.global.u64 	%rd16679, [%rd18018];
	ld.global.u64 	%rd16680, [%rd18019];
	ld.global.u64 	%rd16681, [%rd18020];
	// begin inline asm
	add.cc.u64 %rd16677, %rd16677, %rd17997;
	addc.cc.u64 %rd16678, %rd16678, %rd18002;
	addc.cc.u64 %rd16679, %rd16679, %rd18002;
	addc.cc.u64 %rd16680, %rd16680, %rd18002;
	addc.cc.u64 %rd16681, %rd16681, %rd18002;
	addc.u64 %rd12812, %rd12812, %rd18002;
	
	// end inline asm
	st.global.u64 	[%rd18012], %rd16677;
	st.global.u64 	[%rd18016], %rd16678;
	st.global.u64 	[%rd18018], %rd16679;
	st.global.u64 	[%rd18019], %rd16680;
	st.global.u64 	[%rd18020], %rd16681;
	st.global.u64 	[%rd18021], %rd12812;
	ld.global.u64 	%rd16695, [%rd18012];
	ld.global.u64 	%rd16696, [%rd18016];
	ld.global.u64 	%rd16697, [%rd18018];
	ld.global.u64 	%rd16698, [%rd18019];
	ld.global.u64 	%rd16699, [%rd18020];
	// begin inline asm
	add.cc.u64 %rd16695, %rd16695, %rd17997;
	addc.cc.u64 %rd16696, %rd16696, %rd18002;
	addc.cc.u64 %rd16697, %rd16697, %rd18002;
	addc.cc.u64 %rd16698, %rd16698, %rd18002;
	addc.cc.u64 %rd16699, %rd16699, %rd18002;
	addc.u64 %rd12812, %rd12812, %rd18002;
	
	// end inline asm
	st.global.u64 	[%rd18012], %rd16695;
	st.global.u64 	[%rd18016], %rd16696;
	st.global.u64 	[%rd18018], %rd16697;
	st.global.u64 	[%rd18019], %rd16698;
	st.global.u64 	[%rd18020], %rd16699;
	st.global.u64 	[%rd18021], %rd12812;
	ld.global.u64 	%rd16713, [%rd18012];
	ld.global.u64 	%rd16714, [%rd18016];
	ld.global.u64 	%rd16715, [%rd18018];
	ld.global.u64 	%rd16716, [%rd18019];
	ld.global.u64 	%rd16717, [%rd18020];
	// begin inline asm
	add.cc.u64 %rd16713, %rd16713, %rd17997;
	addc.cc.u64 %rd16714, %rd16714, %rd18002;
	addc.cc.u64 %rd16715, %rd16715, %rd18002;
	addc.cc.u64 %rd16716, %rd16716, %rd18002;
	addc.cc.u64 %rd16717, %rd16717, %rd18002;
	addc.u64 %rd12812, %rd12812, %rd18002;
	
	// end inline asm
	st.global.u64 	[%rd18012], %rd16713;
	st.global.u64 	[%rd18016], %rd16714;
	st.global.u64 	[%rd18018], %rd16715;
	st.global.u64 	[%rd18019], %rd16716;
	st.global.u64 	[%rd18020], %rd16717;
	st.global.u64 	[%rd18021], %rd12812;
	ld.global.u64 	%rd16731, [%rd18012];
	ld.global.u64 	%rd16732, [%rd18016];
	ld.global.u64 	%rd16733, [%rd18018];
	ld.global.u64 	%rd16734, [%rd18019];
	ld.global.u64 	%rd16735, [%rd18020];
	// begin inline asm
	add.cc.u64 %rd16731, %rd16731, %rd17997;
	addc.cc.u64 %rd16732, %rd16732, %rd18002;
	addc.cc.u64 %rd16733, %rd16733, %rd18002;
	addc.cc.u64 %rd16734, %rd16734, %rd18002;
	addc.cc.u64 %rd16735, %rd16735, %rd18002;
	addc.u64 %rd12812, %rd12812, %rd18002;
	
	// end inline asm
	st.global.u64 	[%rd18012], %rd16731;
	st.global.u64 	[%rd18016], %rd16732;
	st.global.u64 	[%rd18018], %rd16733;
	st.global.u64 	[%rd18019], %rd16734;
	st.global.u64 	[%rd18020], %rd16735;
	st.global.u64 	[%rd18021], %rd12812;
	ld.global.u64 	%rd16749, [%rd18012];
	ld.global.u64 	%rd16750, [%rd18016];
	ld.global.u64 	%rd16751, [%rd18018];
	ld.global.u64 	%rd16752, [%rd18019];
	ld.global.u64 	%rd16753, [%rd18020];
	// begin inline asm
	add.cc.u64 %rd16749, %rd16749, %rd17997;
	addc.cc.u64 %rd16750, %rd16750, %rd18002;
	addc.cc.u64 %rd16751, %rd16751, %rd18002;
	addc.cc.u64 %rd16752, %rd16752, %rd18002;
	addc.cc.u64 %rd16753, %rd16753, %rd18002;
	addc.u64 %rd12812, %rd12812, %rd18002;
	
	// end inline asm
	st.global.u64 	[%rd18012], %rd16749;
	st.global.u64 	[%rd18016], %rd16750;
	st.global.u64 	[%rd18018], %rd16751;
	st.global.u64 	[%rd18019], %rd16752;
	st.global.u64 	[%rd18020], %rd16753;
	st.global.u64 	[%rd18021], %rd12812;
	ld.global.u64 	%rd16767, [%rd18012];
	ld.global.u64 	%rd16768, [%rd18016];
	ld.global.u64 	%rd16769, [%rd18018];
	ld.global.u64 	%rd16770, [%rd18019];
	ld.global.u64 	%rd16771, [%rd18020];
	// begin inline asm
	add.cc.u64 %rd16767, %rd16767, %rd17997;
	addc.cc.u64 %rd16768, %rd16768, %rd18002;
	addc.cc.u64 %rd16769, %rd16769, %rd18002;
	addc.cc.u64 %rd16770, %rd16770, %rd18002;
	addc.cc.u64 %rd16771, %rd16771, %rd18002;
	addc.u64 %rd12812, %rd12812, %rd18002;
	
	// end inline asm
	st.global.u64 	[%rd18012], %rd16767;
	st.global.u64 	[%rd18016], %rd16768;
	st.global.u64 	[%rd18018], %rd16769;
	st.global.u64 	[%rd18019], %rd16770;
	st.global.u64 	[%rd18020], %rd16771;
	st.global.u64 	[%rd18021], %rd12812;
	ld.global.u64 	%rd16785, [%rd18012];
	ld.global.u64 	%rd16786, [%rd18016];
	ld.global.u64 	%rd16787, [%rd18018];
	ld.global.u64 	%rd16788, [%rd18019];
	ld.global.u64 	%rd16789, [%rd18020];
	// begin inline asm
	add.cc.u64 %rd16785, %rd16785, %rd17997;
	addc.cc.u64 %rd16786, %rd16786, %rd18002;
	addc.cc.u64 %rd16787, %rd16787, %rd18002;
	addc.cc.u64 %rd16788, %rd16788, %rd18002;
	addc.cc.u64 %rd16789, %rd16789, %rd18002;
	addc.u64 %rd12812, %rd12812, %rd18002;
	
	// end inline asm
	st.global.u64 	[%rd18012], %rd16785;
	st.global.u64 	[%rd18016], %rd16786;
	st.global.u64 	[%rd18018], %rd16787;
	st.global.u64 	[%rd18019], %rd16788;
	st.global.u64 	[%rd18020], %rd16789;
	st.global.u64 	[%rd18021], %rd12812;
	ld.global.u64 	%rd16803, [%rd18012];
	ld.global.u64 	%rd16804, [%rd18016];
	ld.global.u64 	%rd16805, [%rd18018];
	ld.global.u64 	%rd16806, [%rd18019];
	ld.global.u64 	%rd16807, [%rd18020];
	// begin inline asm
	add.cc.u64 %rd16803, %rd16803, %rd17997;
	addc.cc.u64 %rd16804, %rd16804, %rd18002;
	addc.cc.u64 %rd16805, %rd16805, %rd18002;
	addc.cc.u64 %rd16806, %rd16806, %rd18002;
	addc.cc.u64 %rd16807, %rd16807, %rd18002;
	addc.u64 %rd12812, %rd12812, %rd18002;
	
	// end inline asm
	st.global.u64 	[%rd18012], %rd16803;
	st.global.u64 	[%rd18016], %rd16804;
	st.global.u64 	[%rd18018], %rd16805;
	st.global.u64 	[%rd18019], %rd16806;
	st.global.u64 	[%rd18020], %rd16807;
	st.global.u64 	[%rd18021], %rd12812;
	ld.global.u64 	%rd16821, [%rd18012];
	ld.global.u64 	%rd16822, [%rd18016];
	ld.global.u64 	%rd16823, [%rd18018];
	ld.global.u64 	%rd16824, [%rd18019];
	ld.global.u64 	%rd16825, [%rd18020];
	// begin inline asm
	add.cc.u64 %rd16821, %rd16821, %rd17997;
	addc.cc.u64 %rd16822, %rd16822, %rd18002;
	addc.cc.u64 %rd16823, %rd16823, %rd18002;
	addc.cc.u64 %rd16824, %rd16824, %rd18002;
	addc.cc.u64 %rd16825, %rd16825, %rd18002;
	addc.u64 %rd12812, %rd12812, %rd18002;
	
	// end inline asm
	st.global.u64 	[%rd18012], %rd16821;
	st.global.u64 	[%rd18016], %rd16822;
	st.global.u64 	[%rd18018], %rd16823;
	st.global.u64 	[%rd18019], %rd16824;
	st.global.u64 	[%rd18020], %rd16825;
	st.global.u64 	[%rd18021], %rd12812;
	ld.global.u64 	%rd16839, [%rd18012];
	ld.global.u64 	%rd16840, [%rd18016];
	ld.global.u64 	%rd16841, [%rd18018];
	ld.global.u64 	%rd16842, [%rd18019];
	ld.global.u64 	%rd16843, [%rd18020];
	// begin inline asm
	add.cc.u64 %rd16839, %rd16839, %rd17997;
	addc.cc.u64 %rd16840, %rd16840, %rd18002;
	addc.cc.u64 %rd16841, %rd16841, %rd18002;
	addc.cc.u64 %rd16842, %rd16842, %rd18002;
	addc.cc.u64 %rd16843, %rd16843, %rd18002;
	addc.u64 %rd12812, %rd12812, %rd18002;
	
	// end inline asm
	st.global.u64 	[%rd18012], %rd16839;
	st.global.u64 	[%rd18016], %rd16840;
	st.global.u64 	[%rd18018], %rd16841;
	st.global.u64 	[%rd18019], %rd16842;
	st.global.u64 	[%rd18020], %rd16843;
	st.global.u64 	[%rd18021], %rd12812;
	ld.global.u64 	%rd16857, [%rd18012];
	ld.global.u64 	%rd16858, [%rd18016];
	ld.global.u64 	%rd16859, [%rd18018];
	ld.global.u64 	%rd16860, [%rd18019];
	ld.global.u64 	%rd16861, [%rd18020];
	// begin inline asm
	add.cc.u64 %rd16857, %rd16857, %rd17997;
	addc.cc.u64 %rd16858, %rd16858, %rd18002;
	addc.cc.u64 %rd16859, %rd16859, %rd18002;
	addc.cc.u64 %rd16860, %rd16860, %rd18002;
	addc.cc.u64 %rd16861, %rd16861, %rd18002;
	addc.u64 %rd12812, %rd12812, %rd18002;
	
	// end inline asm
	st.global.u64 	[%rd18012], %rd16857;
	st.global.u64 	[%rd18016], %rd16858;
	st.global.u64 	[%rd18018], %rd16859;
	st.global.u64 	[%rd18019], %rd16860;
	st.global.u64 	[%rd18020], %rd16861;
	st.global.u64 	[%rd18021], %rd12812;
	ld.global.u64 	%rd16875, [%rd18012];
	ld.global.u64 	%rd16876, [%rd18016];
	ld.global.u64 	%rd16877, [%rd18018];
	ld.global.u64 	%rd16878, [%rd18019];
	ld.global.u64 	%rd16879, [%rd18020];
	// begin inline asm
	add.cc.u64 %rd16875, %rd16875, %rd17997;
	addc.cc.u64 %rd16876, %rd16876, %rd18002;
	addc.cc.u64 %rd16877, %rd16877, %rd18002;
	addc.cc.u64 %rd16878, %rd16878, %rd18002;
	addc.cc.u64 %rd16879, %rd16879, %rd18002;
	addc.u64 %rd12812, %rd12812, %rd18002;
	
	// end inline asm
	st.global.u64 	[%rd18012], %rd16875;
	st.global.u64 	[%rd18016], %rd16876;
	st.global.u64 	[%rd18018], %rd16877;
	st.global.u64 	[%rd18019], %rd16878;
	st.global.u64 	[%rd18020], %rd16879;
	st.global.u64 	[%rd18021], %rd12812;
	ld.global.u64 	%rd16893, [%rd18012];
	ld.global.u64 	%rd16894, [%rd18016];
	ld.global.u64 	%rd16895, [%rd18018];
	ld.global.u64 	%rd16896, [%rd18019];
	ld.global.u64 	%rd16897, [%rd18020];
	// begin inline asm
	add.cc.u64 %rd16893, %rd16893, %rd17997;
	addc.cc.u64 %rd16894, %rd16894, %rd18002;
	addc.cc.u64 %rd16895, %rd16895, %rd18002;
	addc.cc.u64 %rd16896, %rd16896, %rd18002;
	addc.cc.u64 %rd16897, %rd16897, %rd18002;
	addc.u64 %rd12812, %rd12812, %rd18002;
	
	// end inline asm
	st.global.u64 	[%rd18012], %rd16893;
	st.global.u64 	[%rd18016], %rd16894;
	st.global.u64 	[%rd18018], %rd16895;
	st.global.u64 	[%rd18019], %rd16896;
	st.global.u64 	[%rd18020], %rd16897;
	st.global.u64 	[%rd18021], %rd12812;
	ld.global.u64 	%rd16911, [%rd18012];
	ld.global.u64 	%rd16912, [%rd18016];
	ld.global.u64 	%rd16913, [%rd18018];
	ld.global.u64 	%rd16914, [%rd18019];
	ld.global.u64 	%rd16915, [%rd18020];
	// begin inline asm
	add.cc.u64 %rd16911, %rd16911, %rd17997;
	addc.cc.u64 %rd16912, %rd16912, %rd18002;
	addc.cc.u64 %rd16913, %rd16913, %rd18002;
	addc.cc.u64 %rd16914, %rd16914, %rd18002;
	addc.cc.u64 %rd16915, %rd16915, %rd18002;
	addc.u64 %rd12812, %rd12812, %rd18002;
	
	// end inline asm
	st.global.u64 	[%rd18012], %rd16911;
	st.global.u64 	[%rd18016], %rd16912;
	st.global.u64 	[%rd18018], %rd16913;
	st.global.u64 	[%rd18019], %rd16914;
	st.global.u64 	[%rd18020], %rd16915;
	st.global.u64 	[%rd18021], %rd12812;
	ld.global.u64 	%rd16929, [%rd18012];
	ld.global.u64 	%rd16930, [%rd18016];
	ld.global.u64 	%rd16931, [%rd18018];
	ld.global.u64 	%rd16932, [%rd18019];
	ld.global.u64 	%rd16933, [%rd18020];
	// begin inline asm
	add.cc.u64 %rd16929, %rd16929, %rd17997;
	addc.cc.u64 %rd16930, %rd16930, %rd18002;
	addc.cc.u64 %rd16931, %rd16931, %rd18002;
	addc.cc.u64 %rd16932, %rd16932, %rd18002;
	addc.cc.u64 %rd16933, %rd16933, %rd18002;
	addc.u64 %rd12812, %rd12812, %rd18002;
	
	// end inline asm
	st.global.u64 	[%rd18012], %rd16929;
	st.global.u64 	[%rd18016], %rd16930;
	st.global.u64 	[%rd18018], %rd16931;
	st.global.u64 	[%rd18019], %rd16932;
	st.global.u64 	[%rd18020], %rd16933;
	st.global.u64 	[%rd18021], %rd12812;
	ld.global.u64 	%rd16947, [%rd18012];
	ld.global.u64 	%rd16948, [%rd18016];
	ld.global.u64 	%rd16949, [%rd18018];
	ld.global.u64 	%rd16950, [%rd18019];
	ld.global.u64 	%rd16951, [%rd18020];
	// begin inline asm
	add.cc.u64 %rd16947, %rd16947, %rd17997;
	addc.cc.u64 %rd16948, %rd16948, %rd18002;
	addc.cc.u64 %rd16949, %rd16949, %rd18002;
	addc.cc.u64 %rd16950, %rd16950, %rd18002;
	addc.cc.u64 %rd16951, %rd16951, %rd18002;
	addc.u64 %rd12812, %rd12812, %rd18002;
	
	// end inline asm
	st.global.u64 	[%rd18012], %rd16947;
	st.global.u64 	[%rd18016], %rd16948;
	st.global.u64 	[%rd18018], %rd16949;
	st.global.u64 	[%rd18019], %rd16950;
	st.global.u64 	[%rd18020], %rd16951;
	st.global.u64 	[%rd18021], %rd12812;
	ld.global.u64 	%rd16965, [%rd18012];
	ld.global.u64 	%rd16966, [%rd18016];
	ld.global.u64 	%rd16967, [%rd18018];
	ld.global.u64 	%rd16968, [%rd18019];
	ld.global.u64 	%rd16969, [%rd18020];
	// begin inline asm
	add.cc.u64 %rd16965, %rd16965, %rd17997;
	addc.cc.u64 %rd16966, %rd16966, %rd18002;
	addc.cc.u64 %rd16967, %rd16967, %rd18002;
	addc.cc.u64 %rd16968, %rd16968, %rd18002;
	addc.cc.u64 %rd16969, %rd16969, %rd18002;
	addc.u64 %rd12812, %rd12812, %rd18002;
	
	// end inline asm
	st.global.u64 	[%rd18012], %rd16965;
	st.global.u64 	[%rd18016], %rd16966;
	st.global.u64 	[%rd18018], %rd16967;
	st.global.u64 	[%rd18019], %rd16968;
	st.global.u64 	[%rd18020], %rd16969;
	st.global.u64 	[%rd18021], %rd12812;
	ld.global.u64 	%rd16983, [%rd18012];
	ld.global.u64 	%rd16984, [%rd18016];
	ld.global.u64 	%rd16985, [%rd18018];
	ld.global.u64 	%rd16986, [%rd18019];
	ld.global.u64 	%rd16987, [%rd18020];
	// begin inline asm
	add.cc.u64 %rd16983, %rd16983, %rd17997;
	addc.cc.u64 %rd16984, %rd16984, %rd18002;
	addc.cc.u64 %rd16985, %rd16985, %rd18002;
	addc.cc.u64 %rd16986, %rd16986, %rd18002;
	addc.cc.u64 %rd16987, %rd16987, %rd18002;
	addc.u64 %rd12812, %rd12812, %rd18002;
	
	// end inline asm
	st.global.u64 	[%rd18012], %rd16983;
	st.global.u64 	[%rd18016], %rd16984;
	st.global.u64 	[%rd18018], %rd16985;
	st.global.u64 	[%rd18019], %rd16986;
	st.global.u64 	[%rd18020], %rd16987;
	st.global.u64 	[%rd18021], %rd12812;
	ld.global.u64 	%rd17001, [%rd18012];
	ld.global.u64 	%rd17002, [%rd18016];
	ld.global.u64 	%rd17003, [%rd18018];
	ld.global.u64 	%rd17004, [%rd18019];
	ld.global.u64 	%rd17005, [%rd18020];
	// begin inline asm
	add.cc.u64 %rd17001, %rd17001, %rd17997;
	addc.cc.u64 %rd17002, %rd17002, %rd18002;
	addc.cc.u64 %rd17003, %rd17003, %rd18002;
	addc.cc.u64 %rd17004, %rd17004, %rd18002;
	addc.cc.u64 %rd17005, %rd17005, %rd18002;
	addc.u64 %rd12812, %rd12812, %rd18002;
	
	// end inline asm
	st.global.u64 	[%rd18012], %rd17001;
	st.global.u64 	[%rd18016], %rd17002;
	st.global.u64 	[%rd18018], %rd17003;
	st.global.u64 	[%rd18019], %rd17004;
	st.global.u64 	[%rd18020], %rd17005;
	st.global.u64 	[%rd18021], %rd12812;
	ld.global.u64 	%rd17019, [%rd18012];
	ld.global.u64 	%rd17020, [%rd18016];
	ld.global.u64 	%rd17021, [%rd18018];
	ld.global.u64 	%rd17022, [%rd18019];
	ld.global.u64 	%rd17023, [%rd18020];
	// begin inline asm
	add.cc.u64 %rd17019, %rd17019, %rd17997;
	addc.cc.u64 %rd17020, %rd17020, %rd18002;
	addc.cc.u64 %rd17021, %rd17021, %rd18002;
	addc.cc.u64 %rd17022, %rd17022, %rd18002;
	addc.cc.u64 %rd17023, %rd17023, %rd18002;
	addc.u64 %rd12812, %rd12812, %rd18002;
	
	// end inline asm
	st.global.u64 	[%rd18012], %rd17019;
	st.global.u64 	[%rd18016], %rd17020;
	st.global.u64 	[%rd18018], %rd17021;
	st.global.u64 	[%rd18019], %rd17022;
	st.global.u64 	[%rd18020], %rd17023;
	st.global.u64 	[%rd18021], %rd12812;
	ld.global.u64 	%rd17037, [%rd18012];
	ld.global.u64 	%rd17038, [%rd18016];
	ld.global.u64 	%rd17039, [%rd18018];
	ld.global.u64 	%rd17040, [%rd18019];
	ld.global.u64 	%rd17041, [%rd18020];
	// begin inline asm
	add.cc.u64 %rd17037, %rd17037, %rd17997;
	addc.cc.u64 %rd17038, %rd17038, %rd18002;
	addc.cc.u64 %rd17039, %rd17039, %rd18002;
	addc.cc.u64 %rd17040, %rd17040, %rd18002;
	addc.cc.u64 %rd17041, %rd17041, %rd18002;
	addc.u64 %rd12812, %rd12812, %rd18002;
	
	// end inline asm
	st.global.u64 	[%rd18012], %rd17037;
	st.global.u64 	[%rd18016], %rd17038;
	st.global.u64 	[%rd18018], %rd17039;
	st.global.u64 	[%rd18019], %rd17040;
	st.global.u64 	[%rd18020], %rd17041;
	st.global.u64 	[%rd18021], %rd12812;
	ld.global.u64 	%rd17055, [%rd18012];
	ld.global.u64 	%rd17056, [%rd18016];
	ld.global.u64 	%rd17057, [%rd18018];
	ld.global.u64 	%rd17058, [%rd18019];
	ld.global.u64 	%rd17059, [%rd18020];
	// begin inline asm
	add.cc.u64 %rd17055, %rd17055, %rd17997;
	addc.cc.u64 %rd17056, %rd17056, %rd18002;
	addc.cc.u64 %rd17057, %rd17057, %rd18002;
	addc.cc.u64 %rd17058, %rd17058, %rd18002;
	addc.cc.u64 %rd17059, %rd17059, %rd18002;
	addc.u64 %rd12812, %rd12812, %rd18002;
	
	// end inline asm
	st.global.u64 	[%rd18012], %rd17055;
	st.global.u64 	[%rd18016], %rd17056;
	st.global.u64 	[%rd18018], %rd17057;
	st.global.u64 	[%rd18019], %rd17058;
	st.global.u64 	[%rd18020], %rd17059;
	st.global.u64 	[%rd18021], %rd12812;
	ld.global.u64 	%rd17073, [%rd18012];
	ld.global.u64 	%rd17074, [%rd18016];
	ld.global.u64 	%rd17075, [%rd18018];
	ld.global.u64 	%rd17076, [%rd18019];
	ld.global.u64 	%rd17077, [%rd18020];
	// begin inline asm
	add.cc.u64 %rd17073, %rd17073, %rd17997;
	addc.cc.u64 %rd17074, %rd17074, %rd18002;
	addc.cc.u64 %rd17075, %rd17075, %rd18002;
	addc.cc.u64 %rd17076, %rd17076, %rd18002;
	addc.cc.u64 %rd17077, %rd17077, %rd18002;
	addc.u64 %rd12812, %rd12812, %rd18002;
	
	// end inline asm
	st.global.u64 	[%rd18012], %rd17073;
	st.global.u64 	[%rd18016], %rd17074;
	st.global.u64 	[%rd18018], %rd17075;
	st.global.u64 	[%rd18019], %rd17076;
	st.global.u64 	[%rd18020], %rd17077;
	st.global.u64 	[%rd18021], %rd12812;
	ld.global.u64 	%rd17091, [%rd18012];
	ld.global.u64 	%rd17092, [%rd18016];
	ld.global.u64 	%rd17093, [%rd18018];
	ld.global.u64 	%rd17094, [%rd18019];
	ld.global.u64 	%rd17095, [%rd18020];
	// begin inline asm
	add.cc.u64 %rd17091, %rd17091, %rd17997;
	addc.cc.u64 %rd17092, %rd17092, %rd18002;
	addc.cc.u64 %rd17093, %rd17093, %rd18002;
	addc.cc.u64 %rd17094, %rd17094, %rd18002;
	addc.cc.u64 %rd17095, %rd17095, %rd18002;
	addc.u64 %rd12812, %rd12812, %rd18002;
	
	// end inline asm
	st.global.u64 	[%rd18012], %rd17091;
	st.global.u64 	[%rd18016], %rd17092;
	st.global.u64 	[%rd18018], %rd17093;
	st.global.u64 	[%rd18019], %rd17094;
	st.global.u64 	[%rd18020], %rd17095;
	st.global.u64 	[%rd18021], %rd12812;
	ld.global.u64 	%rd17109, [%rd18012];
	ld.global.u64 	%rd17110, [%rd18016];
	ld.global.u64 	%rd17111, [%rd18018];
	ld.global.u64 	%rd17112, [%rd18019];
	ld.global.u64 	%rd17113, [%rd18020];
	// begin inline asm
	add.cc.u64 %rd17109, %rd17109, %rd17997;
	addc.cc.u64 %rd17110, %rd17110, %rd18002;
	addc.cc.u64 %rd17111, %rd17111, %rd18002;
	addc.cc.u64 %rd17112, %rd17112, %rd18002;
	addc.cc.u64 %rd17113, %rd17113, %rd18002;
	addc.u64 %rd12812, %rd12812, %rd18002;
	
	// end inline asm
	st.global.u64 	[%rd18012], %rd17109;
	st.global.u64 	[%rd18016], %rd17110;
	st.global.u64 	[%rd18018], %rd17111;
	st.global.u64 	[%rd18019], %rd17112;
	st.global.u64 	[%rd18020], %rd17113;
	st.global.u64 	[%rd18021], %rd12812;
	ld.global.u64 	%rd17127, [%rd18012];
	ld.global.u64 	%rd17128, [%rd18016];
	ld.global.u64 	%rd17129, [%rd18018];
	ld.global.u64 	%rd17130, [%rd18019];
	ld.global.u64 	%rd17131, [%rd18020];
	// begin inline asm
	add.cc.u64 %rd17127, %rd17127, %rd17997;
	addc.cc.u64 %rd17128, %rd17128, %rd18002;
	addc.cc.u64 %rd17129, %rd17129, %rd18002;
	addc.cc.u64 %rd17130, %rd17130, %rd18002;
	addc.cc.u64 %rd17131, %rd17131, %rd18002;
	addc.u64 %rd12812, %rd12812, %rd18002;
	
	// end inline asm
	st.global.u64 	[%rd18012], %rd17127;
	st.global.u64 	[%rd18016], %rd17128;
	st.global.u64 	[%rd18018], %rd17129;
	st.global.u64 	[%rd18019], %rd17130;
	st.global.u64 	[%rd18020], %rd17131;
	st.global.u64 	[%rd18021], %rd12812;
	ld.global.u64 	%rd17145, [%rd18012];
	ld.global.u64 	%rd17146, [%rd18016];
	ld.global.u64 	%rd17147, [%rd18018];
	ld.global.u64 	%rd17148, [%rd18019];
	ld.global.u64 	%rd17149, [%rd18020];
	// begin inline asm
	add.cc.u64 %rd17145, %rd17145, %rd17997;
	addc.cc.u64 %rd17146, %rd17146, %rd18002;
	addc.cc.u64 %rd17147, %rd17147, %rd18002;
	addc.cc.u64 %rd17148, %rd17148, %rd18002;
	addc.cc.u64 %rd17149, %rd17149, %rd18002;
	addc.u64 %rd12812, %rd12812, %rd18002;
	
	// end inline asm
	st.global.u64 	[%rd18012], %rd17145;
	st.global.u64 	[%rd18016], %rd17146;
	st.global.u64 	[%rd18018], %rd17147;
	st.global.u64 	[%rd18019], %rd17148;
	st.global.u64 	[%rd18020], %rd17149;
	st.global.u64 	[%rd18021], %rd12812;
	ld.global.u64 	%rd17163, [%rd18012];
	ld.global.u64 	%rd17164, [%rd18016];
	ld.global.u64 	%rd17165, [%rd18018];
	ld.global.u64 	%rd17166, [%rd18019];
	ld.global.u64 	%rd17167, [%rd18020];
	// begin inline asm
	add.cc.u64 %rd17163, %rd17163, %rd17997;
	addc.cc.u64 %rd17164, %rd17164, %rd18002;
	addc.cc.u64 %rd17165, %rd17165, %rd18002;
	addc.cc.u64 %rd17166, %rd17166, %rd18002;
	addc.cc.u64 %rd17167, %rd17167, %rd18002;
	addc.u64 %rd12812, %rd12812, %rd18002;
	
	// end inline asm
	st.global.u64 	[%rd18012], %rd17163;
	st.global.u64 	[%rd18016], %rd17164;
	st.global.u64 	[%rd18018], %rd17165;
	st.global.u64 	[%rd18019], %rd17166;
	st.global.u64 	[%rd18020], %rd17167;
	st.global.u64 	[%rd18021], %rd12812;
	ld.global.u64 	%rd17181, [%rd18012];
	ld.global.u64 	%rd17182, [%rd18016];
	ld.global.u64 	%rd17183, [%rd18018];
	ld.global.u64 	%rd17184, [%rd18019];
	ld.global.u64 	%rd17185, [%rd18020];
	// begin inline asm
	add.cc.u64 %rd17181, %rd17181, %rd17997;
	addc.cc.u64 %rd17182, %rd17182, %rd18002;
	addc.cc.u64 %rd17183, %rd17183, %rd18002;
	addc.cc.u64 %rd17184, %rd17184, %rd18002;
	addc.cc.u64 %rd17185, %rd17185, %rd18002;
	addc.u64 %rd12812, %rd12812, %rd18002;
	
	// end inline asm
	st.global.u64 	[%rd18012], %rd17181;
	st.global.u64 	[%rd18016], %rd17182;
	st.global.u64 	[%rd18018], %rd17183;
	st.global.u64 	[%rd18019], %rd17184;
	st.global.u64 	[%rd18020], %rd17185;
	st.global.u64 	[%rd18021], %rd12812;
	ld.global.u64 	%rd17199, [%rd18012];
	ld.global.u64 	%rd17200, [%rd18016];
	ld.global.u64 	%rd17201, [%rd18018];
	ld.global.u64 	%rd17202, [%rd18019];
	ld.global.u64 	%rd17203, [%rd18020];
	// begin inline asm
	add.cc.u64 %rd17199, %rd17199, %rd17997;
	addc.cc.u64 %rd17200, %rd17200, %rd18002;
	addc.cc.u64 %rd17201, %rd17201, %rd18002;
	addc.cc.u64 %rd17202, %rd17202, %rd18002;
	addc.cc.u64 %rd17203, %rd17203, %rd18002;
	addc.u64 %rd12812, %rd12812, %rd18002;
	
	// end inline asm
	st.global.u64 	[%rd18012], %rd17199;
	st.global.u64 	[%rd18016], %rd17200;
	st.global.u64 	[%rd18018], %rd17201;
	st.global.u64 	[%rd18019], %rd17202;
	st.global.u64 	[%rd18020], %rd17203;
	st.global.u64 	[%rd18021], %rd12812;
	ld.global.u64 	%rd17217, [%rd18012];
	ld.global.u64 	%rd17218, [%rd18016];
	ld.global.u64 	%rd17219, [%rd18018];
	ld.global.u64 	%rd17220, [%rd18019];
	ld.global.u64 	%rd17221, [%rd18020];
	// begin inline asm
	add.cc.u64 %rd17217, %rd17217, %rd17997;
	addc.cc.u64 %rd17218, %rd17218, %rd18002;
	addc.cc.u64 %rd17219, %rd17219, %rd18002;
	addc.cc.u64 %rd17220, %rd17220, %rd18002;
	addc.cc.u64 %rd17221, %rd17221, %rd18002;
	addc.u64 %rd12812, %rd12812, %rd18002;
	
	// end inline asm
	st.global.u64 	[%rd18012], %rd17217;
	st.global.u64 	[%rd18016], %rd17218;
	st.global.u64 	[%rd18018], %rd17219;
	st.global.u64 	[%rd18019], %rd17220;
	st.global.u64 	[%rd18020], %rd17221;
	st.global.u64 	[%rd18021], %rd12812;
	ld.global.u64 	%rd17235, [%rd18012];
	ld.global.u64 	%rd17236, [%rd18016];
	ld.global.u64 	%rd17237, [%rd18018];
	ld.global.u64 	%rd17238, [%rd18019];
	ld.global.u64 	%rd17239, [%rd18020];
	// begin inline asm
	add.cc.u64 %rd17235, %rd17235, %rd17997;
	addc.cc.u64 %rd17236, %rd17236, %rd18002;
	addc.cc.u64 %rd17237, %rd17237, %rd18002;
	addc.cc.u64 %rd17238, %rd17238, %rd18002;
	addc.cc.u64 %rd17239, %rd17239, %rd18002;
	addc.u64 %rd12812, %rd12812, %rd18002;
	
	// end inline asm
	st.global.u64 	[%rd18012], %rd17235;
	st.global.u64 	[%rd18016], %rd17236;
	st.global.u64 	[%rd18018], %rd17237;
	st.global.u64 	[%rd18019], %rd17238;
	st.global.u64 	[%rd18020], %rd17239;
	st.global.u64 	[%rd18021], %rd12812;
	ld.global.u64 	%rd17253, [%rd18012];
	ld.global.u64 	%rd17254, [%rd18016];
	ld.global.u64 	%rd17255, [%rd18018];
	ld.global.u64 	%rd17256, [%rd18019];
	ld.global.u64 	%rd17257, [%rd18020];
	// begin inline asm
	add.cc.u64 %rd17253, %rd17253, %rd17997;
	addc.cc.u64 %rd17254, %rd17254, %rd18002;
	addc.cc.u64 %rd17255, %rd17255, %rd18002;
	addc.cc.u64 %rd17256, %rd17256, %rd18002;
	addc.cc.u64 %rd17257, %rd17257, %rd18002;
	addc.u64 %rd12812, %rd12812, %rd18002;
	
	// end inline asm
	st.global.u64 	[%rd18012], %rd17253;
	st.global.u64 	[%rd18016], %rd17254;
	st.global.u64 	[%rd18018], %rd17255;
	st.global.u64 	[%rd18019], %rd17256;
	st.global.u64 	[%rd18020], %rd17257;
	st.global.u64 	[%rd18021], %rd12812;
	ld.global.u64 	%rd17271, [%rd18012];
	ld.global.u64 	%rd17272, [%rd18016];
	ld.global.u64 	%rd17273, [%rd18018];
	ld.global.u64 	%rd17274, [%rd18019];
	ld.global.u64 	%rd17275, [%rd18020];
	// begin inline asm
	add.cc.u64 %rd17271, %rd17271, %rd17997;
	addc.cc.u64 %rd17272, %rd17272, %rd18002;
	addc.cc.u64 %rd17273, %rd17273, %rd18002;
	addc.cc.u64 %rd17274, %rd17274, %rd18002;
	addc.cc.u64 %rd17275, %rd17275, %rd18002;
	addc.u64 %rd12812, %rd12812, %rd18002;
	
	// end inline asm
	st.global.u64 	[%rd18012], %rd17271;
	st.global.u64 	[%rd18016], %rd17272;
	st.global.u64 	[%rd18018], %rd17273;
	st.global.u64 	[%rd18019], %rd17274;
	st.global.u64 	[%rd18020], %rd17275;
	st.global.u64 	[%rd18021], %rd12812;
	ld.global.u64 	%rd17289, [%rd18012];
	ld.global.u64 	%rd17290, [%rd18016];
	ld.global.u64 	%rd17291, [%rd18018];
	ld.global.u64 	%rd17292, [%rd18019];
	ld.global.u64 	%rd17293, [%rd18020];
	// begin inline asm
	add.cc.u64 %rd17289, %rd17289, %rd17997;
	addc.cc.u64 %rd17290, %rd17290, %rd18002;
	addc.cc.u64 %rd17291, %rd17291, %rd18002;
	addc.cc.u64 %rd17292, %rd17292, %rd18002;
	addc.cc.u64 %rd17293, %rd17293, %rd18002;
	addc.u64 %rd12812, %rd12812, %rd18002;
	
	// end inline asm
	st.global.u64 	[%rd18012], %rd17289;
	st.global.u64 	[%rd18016], %rd17290;
	st.global.u64 	[%rd18018], %rd17291;
	st.global.u64 	[%rd18019], %rd17292;
	st.global.u64 	[%rd18020], %rd17293;
	st.global.u64 	[%rd18021], %rd12812;
	ld.global.u64 	%rd17307, [%rd18012];
	ld.global.u64 	%rd17308, [%rd18016];
	ld.global.u64 	%rd17309, [%rd18018];
	ld.global.u64 	%rd17310, [%rd18019];
	ld.global.u64 	%rd17311, [%rd18020];
	// begin inline asm
	add.cc.u64 %rd17307, %rd17307, %rd17997;
	addc.cc.u64 %rd17308, %rd17308, %rd18002;
	addc.cc.u64 %rd17309, %rd17309, %rd18002;
	addc.cc.u64 %rd17310, %rd17310, %rd18002;
	addc.cc.u64 %rd17311, %rd17311, %rd18002;
	addc.u64 %rd12812, %rd12812, %rd18002;
	
	// end inline asm
	st.global.u64 	[%rd18012], %rd17307;
	st.global.u64 	[%rd18016], %rd17308;
	st.global.u64 	[%rd18018], %rd17309;
	st.global.u64 	[%rd18019], %rd17310;
	st.global.u64 	[%rd18020], %rd17311;
	st.global.u64 	[%rd18021], %rd12812;
	ld.global.u64 	%rd17325, [%rd18012];
	ld.global.u64 	%rd17326, [%rd18016];
	ld.global.u64 	%rd17327, [%rd18018];
	ld.global.u64 	%rd17328, [%rd18019];
	ld.global.u64 	%rd17329, [%rd18020];
	// begin inline asm
	add.cc.u64 %rd17325, %rd17325, %rd17997;
	addc.cc.u64 %rd17326, %rd17326, %rd18002;
	addc.cc.u64 %rd17327, %rd17327, %rd18002;
	addc.cc.u64 %rd17328, %rd17328, %rd18002;
	addc.cc.u64 %rd17329, %rd17329, %rd18002;
	addc.u64 %rd12812, %rd12812, %rd18002;
	
	// end inline asm
	st.global.u64 	[%rd18012], %rd17325;
	st.global.u64 	[%rd18016], %rd17326;
	st.global.u64 	[%rd18018], %rd17327;
	st.global.u64 	[%rd18019], %rd17328;
	st.global.u64 	[%rd18020], %rd17329;
	st.global.u64 	[%rd18021], %rd12812;
	ld.global.u64 	%rd17343, [%rd18012];
	ld.global.u64 	%rd17344, [%rd18016];
	ld.global.u64 	%rd17345, [%rd18018];
	ld.global.u64 	%rd17346, [%rd18019];
	ld.global.u64 	%rd17347, [%rd18020];
	// begin inline asm
	add.cc.u64 %rd17343, %rd17343, %rd17997;
	addc.cc.u64 %rd17344, %rd17344, %rd18002;
	addc.cc.u64 %rd17345, %rd17345, %rd18002;
	addc.cc.u64 %rd17346, %rd17346, %rd18002;
	addc.cc.u64 %rd17347, %rd17347, %rd18002;
	addc.u64 %rd12812, %rd12812, %rd18002;
	
	// end inline asm
	st.global.u64 	[%rd18012], %rd17343;
	st.global.u64 	[%rd18016], %rd17344;
	st.global.u64 	[%rd18018], %rd17345;
	st.global.u64 	[%rd18019], %rd17346;
	st.global.u64 	[%rd18020], %rd17347;
	st.global.u64 	[%rd18021], %rd12812;
	ld.global.u64 	%rd17361, [%rd18012];
	ld.global.u64 	%rd17362, [%rd18016];
	ld.global.u64 	%rd17363, [%rd18018];
	ld.global.u64 	%rd17364, [%rd18019];
	ld.global.u64 	%rd17365, [%rd18020];
	// begin inline asm
	add.cc.u64 %rd17361, %rd17361, %rd17997;
	addc.cc.u64 %rd17362, %rd17362, %rd18002;
	addc.cc.u64 %rd17363, %rd17363, %rd18002;
	addc.cc.u64 %rd17364, %rd17364, %rd18002;
	addc.cc.u64 %rd17365, %rd17365, %rd18002;
	addc.u64 %rd12812, %rd12812, %rd18002;
	
	// end inline asm
	st.global.u64 	[%rd18012], %rd17361;
	st.global.u64 	[%rd18016], %rd17362;
	st.global.u64 	[%rd18018], %rd17363;
	st.global.u64 	[%rd18019], %rd17364;
	st.global.u64 	[%rd18020], %rd17365;
	st.global.u64 	[%rd18021], %rd12812;
	ld.global.u64 	%rd17379, [%rd18012];
	ld.global.u64 	%rd17380, [%rd18016];
	ld.global.u64 	%rd17381, [%rd18018];
	ld.global.u64 	%rd17382, [%rd18019];
	ld.global.u64 	%rd17383, [%rd18020];
	// begin inline asm
	add.cc.u64 %rd17379, %rd17379, %rd17997;
	addc.cc.u64 %rd17380, %rd17380, %rd18002;
	addc.cc.u64 %rd17381, %rd17381, %rd18002;
	addc.cc.u64 %rd17382, %rd17382, %rd18002;
	addc.cc.u64 %rd17383, %rd17383, %rd18002;
	addc.u64 %rd12812, %rd12812, %rd18002;
	
	// end inline asm
	st.global.u64 	[%rd18012], %rd17379;
	st.global.u64 	[%rd18016], %rd17380;
	st.global.u64 	[%rd18018], %rd17381;
	st.global.u64 	[%rd18019], %rd17382;
	st.global.u64 	[%rd18020], %rd17383;
	st.global.u64 	[%rd18021], %rd12812;
	ld.global.u64 	%rd17397, [%rd18012];
	ld.global.u64 	%rd17398, [%rd18016];
	ld.global.u64 	%rd17399, [%rd18018];
	ld.global.u64 	%rd17400, [%rd18019];
	ld.global.u64 	%rd17401, [%rd18020];
	// begin inline asm
	add.cc.u64 %rd17397, %rd17397, %rd17997;
	addc.cc.u64 %rd17398, %rd17398, %rd18002;
	addc.cc.u64 %rd17399, %rd17399, %rd18002;
	addc.cc.u64 %rd17400, %rd17400, %rd18002;
	addc.cc.u64 %rd17401, %rd17401, %rd18002;
	addc.u64 %rd12812, %rd12812, %rd18002;
	
	// end inline asm
	st.global.u64 	[%rd18012], %rd17397;
	st.global.u64 	[%rd18016], %rd17398;
	st.global.u64 	[%rd18018], %rd17399;
	st.global.u64 	[%rd18019], %rd17400;
	st.global.u64 	[%rd18020], %rd17401;
	st.global.u64 	[%rd18021], %rd12812;
	ld.global.u64 	%rd17415, [%rd18012];
	ld.global.u64 	%rd17416, [%rd18016];
	ld.global.u64 	%rd17417, [%rd18018];
	ld.global.u64 	%rd17418, [%rd18019];
	ld.global.u64 	%rd17419, [%rd18020];
	// begin inline asm
	add.cc.u64 %rd17415, %rd17415, %rd17997;
	addc.cc.u64 %rd17416, %rd17416, %rd18002;
	addc.cc.u64 %rd17417, %rd17417, %rd18002;
	addc.cc.u64 %rd17418, %rd17418, %rd18002;
	addc.cc.u64 %rd17419, %rd17419, %rd18002;
	addc.u64 %rd12812, %rd12812, %rd18002;
	
	// end inline asm
	st.global.u64 	[%rd18012], %rd17415;
	st.global.u64 	[%rd18016], %rd17416;
	st.global.u64 	[%rd18018], %rd17417;
	st.global.u64 	[%rd18019], %rd17418;
	st.global.u64 	[%rd18020], %rd17419;
	st.global.u64 	[%rd18021], %rd12812;
	ld.global.u64 	%rd17433, [%rd18012];
	ld.global.u64 	%rd17434, [%rd18016];
	ld.global.u64 	%rd17435, [%rd18018];
	ld.global.u64 	%rd17436, [%rd18019];
	ld.global.u64 	%rd17437, [%rd18020];
	// begin inline asm
	add.cc.u64 %rd17433, %rd17433, %rd17997;
	addc.cc.u64 %rd17434, %rd17434, %rd18002;
	addc.cc.u64 %rd17435, %rd17435, %rd18002;
	addc.cc.u64 %rd17436, %rd17436, %rd18002;
	addc.cc.u64 %rd17437, %rd17437, %rd18002;
	addc.u64 %rd12812, %rd12812, %rd18002;
	
	// end inline asm
	st.global.u64 	[%rd18012], %rd17433;
	st.global.u64 	[%rd18016], %rd17434;
	st.global.u64 	[%rd18018], %rd17435;
	st.global.u64 	[%rd18019], %rd17436;
	st.global.u64 	[%rd18020], %rd17437;
	st.global.u64 	[%rd18021], %rd12812;
	ld.global.u64 	%rd17451, [%rd18012];
	ld.global.u64 	%rd17452, [%rd18016];
	ld.global.u64 	%rd17453, [%rd18018];
	ld.global.u64 	%rd17454, [%rd18019];
	ld.global.u64 	%rd17455, [%rd18020];
	// begin inline asm
	add.cc.u64 %rd17451, %rd17451, %rd17997;
	addc.cc.u64 %rd17452, %rd17452, %rd18002;
	addc.cc.u64 %rd17453, %rd17453, %rd18002;
	addc.cc.u64 %rd17454, %rd17454, %rd18002;
	addc.cc.u64 %rd17455, %rd17455, %rd18002;
	addc.u64 %rd12812, %rd12812, %rd18002;
	
	// end inline asm
	st.global.u64 	[%rd18012], %rd17451;
	st.global.u64 	[%rd18016], %rd17452;
	st.global.u64 	[%rd18018], %rd17453;
	st.global.u64 	[%rd18019], %rd17454;
	st.global.u64 	[%rd18020], %rd17455;
	st.global.u64 	[%rd18021], %rd12812;
	ld.global.u64 	%rd17469, [%rd18012];
	ld.global.u64 	%rd17470, [%rd18016];
	ld.global.u64 	%rd17471, [%rd18018];
	ld.global.u64 	%rd17472, [%rd18019];
	ld.global.u64 	%rd17473, [%rd18020];
	// begin inline asm
	add.cc.u64 %rd17469, %rd17469, %rd17997;
	addc.cc.u64 %rd17470, %rd17470, %rd18002;
	addc.cc.u64 %rd17471, %rd17471, %rd18002;
	addc.cc.u64 %rd17472, %rd17472, %rd18002;
	addc.cc.u64 %rd17473, %rd17473, %rd18002;
	addc.u64 %rd12812, %rd12812, %rd18002;
	
	// end inline asm
	st.global.u64 	[%rd18012], %rd17469;
	st.global.u64 	[%rd18016], %rd17470;
	st.global.u64 	[%rd18018], %rd17471;
	st.global.u64 	[%rd18019], %rd17472;
	st.global.u64 	[%rd18020], %rd17473;
	st.global.u64 	[%rd18021], %rd12812;
	ld.global.u64 	%rd17487, [%rd18012];
	ld.global.u64 	%rd17488, [%rd18016];
	ld.global.u64 	%rd17489, [%rd18018];
	ld.global.u64 	%rd17490, [%rd18019];
	ld.global.u64 	%rd17491, [%rd18020];
	// begin inline asm
	add.cc.u64 %rd17487, %rd17487, %rd17997;
	addc.cc.u64 %rd17488, %rd17488, %rd18002;
	addc.cc.u64 %rd17489, %rd17489, %rd18002;
	addc.cc.u64 %rd17490, %rd17490, %rd18002;
	addc.cc.u64 %rd17491, %rd17491, %rd18002;
	addc.u64 %rd12812, %rd12812, %rd18002;
	
	// end inline asm
	st.global.u64 	[%rd18012], %rd17487;
	st.global.u64 	[%rd18016], %rd17488;
	st.global.u64 	[%rd18018], %rd17489;
	st.global.u64 	[%rd18019], %rd17490;
	st.global.u64 	[%rd18020], %rd17491;
	st.global.u64 	[%rd18021], %rd12812;
	ld.global.u64 	%rd17505, [%rd18012];
	ld.global.u64 	%rd17506, [%rd18016];
	ld.global.u64 	%rd17507, [%rd18018];
	ld.global.u64 	%rd17508, [%rd18019];
	ld.global.u64 	%rd17509, [%rd18020];
	// begin inline asm
	add.cc.u64 %rd17505, %rd17505, %rd17997;
	addc.cc.u64 %rd17506, %rd17506, %rd18002;
	addc.cc.u64 %rd17507, %rd17507, %rd18002;
	addc.cc.u64 %rd17508, %rd17508, %rd18002;
	addc.cc.u64 %rd17509, %rd17509, %rd18002;
	addc.u64 %rd12812, %rd12812, %rd18002;
	
	// end inline asm
	st.global.u64 	[%rd18012], %rd17505;
	st.global.u64 	[%rd18016], %rd17506;
	st.global.u64 	[%rd18018], %rd17507;
	st.global.u64 	[%rd18019], %rd17508;
	st.global.u64 	[%rd18020], %rd17509;
	st.global.u64 	[%rd18021], %rd12812;
	ld.global.u64 	%rd17523, [%rd18012];
	ld.global.u64 	%rd17524, [%rd18016];
	ld.global.u64 	%rd17525, [%rd18018];
	ld.global.u64 	%rd17526, [%rd18019];
	ld.global.u64 	%rd17527, [%rd18020];
	// begin inline asm
	add.cc.u64 %rd17523, %rd17523, %rd17997;
	addc.cc.u64 %rd17524, %rd17524, %rd18002;
	addc.cc.u64 %rd17525, %rd17525, %rd18002;
	addc.cc.u64 %rd17526, %rd17526, %rd18002;
	addc.cc.u64 %rd17527, %rd17527, %rd18002;
	addc.u64 %rd12812, %rd12812, %rd18002;
	
	// end inline asm
	st.global.u64 	[%rd18012], %rd17523;
	st.global.u64 	[%rd18016], %rd17524;
	st.global.u64 	[%rd18018], %rd17525;
	st.global.u64 	[%rd18019], %rd17526;
	st.global.u64 	[%rd18020], %rd17527;
	st.global.u64 	[%rd18021], %rd12812;
	ld.global.u64 	%rd17541, [%rd18012];
	ld.global.u64 	%rd17542, [%rd18016];
	ld.global.u64 	%rd17543, [%rd18018];
	ld.global.u64 	%rd17544, [%rd18019];
	ld.global.u64 	%rd17545, [%rd18020];
	// begin inline asm
	add.cc.u64 %rd17541, %rd17541, %rd17997;
	addc.cc.u64 %rd17542, %rd17542, %rd18002;
	addc.cc.u64 %rd17543, %rd17543, %rd18002;
	addc.cc.u64 %rd17544, %rd17544, %rd18002;
	addc.cc.u64 %rd17545, %rd17545, %rd18002;
	addc.u64 %rd12812, %rd12812, %rd18002;
	
	// end inline asm
	st.global.u64 	[%rd18012], %rd17541;
	st.global.u64 	[%rd18016], %rd17542;
	st.global.u64 	[%rd18018], %rd17543;
	st.global.u64 	[%rd18019], %rd17544;
	st.global.u64 	[%rd18020], %rd17545;
	st.global.u64 	[%rd18021], %rd12812;
	ld.global.u64 	%rd17559, [%rd18012];
	ld.global.u64 	%rd17560, [%rd18016];
	ld.global.u64 	%rd17561, [%rd18018];
	ld.global.u64 	%rd17562, [%rd18019];
	ld.global.u64 	%rd17563, [%rd18020];
	// begin inline asm
	add.cc.u64 %rd17559, %rd17559, %rd17997;
	addc.cc.u64 %rd17560, %rd17560, %rd18002;
	addc.cc.u64 %rd17561, %rd17561, %rd18002;
	addc.cc.u64 %rd17562, %rd17562, %rd18002;
	addc.cc.u64 %rd17563, %rd17563, %rd18002;
	addc.u64 %rd12812, %rd12812, %rd18002;
	
	// end inline asm
	st.global.u64 	[%rd18012], %rd17559;
	st.global.u64 	[%rd18016], %rd17560;
	st.global.u64 	[%rd18018], %rd17561;
	st.global.u64 	[%rd18019], %rd17562;
	st.global.u64 	[%rd18020], %rd17563;
	st.global.u64 	[%rd18021], %rd12812;
	ld.global.u64 	%rd17577, [%rd18012];
	ld.global.u64 	%rd17578, [%rd18016];
	ld.global.u64 	%rd17579, [%rd18018];
	ld.global.u64 	%rd17580, [%rd18019];
	ld.global.u64 	%rd17581, [%rd18020];
	// begin inline asm
	add.cc.u64 %rd17577, %rd17577, %rd17997;
	addc.cc.u64 %rd17578, %rd17578, %rd18002;
	addc.cc.u64 %rd17579, %rd17579, %rd18002;
	addc.cc.u64 %rd17580, %rd17580, %rd18002;
	addc.cc.u64 %rd17581, %rd17581, %rd18002;
	addc.u64 %rd12812, %rd12812, %rd18002;
	
	// end inline asm
	st.global.u64 	[%rd18012], %rd17577;
	st.global.u64 	[%rd18016], %rd17578;
	st.global.u64 	[%rd18018], %rd17579;
	st.global.u64 	[%rd18019], %rd17580;
	st.global.u64 	[%rd18020], %rd17581;
	st.global.u64 	[%rd18021], %rd12812;
	ld.global.u64 	%rd17595, [%rd18012];
	ld.global.u64 	%rd17596, [%rd18016];
	ld.global.u64 	%rd17597, [%rd18018];
	ld.global.u64 	%rd17598, [%rd18019];
	ld.global.u64 	%rd17599, [%rd18020];
	// begin inline asm
	add.cc.u64 %rd17595, %rd17595, %rd17997;
	addc.cc.u64 %rd17596, %rd17596, %rd18002;
	addc.cc.u64 %rd17597, %rd17597, %rd18002;
	addc.cc.u64 %rd17598, %rd17598, %rd18002;
	addc.cc.u64 %rd17599, %rd17599, %rd18002;
	addc.u64 %rd12812, %rd12812, %rd18002;
	
	// end inline asm
	st.global.u64 	[%rd18012], %rd17595;
	st.global.u64 	[%rd18016], %rd17596;
	st.global.u64 	[%rd18018], %rd17597;
	st.global.u64 	[%rd18019], %rd17598;
	st.global.u64 	[%rd18020], %rd17599;
	st.global.u64 	[%rd18021], %rd12812;
	ld.global.u64 	%rd17613, [%rd18012];
	ld.global.u64 	%rd17614, [%rd18016];
	ld.global.u64 	%rd17615, [%rd18018];
	ld.global.u64 	%rd17616, [%rd18019];
	ld.global.u64 	%rd17617, [%rd18020];
	// begin inline asm
	add.cc.u64 %rd17613, %rd17613, %rd17997;
	addc.cc.u64 %rd17614, %rd17614, %rd18002;
	addc.cc.u64 %rd17615, %rd17615, %rd18002;
	addc.cc.u64 %rd17616, %rd17616, %rd18002;
	addc.cc.u64 %rd17617, %rd17617, %rd18002;
	addc.u64 %rd12812, %rd12812, %rd18002;
	
	// end inline asm
	st.global.u64 	[%rd18012], %rd17613;
	st.global.u64 	[%rd18016], %rd17614;
	st.global.u64 	[%rd18018], %rd17615;
	st.global.u64 	[%rd18019], %rd17616;
	st.global.u64 	[%rd18020], %rd17617;
	st.global.u64 	[%rd18021], %rd12812;
	ld.global.u64 	%rd17631, [%rd18012];
	ld.global.u64 	%rd17632, [%rd18016];
	ld.global.u64 	%rd17633, [%rd18018];
	ld.global.u64 	%rd17634, [%rd18019];
	ld.global.u64 	%rd17635, [%rd18020];
	// begin inline asm
	add.cc.u64 %rd17631, %rd17631, %rd17997;
	addc.cc.u64 %rd17632, %rd17632, %rd18002;
	addc.cc.u64 %rd17633, %rd17633, %rd18002;
	addc.cc.u64 %rd17634, %rd17634, %rd18002;
	addc.cc.u64 %rd17635, %rd17635, %rd18002;
	addc.u64 %rd12812, %rd12812, %rd18002;
	
	// end inline asm
	st.global.u64 	[%rd18012], %rd17631;
	st.global.u64 	[%rd18016], %rd17632;
	st.global.u64 	[%rd18018], %rd17633;
	st.global.u64 	[%rd18019], %rd17634;
	st.global.u64 	[%rd18020], %rd17635;
	st.global.u64 	[%rd18021], %rd12812;
	ld.global.u64 	%rd17649, [%rd18012];
	ld.global.u64 	%rd17650, [%rd18016];
	ld.global.u64 	%rd17651, [%rd18018];
	ld.global.u64 	%rd17652, [%rd18019];
	ld.global.u64 	%rd17653, [%rd18020];
	// begin inline asm
	add.cc.u64 %rd17649, %rd17649, %rd17997;
	addc.cc.u64 %rd17650, %rd17650, %rd18002;
	addc.cc.u64 %rd17651, %rd17651, %rd18002;
	addc.cc.u64 %rd17652, %rd17652, %rd18002;
	addc.cc.u64 %rd17653, %rd17653, %rd18002;
	addc.u64 %rd12812, %rd12812, %rd18002;
	
	// end inline asm
	st.global.u64 	[%rd18012], %rd17649;
	st.global.u64 	[%rd18016], %rd17650;
	st.global.u64 	[%rd18018], %rd17651;
	st.global.u64 	[%rd18019], %rd17652;
	st.global.u64 	[%rd18020], %rd17653;
	st.global.u64 	[%rd18021], %rd12812;
	ld.global.u64 	%rd17667, [%rd18012];
	ld.global.u64 	%rd17668, [%rd18016];
	ld.global.u64 	%rd17669, [%rd18018];
	ld.global.u64 	%rd17670, [%rd18019];
	ld.global.u64 	%rd17671, [%rd18020];
	// begin inline asm
	add.cc.u64 %rd17667, %rd17667, %rd17997;
	addc.cc.u64 %rd17668, %rd17668, %rd18002;
	addc.cc.u64 %rd17669, %rd17669, %rd18002;
	addc.cc.u64 %rd17670, %rd17670, %rd18002;
	addc.cc.u64 %rd17671, %rd17671, %rd18002;
	addc.u64 %rd12812, %rd12812, %rd18002;
	
	// end inline asm
	st.global.u64 	[%rd18012], %rd17667;
	st.global.u64 	[%rd18016], %rd17668;
	st.global.u64 	[%rd18018], %rd17669;
	st.global.u64 	[%rd18019], %rd17670;
	st.global.u64 	[%rd18020], %rd17671;
	st.global.u64 	[%rd18021], %rd12812;
	ld.global.u64 	%rd17685, [%rd18012];
	ld.global.u64 	%rd17686, [%rd18016];
	ld.global.u64 	%rd17687, [%rd18018];
	ld.global.u64 	%rd17688, [%rd18019];
	ld.global.u64 	%rd17689, [%rd18020];
	// begin inline asm
	add.cc.u64 %rd17685, %rd17685, %rd17997;
	addc.cc.u64 %rd17686, %rd17686, %rd18002;
	addc.cc.u64 %rd17687, %rd17687, %rd18002;
	addc.cc.u64 %rd17688, %rd17688, %rd18002;
	addc.cc.u64 %rd17689, %rd17689, %rd18002;
	addc.u64 %rd12812, %rd12812, %rd18002;
	
	// end inline asm
	st.global.u64 	[%rd18012], %rd17685;
	st.global.u64 	[%rd18016], %rd17686;
	st.global.u64 	[%rd18018], %rd17687;
	st.global.u64 	[%rd18019], %rd17688;
	st.global.u64 	[%rd18020], %rd17689;
	st.global.u64 	[%rd18021], %rd12812;
	ld.global.u64 	%rd17703, [%rd18012];
	ld.global.u64 	%rd17704, [%rd18016];
	ld.global.u64 	%rd17705, [%rd18018];
	ld.global.u64 	%rd17706, [%rd18019];
	ld.global.u64 	%rd17707, [%rd18020];
	// begin inline asm
	add.cc.u64 %rd17703, %rd17703, %rd17997;
	addc.cc.u64 %rd17704, %rd17704, %rd18002;
	addc.cc.u64 %rd17705, %rd17705, %rd18002;
	addc.cc.u64 %rd17706, %rd17706, %rd18002;
	addc.cc.u64 %rd17707, %rd17707, %rd18002;
	addc.u64 %rd12812, %rd12812, %rd18002;
	
	// end inline asm
	st.global.u64 	[%rd18012], %rd17703;
	st.global.u64 	[%rd18016], %rd17704;
	st.global.u64 	[%rd18018], %rd17705;
	st.global.u64 	[%rd18019], %rd17706;
	st.global.u64 	[%rd18020], %rd17707;
	st.global.u64 	[%rd18021], %rd12812;
	ld.global.u64 	%rd17721, [%rd18012];
	ld.global.u64 	%rd17722, [%rd18016];
	ld.global.u64 	%rd17723, [%rd18018];
	ld.global.u64 	%rd17724, [%rd18019];
	ld.global.u64 	%rd17725, [%rd18020];
	// begin inline asm
	add.cc.u64 %rd17721, %rd17721, %rd17997;
	addc.cc.u64 %rd17722, %rd17722, %rd18002;
	addc.cc.u64 %rd17723, %rd17723, %rd18002;
	addc.cc.u64 %rd17724, %rd17724, %rd18002;
	addc.cc.u64 %rd17725, %rd17725, %rd18002;
	addc.u64 %rd12812, %rd12812, %rd18002;
	
	// end inline asm
	st.global.u64 	[%rd18012], %rd17721;
	st.global.u64 	[%rd18016], %rd17722;
	st.global.u64 	[%rd18018], %rd17723;
	st.global.u64 	[%rd18019], %rd17724;
	st.global.u64 	[%rd18020], %rd17725;
	st.global.u64 	[%rd18021], %rd12812;
	ld.global.u64 	%rd17739, [%rd18012];
	ld.global.u64 	%rd17740, [%rd18016];
	ld.global.u64 	%rd17741, [%rd18018];
	ld.global.u64 	%rd17742, [%rd18019];
	ld.global.u64 	%rd17743, [%rd18020];
	// begin inline asm
	add.cc.u64 %rd17739, %rd17739, %rd17997;
	addc.cc.u64 %rd17740, %rd17740, %rd18002;
	addc.cc.u64 %rd17741, %rd17741, %rd18002;
	addc.cc.u64 %rd17742, %rd17742, %rd18002;
	addc.cc.u64 %rd17743, %rd17743, %rd18002;
	addc.u64 %rd12812, %rd12812, %rd18002;
	
	// end inline asm
	st.global.u64 	[%rd18012], %rd17739;
	st.global.u64 	[%rd18016], %rd17740;
	st.global.u64 	[%rd18018], %rd17741;
	st.global.u64 	[%rd18019], %rd17742;
	st.global.u64 	[%rd18020], %rd17743;
	st.global.u64 	[%rd18021], %rd12812;
	ld.global.u64 	%rd17757, [%rd18012];
	ld.global.u64 	%rd17758, [%rd18016];
	ld.global.u64 	%rd17759, [%rd18018];
	ld.global.u64 	%rd17760, [%rd18019];
	ld.global.u64 	%rd17761, [%rd18020];
	// begin inline asm
	add.cc.u64 %rd17757, %rd17757, %rd17997;
	addc.cc.u64 %rd17758, %rd17758, %rd18002;
	addc.cc.u64 %rd17759, %rd17759, %rd18002;
	addc.cc.u64 %rd17760, %rd17760, %rd18002;
	addc.cc.u64 %rd17761, %rd17761, %rd18002;
	addc.u64 %rd12812, %rd12812, %rd18002;
	
	// end inline asm
	st.global.u64 	[%rd18012], %rd17757;
	st.global.u64 	[%rd18016], %rd17758;
	st.global.u64 	[%rd18018], %rd17759;
	st.global.u64 	[%rd18019], %rd17760;
	st.global.u64 	[%rd18020], %rd17761;
	st.global.u64 	[%rd18021], %rd12812;
	ld.global.u64 	%rd17775, [%rd18012];
	ld.global.u64 	%rd17776, [%rd18016];
	ld.global.u64 	%rd17777, [%rd18018];
	ld.global.u64 	%rd17778, [%rd18019];
	ld.global.u64 	%rd17779, [%rd18020];
	// begin inline asm
	add.cc.u64 %rd17775, %rd17775, %rd17997;
	addc.cc.u64 %rd17776, %rd17776, %rd18002;
	addc.cc.u64 %rd17777, %rd17777, %rd18002;
	addc.cc.u64 %rd17778, %rd17778, %rd18002;
	addc.cc.u64 %rd17779, %rd17779, %rd18002;
	addc.u64 %rd12812, %rd12812, %rd18002;
	
	// end inline asm
	st.global.u64 	[%rd18012], %rd17775;
	st.global.u64 	[%rd18016], %rd17776;
	st.global.u64 	[%rd18018], %rd17777;
	st.global.u64 	[%rd18019], %rd17778;
	st.global.u64 	[%rd18020], %rd17779;
	st.global.u64 	[%rd18021], %rd12812;
	ld.global.u64 	%rd17793, [%rd18012];
	ld.global.u64 	%rd17794, [%rd18016];
	ld.global.u64 	%rd17795, [%rd18018];
	ld.global.u64 	%rd17796, [%rd18019];
	ld.global.u64 	%rd17797, [%rd18020];
	// begin inline asm
	add.cc.u64 %rd17793, %rd17793, %rd17997;
	addc.cc.u64 %rd17794, %rd17794, %rd18002;
	addc.cc.u64 %rd17795, %rd17795, %rd18002;
	addc.cc.u64 %rd17796, %rd17796, %rd18002;
	addc.cc.u64 %rd17797, %rd17797, %rd18002;
	addc.u64 %rd12812, %rd12812, %rd18002;
	
	// end inline asm
	st.global.u64 	[%rd18012], %rd17793;
	st.global.u64 	[%rd18016], %rd17794;
	st.global.u64 	[%rd18018], %rd17795;
	st.global.u64 	[%rd18019], %rd17796;
	st.global.u64 	[%rd18020], %rd17797;
	st.global.u64 	[%rd18021], %rd12812;
	ld.global.u64 	%rd17811, [%rd18012];
	ld.global.u64 	%rd17812, [%rd18016];
	ld.global.u64 	%rd17813, [%rd18018];
	ld.global.u64 	%rd17814, [%rd18019];
	ld.global.u64 	%rd17815, [%rd18020];
	// begin inline asm
	add.cc.u64 %rd17811, %rd17811, %rd17997;
	addc.cc.u64 %rd17812, %rd17812, %rd18002;
	addc.cc.u64 %rd17813, %rd17813, %rd18002;
	addc.cc.u64 %rd17814, %rd17814, %rd18002;
	addc.cc.u64 %rd17815, %rd17815, %rd18002;
	addc.u64 %rd12812, %rd12812, %rd18002;
	
	// end inline asm
	st.global.u64 	[%rd18012], %rd17811;
	st.global.u64 	[%rd18016], %rd17812;
	st.global.u64 	[%rd18018], %rd17813;
	st.global.u64 	[%rd18019], %rd17814;
	st.global.u64 	[%rd18020], %rd17815;
	st.global.u64 	[%rd18021], %rd12812;
	ld.global.u64 	%rd17829, [%rd18012];
	ld.global.u64 	%rd17830, [%rd18016];
	ld.global.u64 	%rd17831, [%rd18018];
	ld.global.u64 	%rd17832, [%rd18019];
	ld.global.u64 	%rd17833, [%rd18020];
	// begin inline asm
	add.cc.u64 %rd17829, %rd17829, %rd17997;
	addc.cc.u64 %rd17830, %rd17830, %rd18002;
	addc.cc.u64 %rd17831, %rd17831, %rd18002;
	addc.cc.u64 %rd17832, %rd17832, %rd18002;
	addc.cc.u64 %rd17833, %rd17833, %rd18002;
	addc.u64 %rd12812, %rd12812, %rd18002;
	
	// end inline asm
	st.global.u64 	[%rd18012], %rd17829;
	st.global.u64 	[%rd18016], %rd17830;
	st.global.u64 	[%rd18018], %rd17831;
	st.global.u64 	[%rd18019], %rd17832;
	st.global.u64 	[%rd18020], %rd17833;
	st.global.u64 	[%rd18021], %rd12812;
	ld.global.u64 	%rd17847, [%rd18012];
	ld.global.u64 	%rd17848, [%rd18016];
	ld.global.u64 	%rd17849, [%rd18018];
	ld.global.u64 	%rd17850, [%rd18019];
	ld.global.u64 	%rd17851, [%rd18020];
	// begin inline asm
	add.cc.u64 %rd17847, %rd17847, %rd17997;
	addc.cc.u64 %rd17848, %rd17848, %rd18002;
	addc.cc.u64 %rd17849, %rd17849, %rd18002;
	addc.cc.u64 %rd17850, %rd17850, %rd18002;
	addc.cc.u64 %rd17851, %rd17851, %rd18002;
	addc.u64 %rd12812, %rd12812, %rd18002;
	
	// end inline asm
	st.global.u64 	[%rd18012], %rd17847;
	st.global.u64 	[%rd18016], %rd17848;
	st.global.u64 	[%rd18018], %rd17849;
	st.global.u64 	[%rd18019], %rd17850;
	st.global.u64 	[%rd18020], %rd17851;
	st.global.u64 	[%rd18021], %rd12812;
	ld.global.u64 	%rd17865, [%rd18012];
	ld.global.u64 	%rd17866, [%rd18016];
	ld.global.u64 	%rd17867, [%rd18018];
	ld.global.u64 	%rd17868, [%rd18019];
	ld.global.u64 	%rd17869, [%rd18020];
	// begin inline asm
	add.cc.u64 %rd17865, %rd17865, %rd17997;
	addc.cc.u64 %rd17866, %rd17866, %rd18002;
	addc.cc.u64 %rd17867, %rd17867, %rd18002;
	addc.cc.u64 %rd17868, %rd17868, %rd18002;
	addc.cc.u64 %rd17869, %rd17869, %rd18002;
	addc.u64 %rd12812, %rd12812, %rd18002;
	
	// end inline asm
	st.global.u64 	[%rd18012], %rd17865;
	st.global.u64 	[%rd18016], %rd17866;
	st.global.u64 	[%rd18018], %rd17867;
	st.global.u64 	[%rd18019], %rd17868;
	st.global.u64 	[%rd18020], %rd17869;
	st.global.u64 	[%rd18021], %rd12812;
	ld.global.u64 	%rd17883, [%rd18012];
	ld.global.u64 	%rd17884, [%rd18016];
	ld.global.u64 	%rd17885, [%rd18018];
	ld.global.u64 	%rd17886, [%rd18019];
	ld.global.u64 	%rd17887, [%rd18020];
	// begin inline asm
	add.cc.u64 %rd17883, %rd17883, %rd17997;
	addc.cc.u64 %rd17884, %rd17884, %rd18002;
	addc.cc.u64 %rd17885, %rd17885, %rd18002;
	addc.cc.u64 %rd17886, %rd17886, %rd18002;
	addc.cc.u64 %rd17887, %rd17887, %rd18002;
	addc.u64 %rd12812, %rd12812, %rd18002;
	
	// end inline asm
	st.global.u64 	[%rd18012], %rd17883;
	st.global.u64 	[%rd18016], %rd17884;
	st.global.u64 	[%rd18018], %rd17885;
	st.global.u64 	[%rd18019], %rd17886;
	st.global.u64 	[%rd18020], %rd17887;
	st.global.u64 	[%rd18021], %rd12812;
	ld.global.u64 	%rd17901, [%rd18012];
	ld.global.u64 	%rd17902, [%rd18016];
	ld.global.u64 	%rd17903, [%rd18018];
	ld.global.u64 	%rd17904, [%rd18019];
	ld.global.u64 	%rd17905, [%rd18020];
	// begin inline asm
	add.cc.u64 %rd17901, %rd17901, %rd17997;
	addc.cc.u64 %rd17902, %rd17902, %rd18002;
	addc.cc.u64 %rd17903, %rd17903, %rd18002;
	addc.cc.u64 %rd17904, %rd17904, %rd18002;
	addc.cc.u64 %rd17905, %rd17905, %rd18002;
	addc.u64 %rd12812, %rd12812, %rd18002;
	
	// end inline asm
	st.global.u64 	[%rd18012], %rd17901;
	st.global.u64 	[%rd18016], %rd17902;
	st.global.u64 	[%rd18018], %rd17903;
	st.global.u64 	[%rd18019], %rd17904;
	st.global.u64 	[%rd18020], %rd17905;
	st.global.u64 	[%rd18021], %rd12812;
	ld.global.u64 	%rd17919, [%rd18012];
	ld.global.u64 	%rd17920, [%rd18016];
	ld.global.u64 	%rd17921, [%rd18018];
	ld.global.u64 	%rd17922, [%rd18019];
	ld.global.u64 	%rd17923, [%rd18020];
	// begin inline asm
	add.cc.u64 %rd17919, %rd17919, %rd17997;
	addc.cc.u64 %rd17920, %rd17920, %rd18002;
	addc.cc.u64 %rd17921, %rd17921, %rd18002;
	addc.cc.u64 %rd17922, %rd17922, %rd18002;
	addc.cc.u64 %rd17923, %rd17923, %rd18002;
	addc.u64 %rd12812, %rd12812, %rd18002;
	
	// end inline asm
	st.global.u64 	[%rd18012], %rd17919;
	st.global.u64 	[%rd18016], %rd17920;
	st.global.u64 	[%rd18018], %rd17921;
	st.global.u64 	[%rd18019], %rd17922;
	st.global.u64 	[%rd18020], %rd17923;
	st.global.u64 	[%rd18021], %rd12812;
	ld.global.u64 	%rd17937, [%rd18012];
	ld.global.u64 	%rd17938, [%rd18016];
	ld.global.u64 	%rd17939, [%rd18018];
	ld.global.u64 	%rd17940, [%rd18019];
	ld.global.u64 	%rd17941, [%rd18020];
	// begin inline asm
	add.cc.u64 %rd17937, %rd17937, %rd17997;
	addc.cc.u64 %rd17938, %rd17938, %rd18002;
	addc.cc.u64 %rd17939, %rd17939, %rd18002;
	addc.cc.u64 %rd17940, %rd17940, %rd18002;
	addc.cc.u64 %rd17941, %rd17941, %rd18002;
	addc.u64 %rd12812, %rd12812, %rd18002;
	
	// end inline asm
	st.global.u64 	[%rd18012], %rd17937;
	st.global.u64 	[%rd18016], %rd17938;
	st.global.u64 	[%rd18018], %rd17939;
	st.global.u64 	[%rd18019], %rd17940;
	st.global.u64 	[%rd18020], %rd17941;
	st.global.u64 	[%rd18021], %rd12812;
	ld.global.u64 	%rd17955, [%rd18012];
	ld.global.u64 	%rd17956, [%rd18016];
	ld.global.u64 	%rd17957, [%rd18018];
	ld.global.u64 	%rd17958, [%rd18019];
	ld.global.u64 	%rd17959, [%rd18020];
	// begin inline asm
	add.cc.u64 %rd17955, %rd17955, %rd17997;
	addc.cc.u64 %rd17956, %rd17956, %rd18002;
	addc.cc.u64 %rd17957, %rd17957, %rd18002;
	addc.cc.u64 %rd17958, %rd17958, %rd18002;
	addc.cc.u64 %rd17959, %rd17959, %rd18002;
	addc.u64 %rd12812, %rd12812, %rd18002;
	
	// end inline asm
	st.global.u64 	[%rd18012], %rd17955;
	st.global.u64 	[%rd18016], %rd17956;
	st.global.u64 	[%rd18018], %rd17957;
	st.global.u64 	[%rd18019], %rd17958;
	st.global.u64 	[%rd18020], %rd17959;
	st.global.u64 	[%rd18021], %rd12812;
	ld.global.u64 	%rd17973, [%rd18012];
	ld.global.u64 	%rd17974, [%rd18016];
	ld.global.u64 	%rd17975, [%rd18018];
	ld.global.u64 	%rd17976, [%rd18019];
	ld.global.u64 	%rd17977, [%rd18020];
	// begin inline asm
	add.cc.u64 %rd17973, %rd17973, %rd17997;
	addc.cc.u64 %rd17974, %rd17974, %rd18002;
	addc.cc.u64 %rd17975, %rd17975, %rd18002;
	addc.cc.u64 %rd17976, %rd17976, %rd18002;
	addc.cc.u64 %rd17977, %rd17977, %rd18002;
	addc.u64 %rd12812, %rd12812, %rd18002;
	
	// end inline asm
	st.global.u64 	[%rd18012], %rd17973;
	st.global.u64 	[%rd18016], %rd17974;
	st.global.u64 	[%rd18018], %rd17975;
	st.global.u64 	[%rd18019], %rd17976;
	st.global.u64 	[%rd18020], %rd17977;
	st.global.u64 	[%rd18021], %rd12812;
	ld.global.u64 	%rd17991, [%rd18012];
	ld.global.u64 	%rd17992, [%rd18016];
	ld.global.u64 	%rd17993, [%rd18018];
	ld.global.u64 	%rd17994, [%rd18019];
	ld.global.u64 	%rd17995, [%rd18020];
	// begin inline asm
	add.cc.u64 %rd17991, %rd17991, %rd17997;
	addc.cc.u64 %rd17992, %rd17992, %rd18002;
	addc.cc.u64 %rd17993, %rd17993, %rd18002;
	addc.cc.u64 %rd17994, %rd17994, %rd18002;
	addc.cc.u64 %rd17995, %rd17995, %rd18002;
	addc.u64 %rd12812, %rd12812, %rd18002;
	
	// end inline asm
	st.global.u64 	[%rd18012], %rd17991;
	st.global.u64 	[%rd18016], %rd17992;
	st.global.u64 	[%rd18018], %rd17993;
	st.global.u64 	[%rd18019], %rd17994;
	st.global.u64 	[%rd18020], %rd17995;
	st.global.u64 	[%rd18021], %rd12812;
	shl.b64 	%rd18022, %rd1, 3;
	add.s64 	%rd18023, %rd18009, %rd18022;
	ld.global.u64 	%rd18024, [%rd18023];
	setp.ge.u64 	%p2, %rd18024, %rd18028;
	@%p2 bra 	$L__BB0_4;
	cvta.to.global.u64 	%rd18025, %rd6;
	atom.global.exch.b32 	%r5, [%rd18025], 1;
	setp.ne.s32 	%p3, %r5, 0;
	@%p3 bra 	$L__BB0_4;
	ld.param.u64 	%rd18029, [_Z21gpu_production_kernelPmmmmS_Pi_param_4];
	cvta.to.global.u64 	%rd18026, %rd18029;
	st.global.u64 	[%rd18026], %rd1;
$L__BB0_4:
	ret;

}


// ===== COMPILED SASS (sm_100) =====

	.target	sm_100

	.elftype	@"ET_EXEC"


//--------------------- .note.nv.tkinfo           --------------------------
	.section	.note.nv.tkinfo,"",@"SHT_NOTE"
	.sectionflags	@"SHF_NOTE_NV_TKINFO"
	.tkinfo
        /*0018*/ 	.word	0x00000002
        /*0030*/ 	.string	""
        /*0030*/ 	.string	"ptxas"
        /*0030*/ 	.string	"Cuda compilation tools, release 13.0, V13.0.88"
        /*0030*/ 	.string	"Build cuda_13.0.r13.0/compiler.36424714_0"
        /*0030*/ 	.string	"-arch sm_100 -m 64 "



//--------------------- .note.nv.cuinfo           --------------------------
	.section	.note.nv.cuinfo,"",@"SHT_NOTE"
	.sectionflags	@"SHF_NOTE_NV_CUINFO"
        /*0018*/ 	.short	0x0002
        /*001a*/ 	.short	0x0064
        /*001c*/ 	.short	0x0082
	.zero		2


//--------------------- .nv.info                  --------------------------
	.section	.nv.info,"",@"SHT_CUDA_INFO"
	.align	4


	//----- nvinfo : EIATTR_REGCOUNT
	.align		4
        /*0000*/ 	.byte	0x04, 0x2f
        /*0002*/ 	.short	(.L_2 - .L_1)
	.align		4
.L_1:
        /*0004*/ 	.word	index@(_Z21gpu_production_kernelPmmmmS_Pi)
        /*0008*/ 	.word	0x00000020


	//----- nvinfo : EIATTR_FRAME_SIZE
	.align		4
.L_2:
        /*000c*/ 	.byte	0x04, 0x11
        /*000e*/ 	.short	(.L_4 - .L_3)
	.align		4
.L_3:
        /*0010*/ 	.word	index@(_Z21gpu_production_kernelPmmmmS_Pi)
        /*0014*/ 	.word	0x00000000


	//----- nvinfo : EIATTR_MIN_STACK_SIZE
	.align		4
.L_4:
        /*0018*/ 	.byte	0x04, 0x12
        /*001a*/ 	.short	(.L_6 - .L_5)
	.align		4
.L_5:
        /*001c*/ 	.word	index@(_Z21gpu_production_kernelPmmmmS_Pi)
        /*0020*/ 	.word	0x00000000
.L_6:


//--------------------- .nv.compat                --------------------------
	.section	.nv.compat,"",@"SHT_CUDA_COMPAT_INFO"
	.align	4
        /*0000*/ 	.byte	0x02, 0x09, 0x00, 0x00, 0x02, 0x02, 0x01, 0x00, 0x02, 0x05, 0x05, 0x00, 0x03, 0x07, 0x01, 0x01
        /*0010*/ 	.byte	0x02, 0x03, 0x00, 0x00, 0x02, 0x06, 0x01, 0x00, 0x04, 0x0b, 0x08, 0x00, 0x09, 0x00, 0x00, 0x00
        /*0020*/ 	.byte	0x00, 0x00, 0x00, 0x00


//--------------------- .nv.info._Z21gpu_production_kernelPmmmmS_Pi --------------------------
	.section	.nv.info._Z21gpu_production_kernelPmmmmS_Pi,"",@"SHT_CUDA_INFO"
	.sectionflags	@""
	.align	4


	//----- nvinfo : EIATTR_CUDA_API_VERSION
	.align		4
        /*0000*/ 	.byte	0x04, 0x37
        /*0002*/ 	.short	(.L_8 - .L_7)
.L_7:
        /*0004*/ 	.word	0x00000082


	//----- nvinfo : EIATTR_KPARAM_INFO
	.align		4
.L_8:
        /*0008*/ 	.byte	0x04, 0x17
        /*000a*/ 	.short	(.L_10 - .L_9)
.L_9:
        /*000c*/ 	.word	0x00000000
        /*0010*/ 	.short	0x0005
        /*0012*/ 	.short	0x0028
        /*0014*/ 	.byte	0x00, 0xf5, 0x21, 0x00


	//----- nvinfo : EIATTR_KPARAM_INFO
	.align		4
.L_10:
        /*0018*/ 	.byte	0x04, 0x17
        /*001a*/ 	.short	(.L_12 - .L_11)
.L_11:
        /*001c*/ 	.word	0x00000000
        /*0020*/ 	.short	0x0004
        /*0022*/ 	.short	0x0020
        /*0024*/ 	.byte	0x00, 0xf5, 0x21, 0x00


	//----- nvinfo : EIATTR_KPARAM_INFO
	.align		4
.L_12:
        /*0028*/ 	.byte	0x04, 0x17
        /*002a*/ 	.short	(.L_14 - .L_13)
.L_13:
        /*002c*/ 	.word	0x00000000
        /*0030*/ 	.short	0x0003
        /*0032*/ 	.short	0x0018
        /*0034*/ 	.byte	0x00, 0xf0, 0x21, 0x00


	//----- nvinfo : EIATTR_KPARAM_INFO
	.align		4
.L_14:
        /*0038*/ 	.byte	0x04, 0x17
        /*003a*/ 	.short	(.L_16 - .L_15)
.L_15:
        /*003c*/ 	.word	0x00000000
        /*0040*/ 	.short	0x0002
        /*0042*/ 	.short	0x0010
        /*0044*/ 	.byte	0x00, 0xf0, 0x21, 0x00


	//----- nvinfo : EIATTR_KPARAM_INFO
	.align		4
.L_16:
        /*0048*/ 	.byte	0x04, 0x17
        /*004a*/ 	.short	(.L_18 - .L_17)
.L_17:
        /*004c*/ 	.word	0x00000000
        /*0050*/ 	.short	0x0001
        /*0052*/ 	.short	0x0008
        /*0054*/ 	.byte	0x00, 0xf0, 0x21, 0x00


	//----- nvinfo : EIATTR_KPARAM_INFO
	.align		4
.L_18:
        /*0058*/ 	.byte	0x04, 0x17
        /*005a*/ 	.short	(.L_20 - .L_19)
.L_19:
        /*005c*/ 	.word	0x00000000
        /*0060*/ 	.short	0x0000
        /*0062*/ 	.short	0x0000
        /*0064*/ 	.byte	0x00, 0xf5, 0x21, 0x00


	//----- nvinfo : EIATTR_SPARSE_MMA_MASK
	.align		4
.L_20:
        /*0068*/ 	.byte	0x03, 0x50
        /*006a*/ 	.short	0x0000


	//----- nvinfo : EIATTR_MAXREG_COUNT
	.align		4
        /*006c*/ 	.byte	0x03, 0x1b
        /*006e*/ 	.short	0x00ff


	//----- nvinfo : EIATTR_MERCURY_ISA_VERSION
	.align		4
        /*0070*/ 	.byte	0x03, 0x5f
        /*0072*/ 	.short	0x0101


	//----- nvinfo : EIATTR_VRC_CTA_INIT_COUNT
	.align		4
        /*0074*/ 	.byte	0x02, 0x4a
	.zero		1
	.zero		1


	//----- nvinfo : EIATTR_EXIT_INSTR_OFFSETS
	.align		4
        /*0078*/ 	.byte	0x04, 0x1c
        /*007a*/ 	.short	(.L_22 - .L_21)


	//   ....[0]....
.L_21:
        /*007c*/ 	.word	0x000000b0


	//   ....[1]....
        /*0080*/ 	.word	0x00059ff0


	//   ....[2]....
        /*0084*/ 	.word	0x0005a040


	//   ....[3]....
        /*0088*/ 	.word	0x0005a070


	//----- nvinfo : EIATTR_CBANK_PARAM_SIZE
	.align		4
.L_22:
        /*008c*/ 	.byte	0x03, 0x19
        /*008e*/ 	.short	0x0030


	//----- nvinfo : EIATTR_PARAM_CBANK
	.align		4
        /*0090*/ 	.byte	0x04, 0x0a
        /*0092*/ 	.short	(.L_24 - .L_23)
	.align		4
.L_23:
        /*0094*/ 	.word	index@(.nv.constant0._Z21gpu_production_kernelPmmmmS_Pi)
        /*0098*/ 	.short	0x0380
        /*009a*/ 	.short	0x0030


	//----- nvinfo : EIATTR_SW_WAR
	.align		4
.L_24:
        /*009c*/ 	.byte	0x04, 0x36
        /*009e*/ 	.short	(.L_26 - .L_25)
.L_25:
        /*00a0*/ 	.word	0x00000008
.L_26:


//--------------------- .nv.callgraph             --------------------------
	.section	.nv.callgraph,"",@"SHT_CUDA_CALLGRAPH"
	.align	4
	.sectionentsize	8
	.align		4
        /*0000*/ 	.word	0x00000000
	.align		4
        /*0004*/ 	.word	0xffffffff
	.align		4
        /*0008*/ 	.word	0x00000000
	.align		4
        /*000c*/ 	.word	0xfffffffe
	.align		4
        /*0010*/ 	.word	0x00000000
	.align		4
        /*0014*/ 	.word	0xfffffffd
	.align		4
        /*0018*/ 	.word	0x00000000
	.align		4
        /*001c*/ 	.word	0xfffffffc


//--------------------- .nv.constant3             --------------------------
	.section	.nv.constant3,"a",@progbits
	.align	8
.nv.constant3:
	.type		P_DEV,@object
	.size		P_DEV,(.L_0 - P_DEV)
P_DEV:
        /*0000*/ 	.byte	0x01, 0x00, 0x00, 0x00, 0x00, 0xc0, 0x08, 0x85, 0xbb, 0x53, 0x07, 0x34, 0x03, 0x5d, 0x0b, 0x17
        /*0010*/ 	.byte	0x2f, 0x00, 0xc2, 0xc4, 0x35, 0xb0, 0x62, 0x66, 0x7b, 0xd1, 0xc6, 0x83, 0x74, 0xf3, 0x37, 0x1c
        /*0020*/ 	.byte	0x01, 0x2f, 0x3b, 0x50, 0x4d, 0x51, 0x7a, 0x24, 0x35, 0x00, 0xc3, 0x17, 0x46, 0x3a, 0xae, 0x01
.L_0:


//--------------------- .text._Z21gpu_production_kernelPmmmmS_Pi --------------------------
	.section	.text._Z21gpu_production_kernelPmmmmS_Pi,"ax",@progbits
	.align	128
        .global         _Z21gpu_production_kernelPmmmmS_Pi
        .type           _Z21gpu_production_kernelPmmmmS_Pi,@function
        .size           _Z21gpu_production_kernelPmmmmS_Pi,(.L_x_1 - _Z21gpu_production_kernelPmmmmS_Pi)
        .other          _Z21gpu_production_kernelPmmmmS_Pi,@"STO_CUDA_ENTRY STV_DEFAULT"
_Z21gpu_production_kernelPmmmmS_Pi:
.text._Z21gpu_production_kernelPmmmmS_Pi:
[----:B------:R-:W-:Y:S01]  /*0000*/  LDC R1, c[0x0][0x37c] ;  /* 0x0000df00ff017b82 */ /* 0x000fe20000000800 */
[----:B------:R-:W0:Y:S07]  /*0010*/  S2R R3, SR_TID.X ;  /* 0x0000000000037919 */ /* 0x000e2e0000002100 */
[----:B------:R-:W0:Y:S01]  /*0020*/  S2UR UR4, SR_CTAID.X ;  /* 0x00000000000479c3 */ /* 0x000e220000002500 */
[----:B------:R-:W1:Y:S01]  /*0030*/  LDCU.64 UR6, c[0x0][0x388] ;  /* 0x00007100ff0677ac */ /* 0x000e620008000a00 */
[----:B------:R-:W2:Y:S06]  /*0040*/  LDCU.64 UR8, c[0x0][0x390] ;  /* 0x00007200ff0877ac */ /* 0x000eac0008000a00 */
[----:B------:R-:W0:Y:S02]  /*0050*/  LDC R0, c[0x0][0x360] ;  /* 0x0000d800ff007b82 */ /* 0x000e240000000800 */
[----:B0-----:R-:W-:-:S05]  /*0060*/  IMAD R0, R0, UR4, R3 ;  /* 0x0000000400007c24 */ /* 0x001fca000f8e0203 */
[----:B-1----:R-:W-:-:S04]  /*0070*/  IADD3 R2, P0, PT, R0, UR6, RZ ;  /* 0x0000000600027c10 */ /* 0x002fc8000ff1e0ff */
[----:B------:R-:W-:Y:S02]  /*0080*/  LEA.HI.X.SX32 R3, R0, UR7, 0x1, P0 ;  /* 0x0000000700037c11 */ /* 0x000fe400080f0eff */
[----:B--2---:R-:W-:-:S04]  /*0090*/  ISETP.GE.U32.AND P0, PT, R2, UR8, PT ;  /* 0x0000000802007c0c */ /* 0x004fc8000bf06070 */
[----:B------:R-:W-:-:S13]  /*00a0*/  ISETP.GE.U32.AND.EX P0, PT, R3, UR9, PT, P0 ;  /* 0x0000000903007c0c */ /* 0x000fda000bf06100 */
[----:B------:R-:W-:Y:S05]  /*00b0*/  @P0 EXIT ;  /* 0x000000000000094d */ /* 0x000fea0003800000 */
[----:B------:R-:W0:Y:S01]  /*00c0*/  LDCU.64 UR6, c[0x0][0x380] ;  /* 0x00007000ff0677ac */ /* 0x000e220008000a00 */
[----:B------:R-:W-:Y:S02]  /*00d0*/  SHF.R.S64 R4, RZ, 0x1d, R2 ;  /* 0x0000001dff047819 */ /* 0x000fe40000001002 */
[C---:B------:R-:W-:Y:S01]  /*00e0*/  IADD3 R0, P1, PT, R2.reuse, UR8, RZ ;  /* 0x0000000802007c10 */ /* 0x040fe2000ff3e0ff */
[----:B------:R-:W1:Y:S03]  /*00f0*/  LDCU.64 UR4, c[0x0][0x358] ;  /* 0x00006b00ff0477ac */ /* 0x000e660008000a00 */
[----:B------:R-:W-:Y:S02]  /*0100*/  LEA.HI.X.SX32 R7, R2, UR9, 0x1, P1 ;  /* 0x0000000902077c11 */ /* 0x000fe400088f0eff */
[----:B0-----:R-:W-:-:S04]  /*0110*/  IADD3 R4, P0, PT, R4, UR6, RZ ;  /* 0x0000000604047c10 */ /* 0x001fc8000ff1e0ff */
[----:B------:R-:W-:Y:S02]  /*0120*/  LEA.HI.X.SX32 R5, R2, UR7, 0x3, P0 ;  /* 0x0000000702057c11 */ /* 0x000fe400080f1eff */
[----:B------:R-:W-:-:S03]  /*0130*/  LEA R6, P0, R0, UR6, 0x3 ;  /* 0x0000000600067c11 */ /* 0x000fc6000f8018ff */
[----:B-1----:R-:W2:Y:S01]  /*0140*/  LDG.E.64 R14, desc[UR4][R4.64] ;  /* 0x00000004040e7981 */ /* 0x002ea2000c1e1b00 */
[----:B------:R-:W-:-:S05]  /*0150*/  LEA.HI.X R7, R0, UR7, R7, 0x3, P0 ;  /* 0x0000000700077c11 */ /* 0x000fca00080f1c07 */
[----:B------:R-:W3:Y:S01]  /*0160*/  LDG.E.64 R24, desc[UR4][R6.64] ;  /* 0x0000000406187981 */ /* 0x000ee2000c1e1b00 */
[----:B------:R-:W-:Y:S02]  /*0170*/  USHF.L.U32 UR6, UR8, 0x3, URZ ;  /* 0x0000000308067899 */ /* 0x000fe400080006ff */
[----:B------:R-:W-:-:S04]  /*0180*/  USHF.L.U64.HI UR7, UR8, 0x3, UR9 ;  /* 0x0000000308077899 */ /* 0x000fc80008010209 */
[----:B------:R-:W-:-:S04]  /*0190*/  IADD3 R8, P0, PT, R6, UR6, RZ ;  /* 0x0000000606087c10 */ /* 0x000fc8000ff1e0ff */
[----:B------:R-:W-:Y:S02]  /*01a0*/  IADD3.X R9, PT, PT, R7, UR7, RZ, P0, !PT ;  /* 0x0000000707097c10 */ /* 0x000fe400087fe4ff */
[----:B------:R-:W-:-:S03]  /*01b0*/  IADD3 R10, P0, PT, R8, UR6, RZ ;  /* 0x00000006080a7c10 */ /* 0x000fc6000ff1e0ff */
[----:B------:R-:W4:Y:S01]  /*01c0*/  LDG.E.64 R22, desc[UR4][R8.64] ;  /* 0x0000000408167981 */ /* 0x000f22000c1e1b00 */
[----:B------:R-:W-:Y:S02]  /*01d0*/  IADD3.X R11, PT, PT, R9, UR7, RZ, P0, !PT ;  /* 0x00000007090b7c10 */ /* 0x000fe400087fe4ff */
[----:B------:R-:W-:-:S03]  /*01e0*/  IADD3 R12, P0, PT, R10, UR6, RZ ;  /* 0x000000060a0c7c10 */ /* 0x000fc6000ff1e0ff */
[----:B------:R-:W5:Y:S01]  /*01f0*/  LDG.E.64 R16, desc[UR4][R10.64] ;  /* 0x000000040a107981 */ /* 0x000f62000c1e1b00 */
[----:B------:R-:W-:-:S05]  /*0200*/  IADD3.X R13, PT, PT, R11, UR7, RZ, P0, !PT ;  /* 0x000000070b0d7c10 */ /* 0x000fca00087fe4ff */
[----:B------:R-:W5:Y:S01]  /*0210*/  LDG.E.64 R20, desc[UR4][R12.64] ;  /* 0x000000040c147981 */ /* 0x000f62000c1e1b00 */
[----:B--2---:R-:W-:Y:S02]  /*0220*/  IADD3 R18, P0, PT, R14, 0x1, RZ ;  /* 0x000000010e127810 */ /* 0x004fe40007f1e0ff */
[----:B------:R-:W-:Y:S02]  /*0230*/  IADD3 R14, P1, PT, R12, UR6, RZ ;  /* 0x000000060c0e7c10 */ /* 0x000fe4000ff3e0ff */
[----:B------:R-:W-:Y:S02]  /*0240*/  IADD3.X R19, P0, PT, RZ, R15, RZ, P0, !PT ;  /* 0x0000000fff137210 */ /* 0x000fe4000071e4ff */
[----:B------:R-:W-:Y:S02]  /*0250*/  IADD3.X R15, PT, PT, R13, UR7, RZ, P1, !PT ;  /* 0x000000070d0f7c10 */ /* 0x000fe40008ffe4ff */
[----:B---3--:R-:W-:-:S04]  /*0260*/  IADD3.X R26, P0, PT, RZ, R24, RZ, P0, !PT ;  /* 0x00000018ff1a7210 */ /* 0x008fc8000071e4ff */
[----:B------:R-:W-:Y:S02]  /*0270*/  IADD3.X R27, P0, PT, RZ, R25, RZ, P0, !PT ;  /* 0x00000019ff1b7210 */ /* 0x000fe4000071e4ff */
[----:B------:R-:W2:Y:S02]  /*0280*/  LDG.E.64 R24, desc[UR4][R14.64] ;  /* 0x000000040e187981 */ /* 0x000ea4000c1e1b00 */
[----:B----4-:R-:W-:-:S04]  /*0290*/  IADD3.X R22, P0, PT, RZ, R22, RZ, P0, !PT ;  /* 0x00000016ff167210 */ /* 0x010fc8000071e4ff */
[----:B------:R-:W-:-:S04]  /*02a0*/  IADD3.X R23, P0, PT, RZ, R23, RZ, P0, !PT ;  /* 0x00000017ff177210 */ /* 0x000fc8000071e4ff */
[----:B-----5:R-:W-:-:S04]  /*02b0*/  IADD3.X R28, P0, PT, RZ, R16, RZ, P0, !PT ;  /* 0x00000010ff1c7210 */ /* 0x020fc8000071e4ff */
[----:B------:R-:W-:-:S04]  /*02c0*/  IADD3.X R29, P0, PT, RZ, R17, RZ, P0, !PT ;  /* 0x00000011ff1d7210 */ /* 0x000fc8000071e4ff */
[----:B------:R-:W-:-:S04]  /*02d0*/  IADD3.X R20, P0, PT, RZ, R20, RZ, P0, !PT ;  /* 0x00000014ff147210 */ /* 0x000fc8000071e4ff */
[----:B------:R-:W-:Y:S01]  /*02e0*/  IADD3.X R21, P0, PT, RZ, R21, RZ, P0, !PT ;  /* 0x00000015ff157210 */ /* 0x000fe2000071e4ff */
[----:B------:R-:W-:Y:S04]  /*02f0*/  STG.E.64 desc[UR4][R4.64], R18 ;  /* 0x0000001204007986 */ /* 0x000fe8000c101b04 */
[----:B------:R-:W-:Y:S04]  /*0300*/  STG.E.64 desc[UR4][R6.64], R26 ;  /* 0x0000001a06007986 */ /* 0x000fe8000c101b04 */
[----:B------:R-:W-:Y:S04]  /*0310*/  STG.E.64 desc[UR4][R8.64], R22 ;  /* 0x0000001608007986 */ /* 0x000fe8000c101b04 */
[----:B------:R0:W-:Y:S04]  /*0320*/  STG.E.64 desc[UR4][R10.64], R28 ;  /* 0x0000001c0a007986 */ /* 0x0001e8000c101b04 */
[----:B------:R1:W-:Y:S01]  /*0330*/  STG.E.64 desc[UR4][R12.64], R20 ;  /* 0x000000140c007986 */ /* 0x0003e2000c101b04 */
[----:B--2---:R-:W-:-:S05]  /*0340*/  IADD3.X R16, P0, PT, RZ, R24, RZ, P0, !PT ;  /* 0x00000018ff107210 */ /* 0x004fca000071e4ff */
[----:B------:R-:W-:-:S05]  /*0350*/  IMAD.X R17, RZ, RZ, R25, P0 ;  /* 0x000000ffff117224 */ /* 0x000fca00000e0619 */
[----:B------:R2:W-:Y:S04]  /*0360*/  STG.E.64 desc[UR4][R14.64], R16 ;  /* 0x000000100e007986 */ /* 0x0005e8000c101b04 */
[----:B------:R-:W3:Y:S04]  /*0370*/  LDG.E.64 R24, desc[UR4][R4.64] ;  /* 0x0000000404187981 */ /* 0x000ee8000c1e1b00 */
[----:B0-----:R-:W4:Y:S04]  /*0380*/  LDG.E.64 R28, desc[UR4][R6.64] ;  /* 0x00000004061c7981 */ /* 0x001f28000c1e1b00 */
[----:B-1----:R-:W5:Y:S04]  /*0390*/  LDG.E.64 R20, desc[UR4][R8.64] ;  /* 0x0000000408147981 */ /* 0x002f68000c1e1b00 */
[----:B------:R-:W2:Y:S04]  /*03a0*/  LDG.E.64 R18, desc[UR4][R10.64] ;  /* 0x000000040a127981 */ /* 0x000ea8000c1e1b00 */
[----:B------:R-:W2:Y:S01]  /*03b0*/  LDG.E.64 R22, desc[UR4][R12.64] ;  /* 0x000000040c167981 */ /* 0x000ea2000c1e1b00 */
[----:B---3--:R-:W-:-:S04]  /*03c0*/  IADD3 R26, P0, PT, R24, 0x1, RZ ;  /* 0x00000001181a7810 */ /* 0x008fc80007f1e0ff */
[----:B------:R-:W-:-:S04]  /*03d0*/  IADD3.X R27, P0, PT, RZ, R25, RZ, P0, !PT ;  /* 0x00000019ff1b7210 */ /* 0x000fc8000071e4ff */
[----:B----4-:R-:W-:-:S04]  /*03e0*/  IADD3.X R24, P0, PT, RZ, R28, RZ, P0, !PT ;  /* 0x0000001cff187210 */ /* 0x010fc8000071e4ff */
[----:B------:R-:W-:-:S04]  /*03f0*/  IADD3.X R25, P0, PT, RZ, R29, RZ, P0, !PT ;  /* 0x0000001dff197210 */ /* 0x000fc8000071e4ff */
[----:B-----5:R-:W-:-:S04]  /*0400*/  IADD3.X R20, P0, PT, RZ, R20, RZ, P0, !PT ;  /* 0x00000014ff147210 */ /* 0x020fc8000071e4ff */
[----:B------:R-:W-:-:S04]  /*0410*/  IADD3.X R21, P0, PT, RZ, R21, RZ, P0, !PT ;  /* 0x00000015ff157210 */ /* 0x000fc8000071e4ff */
[----:B--2---:R-:W-:-:S04]  /*0420*/  IADD3.X R18, P0, PT, RZ, R18, RZ, P0, !PT ;  /* 0x00000012ff127210 */ /* 0x004fc8000071e4ff */
[----:B------:R-:W-:-:S04]  /*0430*/  IADD3.X R19, P0, PT, RZ, R19, RZ, P0, !PT ;  /* 0x00000013ff137210 */ /* 0x000fc8000071e4ff */
[----:B------:R-:W-:-:S04]  /*0440*/  IADD3.X R22, P0, PT, RZ, R22, RZ, P0, !PT ;  /* 0x00000016ff167210 */ /* 0x000fc8000071e4ff */
[----:B------:R-:W-:-:S04]  /*0450*/  IADD3.X R23, P0, PT, RZ, R23, RZ, P0, !PT ;  /* 0x00000017ff177210 */ /* 0x000fc8000071e4ff */
[----:B------:R-:W-:Y:S01]  /*0460*/  IADD3.X R16, P0, PT, RZ, R16, RZ, P0, !PT ;  /* 0x00000010ff107210 */ /* 0x000fe2000071e4ff */
[----:B------:R0:W-:Y:S04]  /*0470*/  STG.E.64 desc[UR4][R4.64], R26 ;  /* 0x0000001a04007986 */ /* 0x0001e8000c101b04 */
[----:B------:R-:W-:Y:S01]  /*0480*/  IMAD.X R17, RZ, RZ, R17, P0 ;  /* 0x000000ffff117224 */ /* 0x000fe200000e0611 */
[----:B------:R-:W-:Y:S04]  /*0490*/  STG.E.64 desc[UR4][R6.64], R24 ;  /* 0x0000001806007986 */ /* 0x000fe8000c101b04 */
[----:B------:R-:W-:Y:S04]  /*04a0*/  STG.E.64 desc[UR4][R8.64], R20 ;  /* 0x0000001408007986 */ /* 0x000fe8000c101b04 */
[----:B------:R-:W-:Y:S04]  /*04b0*/  STG.E.64 desc[UR4][R10.64], R18 ;  /* 0x000000120a007986 */ /* 0x000fe8000c101b04 */
[----:B------:R1:W-:Y:S04]  /*04c0*/  STG.E.64 desc[UR4][R12.64], R22 ;  /* 0x000000160c007986 */ /* 0x0003e8000c101b04 */
[----:B------:R2:W-:Y:S04]  /*04d0*/  STG.E.64 desc[UR4][R14.64], R16 ;  /* 0x000000100e007986 */ /* 0x0005e8000c101b04 */
[----:B0-----:R-:W3:Y:S04]  /*04e0*/  LDG.E.64 R26, desc[UR4][R4.64] ;  /* 0x00000004041a7981 */ /* 0x001ee8000c1e1b00 */
[----:B------:R-:W4:Y:S04]  /*04f0*/  LDG.E.64 R28, desc[UR4][R6.64] ;  /* 0x00000004061c7981 */ /* 0x000f28000c1e1b00 */
        /* <DEDUP_REMOVED lines=3181> */
[----:B-----5:R-:W-:Y:S01]  /*cbd0*/  IADD3.X R22, P0, PT, RZ, R22, RZ, P0, !PT ;  /* 0x00000016ff167210 */ /* 0x020fe2000071e4ff */
[----:B------:R0:W-:Y:S03]  /*cbe0*/  STG.E.64 desc[UR4][R4.64], R26 ;  /* 0x0000001a04007986 */ /* 0x0001e6000c101b04 */
[----:B------:R-:W-:Y:S01]  /*cbf0*/  IADD3.X R23, P0, PT, RZ, R23, RZ, P0, !PT ;  /* 0x00000017ff177210 */ /* 0x000fe2000071e4ff */
[----:B------:R-:W-:Y:S03]  /*cc00*/  STG.E.64 desc[UR4][R6.64], R24 ;  /* 0x0000001806007986 */ /* 0x000fe6000c101b04 */
[----:B--2---:R-:W-:Y:S01]  /*cc10*/  IADD3.X R18, P0, PT, RZ, R18, RZ, P0, !PT ;  /* 0x00000012ff127210 */ /* 0x004fe2000071e4ff */
[----:B------:R-:W-:Y:S03]  /*cc20*/  STG.E.64 desc[UR4][R8.64], R22 ;  /* 0x0000001608007986 */ /* 0x000fe6000c101b04 */
[----:B------:R-:W-:-:S04]  /*cc30*/  IADD3.X R19, P0, PT, RZ, R19, RZ, P0, !PT ;  /* 0x00000013ff137210 */ /* 0x000fc8000071e4ff */
[----:B------:R-:W-:Y:S01]  /*cc40*/  IADD3.X R20, P0, PT, RZ, R20, RZ, P0, !PT ;  /* 0x00000014ff147210 */ /* 0x000fe2000071e4ff */
[----:B------:R-:W-:Y:S03]  /*cc50*/  STG.E.64 desc[UR4][R10.64], R18 ;  /* 0x000000120a007986 */ /* 0x000fe6000c101b04 */
[----:B------:R-:W-:-:S04]  /*cc60*/  IADD3.X R21, P0, PT, RZ, R21, RZ, P0, !PT ;  /* 0x00000015ff157210 */ /* 0x000fc8000071e4ff */
[----:B------:R-:W-:Y:S01]  /*cc70*/  IADD3.X R16, P0, PT, RZ, R16, RZ, P0, !PT ;  /* 0x00000010ff107210 */ /* 0x000fe2000071e4ff */
[----:B------:R1:W-:Y:S04]  /*cc80*/  STG.E.64 desc[UR4][R12.64], R20 ;  /* 0x000000140c007986 */ /* 0x0003e8000c101b04 */
[----:B------:R-:W-:-:S05]  /*cc90*/  IMAD.X R17, RZ, RZ, R17, P0 ;  /* 0x000000ffff117224 */ /* 0x000fca00000e0611 */
        /* <DEDUP_REMOVED lines=3214> */
[----:B------:R-:W-:Y:S04]  /*19580*/  STG.E.64 desc[UR4][R4.64], R26 ;  /* 0x0000001a04007986 */ /* 0x000fe8000c101b04 */
[----:B------:R-:W-:Y:S01]  /*19590*/  IMAD.X R19, RZ, RZ, R17, P0 ;  /* 0x000000ffff137224 */ /* 0x000fe200000e0611 */
[----:B------:R-:W-:Y:S04]  /*195a0*/  STG.E.64 desc[UR4][R6.64], R24 ;  /* 0x0000001806007986 */ /* 0x000fe8000c101b04 */
[----:B------:R0:W-:Y:S04]  /*195b0*/  STG.E.64 desc[UR4][R8.64], R28 ;  /* 0x0000001c08007986 */ /* 0x0001e8000c101b04 */
[----:B------:R-:W-:Y:S04]  /*195c0*/  STG.E.64 desc[UR4][R10.64], R22 ;  /* 0x000000160a007986 */ /* 0x000fe8000c101b04 */
[----:B------:R1:W-:Y:S04]  /*195d0*/  STG.E.64 desc[UR4][R12.64], R20 ;  /* 0x000000140c007986 */ /* 0x0003e8000c101b04 */
        /* <DEDUP_REMOVED lines=23> */
[----:B------:R-:W-:Y:S04]  /*19750*/  STG.E.64 desc[UR4][R14.64], R18 ;  /* 0x000000120e007986 */ /* 0x000fe8000c101b04 */
[----:B------:R-:W2:Y:S04]  /*19760*/  LDG.E.64 R28, desc[UR4][R4.64] ;  /* 0x00000004041c7981 */ /* 0x000ea8000c1e1b00 */
[----:B0-----:R-:W3:Y:S04]  /*19770*/  LDG.E.64 R20, desc[UR4][R6.64] ;  /* 0x0000000406147981 */ /* 0x001ee8000c1e1b00 */
[----:B-1----:R-:W4:Y:S04]  /*19780*/  LDG.E.64 R24, desc[UR4][R8.64] ;  /* 0x0000000408187981 */ /* 0x002f28000c1e1b00 */
[----:B------:R-:W5:Y:S04]  /*19790*/  LDG.E.64 R22, desc[UR4][R10.64] ;  /* 0x000000040a167981 */ /* 0x000f68000c1e1b00 */
[----:B------:R-:W5:Y:S01]  /*197a0*/  LDG.E.64 R16, desc[UR4][R12.64] ;  /* 0x000000040c107981 */ /* 0x000f62000c1e1b00 */
[----:B--2---:R-:W-:-:S04]  /*197b0*/  IADD3 R28, P0, PT, R28, 0x1, RZ ;  /* 0x000000011c1c7810 */ /* 0x004fc80007f1e0ff */
[----:B------:R-:W-:-:S04]  /*197c0*/  IADD3.X R29, P0, PT, RZ, R29, RZ, P0, !PT ;  /* 0x0000001dff1d7210 */ /* 0x000fc8000071e4ff */
[----:B---3--:R-:W-:-:S04]  /*197d0*/  IADD3.X R20, P0, PT, RZ, R20, RZ, P0, !PT ;  /* 0x00000014ff147210 */ /* 0x008fc8000071e4ff */
[----:B------:R-:W-:-:S04]  /*197e0*/  IADD3.X R21, P0, PT, RZ, R21, RZ, P0, !PT ;  /* 0x00000015ff157210 */ /* 0x000fc8000071e4ff */
[----:B----4-:R-:W-:-:S04]  /*197f0*/  IADD3.X R24, P0, PT, RZ, R24, RZ, P0, !PT ;  /* 0x00000018ff187210 */ /* 0x010fc8000071e4ff */
[----:B------:R-:W-:-:S04]  /*19800*/  IADD3.X R25, P0, PT, RZ, R25, RZ, P0, !PT ;  /* 0x00000019ff197210 */ /* 0x000fc8000071e4ff */
[----:B-----5:R-:W-:-:S04]  /*19810*/  IADD3.X R22, P0, PT, RZ, R22, RZ, P0, !PT ;  /* 0x00000016ff167210 */ /* 0x020fc8000071e4ff */
        /* <DEDUP_REMOVED lines=8> */
[----:B------:R1:W-:Y:S04]  /*198a0*/  STG.E.64 desc[UR4][R10.64], R22 ;  /* 0x000000160a007986 */ /* 0x0003e8000c101b04 */
[----:B------:R2:W-:Y:S04]  /*198b0*/  STG.E.64 desc[UR4][R12.64], R26 ;  /* 0x0000001a0c007986 */ /* 0x0005e8000c101b04 */
[----:B------:R3:W-:Y:S04]  /*198c0*/  STG.E.64 desc[UR4][R14.64], R16 ;  /* 0x000000100e007986 */ /* 0x0007e8000c101b04 */
[----:B0-----:R-:W4:Y:S04]  /*198d0*/  LDG.E.64 R28, desc[UR4][R6.64] ;  /* 0x00000004061c7981 */ /* 0x001f28000c1e1b00 */
[----:B-1----:R-:W5:Y:S04]  /*198e0*/  LDG.E.64 R22, desc[UR4][R8.64] ;  /* 0x0000000408167981 */ /* 0x002f68000c1e1b00 */
[----:B--2---:R-:W2:Y:S04]  /*198f0*/  LDG.E.64 R26, desc[UR4][R4.64] ;  /* 0x00000004041a7981 */ /* 0x004ea8000c1e1b00 */
[----:B------:R-:W3:Y:S04]  /*19900*/  LDG.E.64 R18, desc[UR4][R10.64] ;  /* 0x000000040a127981 */ /* 0x000ee8000c1e1b00 */
[----:B------:R-:W3:Y:S01]  /*19910*/  LDG.E.64 R20, desc[UR4][R12.64] ;  /* 0x000000040c147981 */ /* 0x000ee2000c1e1b00 */
[----:B--2---:R-:W-:-:S04]  /*19920*/  IADD3 R26, P0, PT, R26, 0x1, RZ ;  /* 0x000000011a1a7810 */ /* 0x004fc80007f1e0ff */
[----:B------:R-:W-:-:S04]  /*19930*/  IADD3.X R27, P0, PT, RZ, R27, RZ, P0, !PT ;  /* 0x0000001bff1b7210 */ /* 0x000fc8000071e4ff */
[----:B----4-:R-:W-:-:S04]  /*19940*/  IADD3.X R24, P0, PT, RZ, R28, RZ, P0, !PT ;  /* 0x0000001cff187210 */ /* 0x010fc8000071e4ff */
[----:B------:R-:W-:-:S04]  /*19950*/  IADD3.X R25, P0, PT, RZ, R29, RZ, P0, !PT ;  /* 0x0000001dff197210 */ /* 0x000fc8000071e4ff */
[----:B-----5:R-:W-:-:S04]  /*19960*/  IADD3.X R22, P0, PT, RZ, R22, RZ, P0, !PT ;  /* 0x00000016ff167210 */ /* 0x020fc8000071e4ff */
[----:B------:R-:W-:-:S04]  /*19970*/  IADD3.X R23, P0, PT, RZ, R23, RZ, P0, !PT ;  /* 0x00000017ff177210 */ /* 0x000fc8000071e4ff */
[----:B---3--:R-:W-:-:S04]  /*19980*/  IADD3.X R18, P0, PT, RZ, R18, RZ, P0, !PT ;  /* 0x00000012ff127210 */ /* 0x008fc8000071e4ff */
        /* <DEDUP_REMOVED lines=3193> */
[----:B------:R-:W-:Y:S01]  /*26120*/  IADD3.X R25, P0, PT, RZ, R29, RZ, P0, !PT ;  /* 0x0000001dff197210 */ /* 0x000fe2000071e4ff */
[----:B------:R0:W-:Y:S03]  /*26130*/  STG.E.64 desc[UR4][R4.64], R26 ;  /* 0x0000001a04007986 */ /* 0x0001e6000c101b04 */
        /* <DEDUP_REMOVED lines=6506> */
[----:B----4-:R-:W-:Y:S01]  /*3f7e0*/  IADD3.X R24, P0, PT, RZ, R28, RZ, P0, !PT ;  /* 0x0000001cff187210 */ /* 0x010fe2000071e4ff */
[----:B------:R0:W-:Y:S03]  /*3f7f0*/  STG.E.64 desc[UR4][R4.64], R26 ;  /* 0x0000001a04007986 */ /* 0x0001e6000c101b04 */
[----:B------:R-:W-:-:S04]  /*3f800*/  IADD3.X R25, P0, PT, RZ, R29, RZ, P0, !PT ;  /* 0x0000001dff197210 */ /* 0x000fc8000071e4ff */
[----:B-----5:R-:W-:Y:S01]  /*3f810*/  IADD3.X R22, P0, PT, RZ, R22, RZ, P0, !PT ;  /* 0x00000016ff167210 */ /* 0x020fe2000071e4ff */
[----:B------:R-:W-:Y:S03]  /*3f820*/  STG.E.64 desc[UR4][R6.64], R24 ;  /* 0x0000001806007986 */ /* 0x000fe6000c101b04 */
[----:B------:R-:W-:-:S04]  /*3f830*/  IADD3.X R23, P0, PT, RZ, R23, RZ, P0, !PT ;  /* 0x00000017ff177210 */ /* 0x000fc8000071e4ff */
        /* <DEDUP_REMOVED lines=6489> */
[----:B------:R-:W-:Y:S01]  /*58dd0*/  STG.E.64 desc[UR4][R4.64], R22 ;  /* 0x0000001604007986 */ /* 0x000fe2000c101b04 */
[----:B------:R-:W0:Y:S03]  /*58de0*/  LDCU.64 UR6, c[0x0][0x380] ;  /* 0x00007000ff0677ac */ /* 0x000e260008000a00 */
[----:B------:R-:W-:Y:S01]  /*58df0*/  IMAD.X R19, RZ, RZ, R19, P0 ;  /* 0x000000ffff137224 */ /* 0x000fe200000e0613 */
[----:B------:R-:W-:Y:S04]  /*58e00*/  STG.E.64 desc[UR4][R6.64], R16 ;  /* 0x0000001006007986 */ /* 0x000fe8000c101b04 */
[----:B------:R1:W-:Y:S04]  /*58e10*/  STG.E.64 desc[UR4][R8.64], R20 ;  /* 0x0000001408007986 */ /* 0x0003e8000c101b04 */
[----:B------:R-:W-:Y:S04]  /*58e20*/  STG.E.64 desc[UR4][R10.64], R26 ;  /* 0x0000001a0a007986 */ /* 0x000fe8000c101b04 */
[----:B------:R2:W-:Y:S04]  /*58e30*/  STG.E.64 desc[UR4][R12.64], R24 ;  /* 0x000000180c007986 */ /* 0x0005e8000c101b04 */
[----:B------:R-:W-:Y:S04]  /*58e40*/  STG.E.64 desc[UR4][R14.64], R18 ;  /* 0x000000120e007986 */ /* 0x000fe8000c101b04 */
[----:B------:R-:W3:Y:S04]  /*58e50*/  LDG.E.64 R28, desc[UR4][R4.64] ;  /* 0x00000004041c7981 */ /* 0x000ee8000c1e1b00 */
[----:B-1----:R-:W4:Y:S04]  /*58e60*/  LDG.E.64 R20, desc[UR4][R6.64] ;  /* 0x0000000406147981 */ /* 0x002f28000c1e1b00 */
[----:B--2---:R-:W2:Y:S04]  /*58e70*/  LDG.E.64 R24, desc[UR4][R8.64] ;  /* 0x0000000408187981 */ /* 0x004ea8000c1e1b00 */
[----:B------:R-:W5:Y:S04]  /*58e80*/  LDG.E.64 R22, desc[UR4][R10.64] ;  /* 0x000000040a167981 */ /* 0x000f68000c1e1b00 */
[----:B------:R-:W5:Y:S01]  /*58e90*/  LDG.E.64 R16, desc[UR4][R12.64] ;  /* 0x000000040c107981 */ /* 0x000f62000c1e1b00 */
[----:B---3--:R-:W-:-:S04]  /*58ea0*/  IADD3 R28, P0, PT, R28, 0x1, RZ ;  /* 0x000000011c1c7810 */ /* 0x008fc80007f1e0ff */
[----:B------:R-:W-:-:S04]  /*58eb0*/  IADD3.X R29, P0, PT, RZ, R29, RZ, P0, !PT ;  /* 0x0000001dff1d7210 */ /* 0x000fc8000071e4ff */
[----:B----4-:R-:W-:-:S04]  /*58ec0*/  IADD3.X R20, P0, PT, RZ, R20, RZ, P0, !PT ;  /* 0x00000014ff147210 */ /* 0x010fc8000071e4ff */
[----:B------:R-:W-:-:S04]  /*58ed0*/  IADD3.X R21, P0, PT, RZ, R21, RZ, P0, !PT ;  /* 0x00000015ff157210 */ /* 0x000fc8000071e4ff */
[----:B--2---:R-:W-:-:S04]  /*58ee0*/  IADD3.X R24, P0, PT, RZ, R24, RZ, P0, !PT ;  /* 0x00000018ff187210 */ /* 0x004fc8000071e4ff */
        /* <DEDUP_REMOVED lines=13> */
[----:B-1----:R-:W5:Y:S04]  /*58fc0*/  LDG.E.64 R28, desc[UR4][R6.64] ;  /* 0x00000004061c7981 */ /* 0x002f68000c1e1b00 */
[----:B--2---:R-:W2:Y:S04]  /*58fd0*/  LDG.E.64 R22, desc[UR4][R8.64] ;  /* 0x0000000408167981 */ /* 0x004ea8000c1e1b00 */
[----:B---3--:R-:W3:Y:S04]  /*58fe0*/  LDG.E.64 R26, desc[UR4][R4.64] ;  /* 0x00000004041a7981 */ /* 0x008ee8000c1e1b00 */
[----:B------:R-:W4:Y:S04]  /*58ff0*/  LDG.E.64 R18, desc[UR4][R10.64] ;  /* 0x000000040a127981 */ /* 0x000f28000c1e1b00 */
[----:B------:R-:W4:Y:S01]  /*59000*/  LDG.E.64 R20, desc[UR4][R12.64] ;  /* 0x000000040c147981 */ /* 0x000f22000c1e1b00 */
[----:B---3--:R-:W-:-:S04]  /*59010*/  IADD3 R26, P0, PT, R26, 0x1, RZ ;  /* 0x000000011a1a7810 */ /* 0x008fc80007f1e0ff */
[----:B------:R-:W-:-:S04]  /*59020*/  IADD3.X R27, P0, PT, RZ, R27, RZ, P0, !PT ;  /* 0x0000001bff1b7210 */ /* 0x000fc8000071e4ff */
[----:B-----5:R-:W-:-:S04]  /*59030*/  IADD3.X R24, P0, PT, RZ, R28, RZ, P0, !PT ;  /* 0x0000001cff187210 */ /* 0x020fc8000071e4ff */
[----:B------:R-:W-:-:S04]  /*59040*/  IADD3.X R25, P0, PT, RZ, R29, RZ, P0, !PT ;  /* 0x0000001dff197210 */ /* 0x000fc8000071e4ff */
[----:B--2---:R-:W-:-:S04]  /*59050*/  IADD3.X R22, P0, PT, RZ, R22, RZ, P0, !PT ;  /* 0x00000016ff167210 */ /* 0x004fc8000071e4ff */
[----:B------:R-:W-:-:S04]  /*59060*/  IADD3.X R23, P0, PT, RZ, R23, RZ, P0, !PT ;  /* 0x00000017ff177210 */ /* 0x000fc8000071e4ff */
[----:B----4-:R-:W-:-:S04]  /*59070*/  IADD3.X R18, P0, PT, RZ, R18, RZ, P0, !PT ;  /* 0x00000012ff127210 */ /* 0x010fc8000071e4ff */
        /* <DEDUP_REMOVED lines=11> */
[----:B-1----:R-:W4:Y:S04]  /*59130*/  LDG.E.64 R26, desc[UR4][R4.64] ;  /* 0x00000004041a7981 */ /* 0x002f28000c1e1b00 */
[----:B------:R-:W5:Y:S04]  /*59140*/  LDG.E.64 R28, desc[UR4][R6.64] ;  /* 0x00000004061c7981 */ /* 0x000f68000c1e1b00 */
[----:B--2---:R-:W2:Y:S04]  /*59150*/  LDG.E.64 R20, desc[UR4][R8.64] ;  /* 0x0000000408147981 */ /* 0x004ea8000c1e1b00 */
[----:B------:R-:W3:Y:S04]  /*59160*/  LDG.E.64 R18, desc[UR4][R10.64] ;  /* 0x000000040a127981 */ /* 0x000ee8000c1e1b00 */
[----:B------:R-:W3:Y:S01]  /*59170*/  LDG.E.64 R22, desc[UR4][R12.64] ;  /* 0x000000040c167981 */ /* 0x000ee2000c1e1b00 */
[----:B----4-:R-:W-:-:S04]  /*59180*/  IADD3 R26, P0, PT, R26, 0x1, RZ ;  /* 0x000000011a1a7810 */ /* 0x010fc80007f1e0ff */
[----:B------:R-:W-:-:S04]  /*59190*/  IADD3.X R27, P0, PT, RZ, R27, RZ, P0, !PT ;  /* 0x0000001bff1b7210 */ /* 0x000fc8000071e4ff */
[----:B-----5:R-:W-:-:S04]  /*591a0*/  IADD3.X R24, P0, PT, RZ, R28, RZ, P0, !PT ;  /* 0x0000001cff187210 */ /* 0x020fc8000071e4ff */
[----:B------:R-:W-:-:S04]  /*591b0*/  IADD3.X R25, P0, PT, RZ, R29, RZ, P0, !PT ;  /* 0x0000001dff197210 */ /* 0x000fc8000071e4ff */
[----:B--2---:R-:W-:-:S04]  /*591c0*/  IADD3.X R20, P0, PT, RZ, R20, RZ, P0, !PT ;  /* 0x00000014ff147210 */ /* 0x004fc8000071e4ff */
        /* <DEDUP_REMOVED lines=211> */
[----:B------:R-:W-:Y:S02]  /*59f00*/  IADD3.X R21, P0, PT, RZ, R21, RZ, P0, !PT ;  /* 0x00000015ff157210 */ /* 0x000fe4000071e4ff */
[C---:B0-----:R-:W-:Y:S02]  /*59f10*/  LEA R28, P1, R2.reuse, UR6, 0x3 ;  /* 0x00000006021c7c11 */ /* 0x041fe4000f8218ff */
[----:B------:R-:W-:Y:S01]  /*59f20*/  IADD3.X R16, P0, PT, RZ, R16, RZ, P0, !PT ;  /* 0x00000010ff107210 */ /* 0x000fe2000071e4ff */
[----:B------:R0:W-:Y:S01]  /*59f30*/  STG.E.64 desc[UR4][R4.64], R26 ;  /* 0x0000001a04007986 */ /* 0x0001e2000c101b04 */
[----:B------:R-:W-:Y:S01]  /*59f40*/  LEA.HI.X R29, R2, UR7, R3, 0x3, P1 ;  /* 0x00000007021d7c11 */ /* 0x000fe200088f1c03 */
[----:B------:R-:W1:Y:S02]  /*59f50*/  LDCU.64 UR6, c[0x0][0x398] ;  /* 0x00007300ff0677ac */ /* 0x000e640008000a00 */
[----:B------:R-:W-:Y:S01]  /*59f60*/  IMAD.X R17, RZ, RZ, R17, P0 ;  /* 0x000000ffff117224 */ /* 0x000fe200000e0611 */
[----:B------:R2:W-:Y:S04]  /*59f70*/  STG.E.64 desc[UR4][R6.64], R24 ;  /* 0x0000001806007986 */ /* 0x0005e8000c101b04 */
[----:B------:R2:W-:Y:S04]  /*59f80*/  STG.E.64 desc[UR4][R8.64], R22 ;  /* 0x0000001608007986 */ /* 0x0005e8000c101b04 */
[----:B------:R2:W-:Y:S04]  /*59f90*/  STG.E.64 desc[UR4][R10.64], R18 ;  /* 0x000000120a007986 */ /* 0x0005e8000c101b04 */
[----:B------:R2:W-:Y:S04]  /*59fa0*/  STG.E.64 desc[UR4][R12.64], R20 ;  /* 0x000000140c007986 */ /* 0x0005e8000c101b04 */
[----:B------:R2:W-:Y:S04]  /*59fb0*/  STG.E.64 desc[UR4][R14.64], R16 ;  /* 0x000000100e007986 */ /* 0x0005e8000c101b04 */
[----:B0-----:R-:W1:Y:S02]  /*59fc0*/  LDG.E.64 R4, desc[UR4][R28.64] ;  /* 0x000000041c047981 */ /* 0x001e64000c1e1b00 */
[----:B-1----:R-:W-:-:S04]  /*59fd0*/  ISETP.GE.U32.AND P0, PT, R4, UR6, PT ;  /* 0x0000000604007c0c */ /* 0x002fc8000bf06070 */
[----:B------:R-:W-:-:S13]  /*59fe0*/  ISETP.GE.U32.AND.EX P0, PT, R5, UR7, PT, P0 ;  /* 0x0000000705007c0c */ /* 0x000fda000bf06100 */
[----:B--2---:R-:W-:Y:S05]  /*59ff0*/  @P0 EXIT ;  /* 0x000000000000094d */ /* 0x004fea0003800000 */
[----:B------:R-:W0:Y:S01]  /*5a000*/  LDC.64 R4, c[0x0][0x3a8] ;  /* 0x0000ea00ff047b82 */ /* 0x000e220000000a00 */
[----:B------:R-:W-:-:S05]  /*5a010*/  IMAD.MOV.U32 R7, RZ, RZ, 0x1 ;  /* 0x00000001ff077424 */ /* 0x000fca00078e00ff */
[----:B0-----:R-:W2:Y:S02]  /*5a020*/  ATOMG.E.EXCH.STRONG.GPU PT, R4, desc[UR4][R4.64], R7 ;  /* 0x80000007040479a8 */ /* 0x001ea4000c1ef104 */
[----:B--2---:R-:W-:-:S13]  /*5a030*/  ISETP.NE.AND P0, PT, R4, RZ, PT ;  /* 0x000000ff0400720c */ /* 0x004fda0003f05270 */
[----:B------:R-:W-:Y:S05]  /*5a040*/  @P0 EXIT ;  /* 0x000000000000094d */ /* 0x000fea0003800000 */
[----:B------:R-:W0:Y:S02]  /*5a050*/  LDC.64 R4, c[0x0][0x3a0] ;  /* 0x0000e800ff047b82 */ /* 0x000e240000000a00 */
[----:B0-----:R-:W-:Y:S01]  /*5a060*/  STG.E.64 desc[UR4][R4.64], R2 ;  /* 0x0000000204007986 */ /* 0x001fe2000c101b04 */
[----:B------:R-:W-:Y:S05]  /*5a070*/  EXIT ;  /* 0x000000000000794d */ /* 0x000fea0003800000 */
.L_x_0:
[----:B------:R-:W-:-:S00]  /*5a080*/  BRA `(.L_x_0) ;  /* 0xfffffffc00fc7947 */ /* 0x000fc0000383ffff */
[----:B------:R-:W-:-:S00]  /*5a090*/  NOP ;  /* 0x0000000000007918 */ /* 0x000fc00000000000 */
        /* <DEDUP_REMOVED lines=14> */
.L_x_1:


//--------------------- .nv.shared.reserved.0     --------------------------
	.section	.nv.shared.reserved.0,"aw",@nobits
	.weak		__nv_reservedSMEM_offset_0_alias
	.size		__nv_reservedSMEM_offset_0_alias, 0, 64
	.other		__nv_reservedSMEM_offset_0_alias,@"STO_CUDA_RESERVED_SHARED STV_DEFAULT"
__nv_reservedSMEM_offset_0_alias:
	.zero		0
	.zero		64


//--------------------- .nv.constant0._Z21gpu_production_kernelPmmmmS_Pi --------------------------
	.section	.nv.constant0._Z21gpu_production_kernelPmmmmS_Pi,"a",@progbits
	.sectionflags	@""
	.align	4
.nv.constant0._Z21gpu_production_kernelPmmmmS_Pi:
	.zero		944


//--------------------- SYMBOLS --------------------------

	.type		.nv.reservedSmem.offset0,@object
	.size		.nv.reservedSmem.offset0,0x4
